def attn_fwd(
    Q,
    K,
    V,
    Out,
    Lse,
    sm_scale,
    stride_qz,
    stride_qh,
    stride_qm,
    stride_qk,
    stride_kz,
    stride_kh,
    stride_kn,
    stride_kk,
    stride_vz,
    stride_vh,
    stride_vn,
    stride_vk,
    stride_oz,
    stride_oh,
    stride_om,
    stride_ok,
    seqlen_q,
    seqlen_k,
    BLOCK_M: tl.constexpr,
    BLOCK_N: tl.constexpr,
    HEAD_DIM: tl.constexpr,
    CAUSAL: tl.constexpr,
):
    start_m = tl.program_id(0)
    off_hz = tl.program_id(1)
    q_off = off_hz * stride_qh
    k_off = off_hz * stride_kh
    v_off = off_hz * stride_vh
    offs_m = start_m * BLOCK_M + tl.arange(0, BLOCK_M)
    offs_d = tl.arange(0, HEAD_DIM)
    offs_n = tl.arange(0, BLOCK_N)
    q_ptrs = Q + q_off + offs_m[:, None] * stride_qm + offs_d[None, :] * stride_qk
    k_ptrs = K + k_off + offs_d[:, None] * stride_kk + offs_n[None, :] * stride_kn
    v_ptrs = V + v_off + offs_n[:, None] * stride_vn + offs_d[None, :] * stride_vk
    m_i = tl.full([BLOCK_M], float("-inf"), dtype=tl.float32)
    l_i = tl.zeros([BLOCK_M], dtype=tl.float32) + 1.0
    acc = tl.zeros([BLOCK_M, HEAD_DIM], dtype=tl.float32)
    q = tl.load(q_ptrs)
    acc, l_i, m_i = _attn_fwd_inner(
        acc,
        l_i,
        m_i,
        q,
        k_ptrs,
        v_ptrs,
        sm_scale,
        stride_kn,
        stride_vn,
        start_m,
        seqlen_k,
        BLOCK_M,
        BLOCK_N,
        HEAD_DIM,
        CAUSAL,
    )
    acc = acc / l_i[:, None]
    lse = m_i + tl.math.log2(l_i) / 1.4426950408889634
    o_ptrs = (
        Out
        + off_hz * stride_oh
        + offs_m[:, None] * stride_om
        + offs_d[None, :] * stride_ok
    )
    tl.store(o_ptrs, acc.to(Out.dtype.element_ty))
    tl.store(Lse + off_hz * seqlen_q + offs_m, lse)

# config = {"BLOCK_M": 128, "BLOCK_N": 128, "HEAD_DIM": 64, "arch": "sm_100", "causal": true, "dtype": "fp16", "num_stages": 4, "num_warps": 4}
# arch = sm_100


// ===== COMPILED SASS (sm_100a) =====

	.target	sm_100a

	.elftype	@"ET_EXEC"


//--------------------- .note.nv.tkinfo           --------------------------
	.section	.note.nv.tkinfo,"",@"SHT_NOTE"
	.sectionflags	@"SHF_NOTE_NV_TKINFO"
	.tkinfo
        /*0018*/ 	.word	0x00000081
        /*0030*/ 	.string	""
        /*0030*/ 	.string	"ptxas-blackwell"
        /*0030*/ 	.string	"Cuda compilation tools, release 12.9, V12.9.86"
        /*0030*/ 	.string	"Build cuda_12.9.r12.9/compiler.36037853_0"
        /*0030*/ 	.string	"-v  -suppress-debug-info  -lineinfo  -arch sm_100a "



//--------------------- .note.nv.cuver            --------------------------
	.section	.note.nv.cuver,"",@"SHT_NOTE"
	.sectionflags	@"SHF_NOTE_NV_CUVER"
        /*0018*/ 	.short	0x0001
        /*001a*/ 	.short	0x0064
        /*001c*/ 	.short	0x0001
        /*001e*/ 	.short	0x0000
        /*0020*/ 	.short	0x0001
        /*0022*/ 	.short	0x0000


//--------------------- .nv.info                  --------------------------
	.section	.nv.info,"",@"SHT_CUDA_INFO"
	.align	4


	//----- nvinfo : EIATTR_REGCOUNT
	.align		4
        /*0000*/ 	.byte	0x04, 0x2f
        /*0002*/ 	.short	(.L_5 - .L_4)
	.align		4
.L_4:
        /*0004*/ 	.word	index@(attn_fwd)
        /*0008*/ 	.word	0x000000ff


	//----- nvinfo : EIATTR_FRAME_SIZE
	.align		4
.L_5:
        /*000c*/ 	.byte	0x04, 0x11
        /*000e*/ 	.short	(.L_7 - .L_6)
	.align		4
.L_6:
        /*0010*/ 	.word	index@($__internal_2_$__cuda_sm10x_tcgen05_guardrail_trap_unallocated_columns_being_dealloced)
        /*0014*/ 	.word	0x000004f0


	//----- nvinfo : EIATTR_FRAME_SIZE
	.align		4
.L_7:
        /*0018*/ 	.byte	0x04, 0x11
        /*001a*/ 	.short	(.L_9 - .L_8)
	.align		4
.L_8:
        /*001c*/ 	.word	index@($__internal_1_$__cuda_sm10x_tcgen05_guardrail_trap_phase_invalid_during_alloc)
        /*0020*/ 	.word	0x000004f0


	//----- nvinfo : EIATTR_FRAME_SIZE
	.align		4
.L_9:
        /*0024*/ 	.byte	0x04, 0x11
        /*0026*/ 	.short	(.L_11 - .L_10)
	.align		4
.L_10:
        /*0028*/ 	.word	index@($__internal_0_$__cuda_sm10x_tcgen05_guardrail_trap_col_being_dealloced_not_returned_by_alloc)
        /*002c*/ 	.word	0x000004f0


	//----- nvinfo : EIATTR_FRAME_SIZE
	.align		4
.L_11:
        /*0030*/ 	.byte	0x04, 0x11
        /*0032*/ 	.short	(.L_13 - .L_12)
	.align		4
.L_12:
        /*0034*/ 	.word	index@(attn_fwd)
        /*0038*/ 	.word	0x000004f0


	//----- nvinfo : EIATTR_MIN_STACK_SIZE
	.align		4
.L_13:
        /*003c*/ 	.byte	0x04, 0x12
        /*003e*/ 	.short	(.L_15 - .L_14)
	.align		4
.L_14:
        /*0040*/ 	.word	index@(attn_fwd)
        /*0044*/ 	.word	0x000004f0
.L_15:


//--------------------- .nv.info.attn_fwd         --------------------------
	.section	.nv.info.attn_fwd,"",@"SHT_CUDA_INFO"
	.sectionflags	@""
	.align	4


	//----- nvinfo : EIATTR_CUDA_API_VERSION
	.align		4
        /*0000*/ 	.byte	0x04, 0x37
        /*0002*/ 	.short	(.L_17 - .L_16)
.L_16:
        /*0004*/ 	.word	0x00000081


	//----- nvinfo : EIATTR_KPARAM_INFO
	.align		4
.L_17:
        /*0008*/ 	.byte	0x04, 0x17
        /*000a*/ 	.short	(.L_19 - .L_18)
.L_18:
        /*000c*/ 	.word	0x00000000
        /*0010*/ 	.short	0x0019
        /*0012*/ 	.short	0x0080
        /*0014*/ 	.byte	0x00, 0xf4, 0x21, 0x00


	//----- nvinfo : EIATTR_KPARAM_INFO
	.align		4
.L_19:
        /*0018*/ 	.byte	0x04, 0x17
        /*001a*/ 	.short	(.L_21 - .L_20)
.L_20:
        /*001c*/ 	.word	0x00000000
        /*0020*/ 	.short	0x0018
        /*0022*/ 	.short	0x0078
        /*0024*/ 	.byte	0x00, 0xf4, 0x21, 0x00


	//----- nvinfo : EIATTR_KPARAM_INFO
	.align		4
.L_21:
        /*0028*/ 	.byte	0x04, 0x17
        /*002a*/ 	.short	(.L_23 - .L_22)
.L_22:
        /*002c*/ 	.word	0x00000000
        /*0030*/ 	.short	0x0017
        /*0032*/ 	.short	0x0070
        /*0034*/ 	.byte	0x00, 0xf0, 0x11, 0x00


	//----- nvinfo : EIATTR_KPARAM_INFO
	.align		4
.L_23:
        /*0038*/ 	.byte	0x04, 0x17
        /*003a*/ 	.short	(.L_25 - .L_24)
.L_24:
        /*003c*/ 	.word	0x00000000
        /*0040*/ 	.short	0x0016
        /*0042*/ 	.short	0x006c
        /*0044*/ 	.byte	0x00, 0xf0, 0x11, 0x00


	//----- nvinfo : EIATTR_KPARAM_INFO
	.align		4
.L_25:
        /*0048*/ 	.byte	0x04, 0x17
        /*004a*/ 	.short	(.L_27 - .L_26)
.L_26:
        /*004c*/ 	.word	0x00000000
        /*0050*/ 	.short	0x0015
        /*0052*/ 	.short	0x0068
        /*0054*/ 	.byte	0x00, 0xf0, 0x11, 0x00


	//----- nvinfo : EIATTR_KPARAM_INFO
	.align		4
.L_27:
        /*0058*/ 	.byte	0x04, 0x17
        /*005a*/ 	.short	(.L_29 - .L_28)
.L_28:
        /*005c*/ 	.word	0x00000000
        /*0060*/ 	.short	0x0014
        /*0062*/ 	.short	0x0064
        /*0064*/ 	.byte	0x00, 0xf0, 0x11, 0x00


	//----- nvinfo : EIATTR_KPARAM_INFO
	.align		4
.L_29:
        /*0068*/ 	.byte	0x04, 0x17
        /*006a*/ 	.short	(.L_31 - .L_30)
.L_30:
        /*006c*/ 	.word	0x00000000
        /*0070*/ 	.short	0x0013
        /*0072*/ 	.short	0x0060
        /*0074*/ 	.byte	0x00, 0xf0, 0x11, 0x00


	//----- nvinfo : EIATTR_KPARAM_INFO
	.align		4
.L_31:
        /*0078*/ 	.byte	0x04, 0x17
        /*007a*/ 	.short	(.L_33 - .L_32)
.L_32:
        /*007c*/ 	.word	0x00000000
        /*0080*/ 	.short	0x0012
        /*0082*/ 	.short	0x005c
        /*0084*/ 	.byte	0x00, 0xf0, 0x11, 0x00


	//----- nvinfo : EIATTR_KPARAM_INFO
	.align		4
.L_33:
        /*0088*/ 	.byte	0x04, 0x17
        /*008a*/ 	.short	(.L_35 - .L_34)
.L_34:
        /*008c*/ 	.word	0x00000000
        /*0090*/ 	.short	0x0011
        /*0092*/ 	.short	0x0058
        /*0094*/ 	.byte	0x00, 0xf0, 0x11, 0x00


	//----- nvinfo : EIATTR_KPARAM_INFO
	.align		4
.L_35:
        /*0098*/ 	.byte	0x04, 0x17
        /*009a*/ 	.short	(.L_37 - .L_36)
.L_36:
        /*009c*/ 	.word	0x00000000
        /*00a0*/ 	.short	0x0010
        /*00a2*/ 	.short	0x0054
        /*00a4*/ 	.byte	0x00, 0xf0, 0x11, 0x00


	//----- nvinfo : EIATTR_KPARAM_INFO
	.align		4
.L_37:
        /*00a8*/ 	.byte	0x04, 0x17
        /*00aa*/ 	.short	(.L_39 - .L_38)
.L_38:
        /*00ac*/ 	.word	0x00000000
        /*00b0*/ 	.short	0x000f
        /*00b2*/ 	.short	0x0050
        /*00b4*/ 	.byte	0x00, 0xf0, 0x11, 0x00


	//----- nvinfo : EIATTR_KPARAM_INFO
	.align		4
.L_39:
        /*00b8*/ 	.byte	0x04, 0x17
        /*00ba*/ 	.short	(.L_41 - .L_40)
.L_40:
        /*00bc*/ 	.word	0x00000000
        /*00c0*/ 	.short	0x000e
        /*00c2*/ 	.short	0x004c
        /*00c4*/ 	.byte	0x00, 0xf0, 0x11, 0x00


	//----- nvinfo : EIATTR_KPARAM_INFO
	.align		4
.L_41:
        /*00c8*/ 	.byte	0x04, 0x17
        /*00ca*/ 	.short	(.L_43 - .L_42)
.L_42:
        /*00cc*/ 	.word	0x00000000
        /*00d0*/ 	.short	0x000d
        /*00d2*/ 	.short	0x0048
        /*00d4*/ 	.byte	0x00, 0xf0, 0x11, 0x00


	//----- nvinfo : EIATTR_KPARAM_INFO
	.align		4
.L_43:
        /*00d8*/ 	.byte	0x04, 0x17
        /*00da*/ 	.short	(.L_45 - .L_44)
.L_44:
        /*00dc*/ 	.word	0x00000000
        /*00e0*/ 	.short	0x000c
        /*00e2*/ 	.short	0x0044
        /*00e4*/ 	.byte	0x00, 0xf0, 0x11, 0x00


	//----- nvinfo : EIATTR_KPARAM_INFO
	.align		4
.L_45:
        /*00e8*/ 	.byte	0x04, 0x17
        /*00ea*/ 	.short	(.L_47 - .L_46)
.L_46:
        /*00ec*/ 	.word	0x00000000
        /*00f0*/ 	.short	0x000b
        /*00f2*/ 	.short	0x0040
        /*00f4*/ 	.byte	0x00, 0xf0, 0x11, 0x00


	//----- nvinfo : EIATTR_KPARAM_INFO
	.align		4
.L_47:
        /*00f8*/ 	.byte	0x04, 0x17
        /*00fa*/ 	.short	(.L_49 - .L_48)
.L_48:
        /*00fc*/ 	.word	0x00000000
        /*0100*/ 	.short	0x000a
        /*0102*/ 	.short	0x003c
        /*0104*/ 	.byte	0x00, 0xf0, 0x11, 0x00


	//----- nvinfo : EIATTR_KPARAM_INFO
	.align		4
.L_49:
        /*0108*/ 	.byte	0x04, 0x17
        /*010a*/ 	.short	(.L_51 - .L_50)
.L_50:
        /*010c*/ 	.word	0x00000000
        /*0110*/ 	.short	0x0009
        /*0112*/ 	.short	0x0038
        /*0114*/ 	.byte	0x00, 0xf0, 0x11, 0x00


	//----- nvinfo : EIATTR_KPARAM_INFO
	.align		4
.L_51:
        /*0118*/ 	.byte	0x04, 0x17
        /*011a*/ 	.short	(.L_53 - .L_52)
.L_52:
        /*011c*/ 	.word	0x00000000
        /*0120*/ 	.short	0x0008
        /*0122*/ 	.short	0x0034
        /*0124*/ 	.byte	0x00, 0xf0, 0x11, 0x00


	//----- nvinfo : EIATTR_KPARAM_INFO
	.align		4
.L_53:
        /*0128*/ 	.byte	0x04, 0x17
        /*012a*/ 	.short	(.L_55 - .L_54)
.L_54:
        /*012c*/ 	.word	0x00000000
        /*0130*/ 	.short	0x0007
        /*0132*/ 	.short	0x0030
        /*0134*/ 	.byte	0x00, 0xf0, 0x11, 0x00


	//----- nvinfo : EIATTR_KPARAM_INFO
	.align		4
.L_55:
        /*0138*/ 	.byte	0x04, 0x17
        /*013a*/ 	.short	(.L_57 - .L_56)
.L_56:
        /*013c*/ 	.word	0x00000000
        /*0140*/ 	.short	0x0006
        /*0142*/ 	.short	0x002c
        /*0144*/ 	.byte	0x00, 0xf0, 0x11, 0x00


	//----- nvinfo : EIATTR_KPARAM_INFO
	.align		4
.L_57:
        /*0148*/ 	.byte	0x04, 0x17
        /*014a*/ 	.short	(.L_59 - .L_58)
.L_58:
        /*014c*/ 	.word	0x00000000
        /*0150*/ 	.short	0x0005
        /*0152*/ 	.short	0x0028
        /*0154*/ 	.byte	0x00, 0xf0, 0x11, 0x00


	//----- nvinfo : EIATTR_KPARAM_INFO
	.align		4
.L_59:
        /*0158*/ 	.byte	0x04, 0x17
        /*015a*/ 	.short	(.L_61 - .L_60)
.L_60:
        /*015c*/ 	.word	0x00000000
        /*0160*/ 	.short	0x0004
        /*0162*/ 	.short	0x0020
        /*0164*/ 	.byte	0x00, 0xf4, 0x21, 0x00


	//----- nvinfo : EIATTR_KPARAM_INFO
	.align		4
.L_61:
        /*0168*/ 	.byte	0x04, 0x17
        /*016a*/ 	.short	(.L_63 - .L_62)
.L_62:
        /*016c*/ 	.word	0x00000000
        /*0170*/ 	.short	0x0003
        /*0172*/ 	.short	0x0018
        /*0174*/ 	.byte	0x00, 0xf4, 0x21, 0x00


	//----- nvinfo : EIATTR_KPARAM_INFO
	.align		4
.L_63:
        /*0178*/ 	.byte	0x04, 0x17
        /*017a*/ 	.short	(.L_65 - .L_64)
.L_64:
        /*017c*/ 	.word	0x00000000
        /*0180*/ 	.short	0x0002
        /*0182*/ 	.short	0x0010
        /*0184*/ 	.byte	0x00, 0xf4, 0x21, 0x00


	//----- nvinfo : EIATTR_KPARAM_INFO
	.align		4
.L_65:
        /*0188*/ 	.byte	0x04, 0x17
        /*018a*/ 	.short	(.L_67 - .L_66)
.L_66:
        /*018c*/ 	.word	0x00000000
        /*0190*/ 	.short	0x0001
        /*0192*/ 	.short	0x0008
        /*0194*/ 	.byte	0x00, 0xf4, 0x21, 0x00


	//----- nvinfo : EIATTR_KPARAM_INFO
	.align		4
.L_67:
        /*0198*/ 	.byte	0x04, 0x17
        /*019a*/ 	.short	(.L_69 - .L_68)
.L_68:
        /*019c*/ 	.word	0x00000000
        /*01a0*/ 	.short	0x0000
        /*01a2*/ 	.short	0x0000
        /*01a4*/ 	.byte	0x00, 0xf4, 0x21, 0x00


	//----- nvinfo : EIATTR_AT_ENTRY_FRAGMENTS
	.align		4
.L_69:
        /*01a8*/ 	.byte	0x04, 0x4f
        /*01aa*/ 	.short	(.L_71 - .L_70)


	//   ....[0]....
.L_70:
        /*01ac*/ 	.word	0x00000004


	//----- nvinfo : EIATTR_RESERVED_SMEM_USED
	.align		4
.L_71:
        /*01b0*/ 	.byte	0x01, 0x41
	.zero		2


	//----- nvinfo : EIATTR_SPARSE_MMA_MASK
	.align		4
        /*01b4*/ 	.byte	0x03, 0x50
        /*01b6*/ 	.short	0x0000


	//----- nvinfo : EIATTR_TCGEN05_1CTA_USED
	.align		4
        /*01b8*/ 	.byte	0x01, 0x51
	.zero		2


	//----- nvinfo : EIATTR_MAXREG_COUNT
	.align		4
        /*01bc*/ 	.byte	0x03, 0x1b
        /*01be*/ 	.short	0x00ff


	//----- nvinfo : EIATTR_NUM_BARRIERS
	.align		4
        /*01c0*/ 	.byte	0x02, 0x4c
        /*01c2*/ 	.byte	0x01
	.zero		1


	//----- nvinfo : EIATTR_ANNOTATIONS
	.align		4
        /*01c4*/ 	.byte	0x04, 0x55
        /*01c6*/ 	.short	(.L_73 - .L_72)


	//   ....[0]....
.L_72:
        /*01c8*/ 	.word	0x00000001
        /*01cc*/ 	.byte	0xf0, 0x19, 0x00, 0x00, 0x01, 0x00, 0x00, 0x00, 0x20, 0x1a, 0x00, 0x00, 0x01, 0x00, 0x00, 0x00
        /* <DEDUP_REMOVED lines=168> */
        /*0c5c*/ 	.byte	0xd0, 0x41, 0x01, 0x00


	//----- nvinfo : EIATTR_INT_WARP_WIDE_INSTR_OFFSETS
	.align		4
.L_73:
        /*0c60*/ 	.byte	0x04, 0x31
        /*0c62*/ 	.short	(.L_75 - .L_74)


	//   ....[0]....
.L_74:
        /*0c64*/ 	.word	0x00002d80


	//   ....[1]....
        /*0c68*/ 	.word	0x00002de0


	//   ....[2]....
        /*0c6c*/ 	.word	0x000036a0


	//   ....[3]....
        /*0c70*/ 	.word	0x00003720


	//   ....[4]....
        /*0c74*/ 	.word	0x0000c7a0


	//   ....[5]....
        /*0c78*/ 	.word	0x00016990


	//   ....[6]....
        /*0c7c*/ 	.word	0x000169e0


	//----- nvinfo : EIATTR_COOP_GROUP_MASK_REGIDS
	.align		4
.L_75:
        /*0c80*/ 	.byte	0x04, 0x29
        /*0c82*/ 	.short	(.L_77 - .L_76)


	//   ....[0]....
.L_76:
        /*0c84*/ 	.word	0xffffffff


	//   ....[1]....
        /*0c88*/ 	.word	0xffffffff


	//   ....[2]....
        /*0c8c*/ 	.word	0xffffffff


	//   ....[3]....
        /*0c90*/ 	.word	0xffffffff


	//----- nvinfo : EIATTR_COOP_GROUP_INSTR_OFFSETS
	.align		4
.L_77:
        /*0c94*/ 	.byte	0x04, 0x28
        /*0c96*/ 	.short	(.L_79 - .L_78)


	//   ....[0]....
.L_78:
        /*0c98*/ 	.word	0x00000070


	//   ....[1]....
        /*0c9c*/ 	.word	0x00000330


	//   ....[2]....
        /*0ca0*/ 	.word	0x00016820


	//   ....[3]....
        /*0ca4*/ 	.word	0x00016a90


	//----- nvinfo : EIATTR_VRC_CTA_INIT_COUNT
	.align		4
.L_79:
        /*0ca8*/ 	.byte	0x02, 0x4a
        /*0caa*/ 	.byte	0x80
	.zero		1


	//----- nvinfo : EIATTR_MBARRIER_INSTR_OFFSETS
	.align		4
        /*0cac*/ 	.byte	0x04, 0x39
        /*0cae*/ 	.short	(.L_81 - .L_80)


	//   ....[0]....
.L_80:
        /*0cb0*/ 	.word	0x00002e30
        /*0cb4*/ 	.word	0x000000ff
        /*0cb8*/ 	.word	0x00000000
        /*0cbc*/ 	.short	0x0100
        /*0cbe*/ 	.byte	0x12
	.zero		1


	//   ....[1]....
        /*0cc0*/ 	.word	0x00003700
        /*0cc4*/ 	.word	0x000000ff
        /*0cc8*/ 	.word	0x00010008
        /*0ccc*/ 	.short	0x0100
        /*0cce*/ 	.byte	0x0f
	.zero		1


	//   ....[2]....
        /*0cd0*/ 	.word	0x00003bc0
        /*0cd4*/ 	.word	0x000000ff
        /*0cd8*/ 	.word	0x00008000
        /*0cdc*/ 	.short	0x0100
        /*0cde*/ 	.byte	0x0f
	.zero		1


	//   ....[3]....
        /*0ce0*/ 	.word	0x00003e20
        /*0ce4*/ 	.word	0x000000ff
        /*0ce8*/ 	.word	0x00008000
        /*0cec*/ 	.short	0x010a
        /*0cee*/ 	.byte	0x0f
	.zero		1


	//   ....[4]....
        /*0cf0*/ 	.word	0x00005f10
        /*0cf4*/ 	.word	0x000000ff
        /*0cf8*/ 	.word	0x00008000
        /*0cfc*/ 	.short	0x0108
        /*0cfe*/ 	.byte	0x0f
	.zero		1


	//   ....[5]....
        /*0d00*/ 	.word	0x0000c8c0
        /*0d04*/ 	.word	0x000000ff
        /*0d08*/ 	.word	0x00010010
        /*0d0c*/ 	.short	0x0100
        /*0d0e*/ 	.byte	0x0f
	.zero		1


	//   ....[6]....
        /*0d10*/ 	.word	0x0000cbe0
        /*0d14*/ 	.word	0x000000ff
        /*0d18*/ 	.word	0x00010010
        /*0d1c*/ 	.short	0x010a
        /*0d1e*/ 	.byte	0x0f
	.zero		1


	//   ....[7]....
        /*0d20*/ 	.word	0x00010970
        /*0d24*/ 	.word	0x000000ff
        /*0d28*/ 	.word	0x00010010
        /*0d2c*/ 	.short	0x0108
        /*0d2e*/ 	.byte	0x0f
	.zero		1


	//   ....[8]....
        /*0d30*/ 	.word	0x000109f0
        /*0d34*/ 	.word	0x000000ff
        /*0d38*/ 	.word	0x00000000
        /*0d3c*/ 	.short	0x010a
        /*0d3e*/ 	.byte	0x12
	.zero		1


	//   ....[9]....
        /*0d40*/ 	.word	0x00014320
        /*0d44*/ 	.word	0x000000ff
        /*0d48*/ 	.word	0x00000000
        /*0d4c*/ 	.short	0x010a
        /*0d4e*/ 	.byte	0x12
	.zero		1


	//   ....[10]....
        /*0d50*/ 	.word	0x00014540
        /*0d54*/ 	.word	0x000000ff
        /*0d58*/ 	.word	0x00010000
        /*0d5c*/ 	.short	0x0108
        /*0d5e*/ 	.byte	0x0f
	.zero		1


	//   ....[11]....
        /*0d60*/ 	.word	0x000145b0
        /*0d64*/ 	.word	0x000000ff
        /*0d68*/ 	.word	0x00010008
        /*0d6c*/ 	.short	0x0108
        /*0d6e*/ 	.byte	0x0f
	.zero		1


	//   ....[12]....
        /*0d70*/ 	.word	0x00016ab0
        /*0d74*/ 	.word	0x000000ff
        /*0d78*/ 	.word	0x00008000
        /*0d7c*/ 	.short	0x010a
        /*0d7e*/ 	.byte	0x0f
	.zero		1


	//   ....[13]....
        /*0d80*/ 	.word	0x00016ae0
        /*0d84*/ 	.word	0x000000ff
        /*0d88*/ 	.word	0x00010010
        /*0d8c*/ 	.short	0x010a
        /*0d8e*/ 	.byte	0x0f
	.zero		1


	//   ....[14]....
        /*0d90*/ 	.word	0x00016b20
        /*0d94*/ 	.word	0x000000ff
        /*0d98*/ 	.word	0x00000000
        /*0d9c*/ 	.short	0x010a
        /*0d9e*/ 	.byte	0x12
	.zero		1


	//   ....[15]....
        /*0da0*/ 	.word	0x00016b50
        /*0da4*/ 	.word	0x000000ff
        /*0da8*/ 	.word	0x00000000
        /*0dac*/ 	.short	0x010a
        /*0dae*/ 	.byte	0x12
	.zero		1


	//----- nvinfo : EIATTR_NUM_MBARRIERS
	.align		4
.L_81:
        /*0db0*/ 	.byte	0x03, 0x38
        /*0db2*/ 	.short	0xffff


	//----- nvinfo : EIATTR_EXIT_INSTR_OFFSETS
	.align		4
        /*0db4*/ 	.byte	0x04, 0x1c
        /*0db6*/ 	.short	(.L_83 - .L_82)


	//   ....[0]....
.L_82:
        /*0db8*/ 	.word	0x00016aa0


	//----- nvinfo : EIATTR_REQNTID
	.align		4
.L_83:
        /*0dbc*/ 	.byte	0x04, 0x10
        /*0dbe*/ 	.short	(.L_85 - .L_84)
.L_84:
        /*0dc0*/ 	.word	0x00000080
        /*0dc4*/ 	.word	0x00000001
        /*0dc8*/ 	.word	0x00000001


	//----- nvinfo : EIATTR_CRS_STACK_SIZE
	.align		4
.L_85:
        /*0dcc*/ 	.byte	0x04, 0x1e
        /*0dce*/ 	.short	(.L_87 - .L_86)
.L_86:
        /*0dd0*/ 	.word	0x00000000


	//----- nvinfo : EIATTR_CBANK_PARAM_SIZE
	.align		4
.L_87:
        /*0dd4*/ 	.byte	0x03, 0x19
        /*0dd6*/ 	.short	0x0088


	//----- nvinfo : EIATTR_PARAM_CBANK
	.align		4
        /*0dd8*/ 	.byte	0x04, 0x0a
        /*0dda*/ 	.short	(.L_89 - .L_88)
	.align		4
.L_88:
        /*0ddc*/ 	.word	index@(.nv.constant0.attn_fwd)
        /*0de0*/ 	.short	0x0380
        /*0de2*/ 	.short	0x0088


	//----- nvinfo : EIATTR_SW_WAR
	.align		4
.L_89:
        /*0de4*/ 	.byte	0x04, 0x36
        /*0de6*/ 	.short	(.L_91 - .L_90)
.L_90:
        /*0de8*/ 	.word	0x00000008
.L_91:


//--------------------- .nv.compat                --------------------------
	.section	.nv.compat,"",@"SHT_CUDA_COMPAT_INFO"
	.align	4
        /*0000*/ 	.byte	0x02, 0x02, 0x02, 0x00, 0x02, 0x05, 0x05, 0x00, 0x02, 0x03, 0x00, 0x00, 0x02, 0x06, 0x01, 0x00


//--------------------- .nv.callgraph             --------------------------
	.section	.nv.callgraph,"",@"SHT_CUDA_CALLGRAPH"
	.align	4
	.sectionentsize	8
	.align		4
        /*0000*/ 	.word	0x00000000
	.align		4
        /*0004*/ 	.word	0xffffffff
	.align		4
        /*0008*/ 	.word	0x00000000
	.align		4
        /*000c*/ 	.word	0xfffffffe
	.align		4
        /*0010*/ 	.word	0x00000000
	.align		4
        /*0014*/ 	.word	0xfffffffd
	.align		4
        /*0018*/ 	.word	0x00000000
	.align		4
        /*001c*/ 	.word	0xfffffffc


//--------------------- .nv.constant4             --------------------------
	.section	.nv.constant4,"a",@progbits
	.align	8
	.align		8
.nv.constant4:
        /*0000*/ 	.dword	_$_str


//--------------------- .text.attn_fwd            --------------------------
	.section	.text.attn_fwd,"ax",@progbits
	.align	128
        .global         attn_fwd
        .type           attn_fwd,@function
        .size           attn_fwd,(.L_x_28 - attn_fwd)
        .other          attn_fwd,@"STO_CUDA_ENTRY STV_DEFAULT"
attn_fwd:
.text.attn_fwd:
[----:B------:R-:W0:Y:S01]  /*0000*/  LDC R1, c[0x0][0x37c] ;  /* 0x0000df00ff017b82 */ /* 0x000e220000000800 */
[----:B------:R-:W1:Y:S01]  /*0010*/  S2R R0, SR_TID.X ;  /* 0x0000000000007919 */ /* 0x000e620000002100 */
[----:B0-----:R-:W-:Y:S01]  /*0020*/  VIADD R1, R1, 0xfffffb10 ;  /* 0xfffffb1001017836 */ /* 0x001fe20000000000 */
[----:B-1----:R-:W-:-:S13]  /*0030*/  ISETP.GE.U32.AND P0, PT, R0, 0x20, PT ;  /* 0x000000200000780c */ /* 0x002fda0003f06070 */
[----:B------:R-:W-:Y:S02]  /*0040*/  VOTEU.ANY UP0, P0 ;  /* 0x0000000000ff7886 */ /* 0x000fe40000000100 */
[----:B------:R-:W-:Y:S05]  /*0050*/  BRA.U UP0, `(.L_x_0) ;  /* 0x0000000100b87547 */ /* 0x000fea000b800000 */
[----:B------:R-:W0:Y:S01]  /*0060*/  S2UR UR6, SR_CgaCtaId ;  /* 0x00000000000679c3 */ /* 0x000e220000008800 */
[----:B------:R-:W-:Y:S01]  /*0070*/  NOP ;  /* 0x0000000000007918 */ /* 0x000fe20000000000 */
[----:B------:R-:W-:Y:S02]  /*0080*/  UMOV UR4, 0x40 ;  /* 0x0000004000047882 */ /* 0x000fe40000000000 */
[----:B0-----:R-:W-:-:S09]  /*0090*/  ULEA UR4, UR6, UR4, 0x18 ;  /* 0x0000000406047291 */ /* 0x001fd2000f8ec0ff */
[----:B------:R-:W0:Y:S01]  /*00a0*/  LDS.U8 R0, [UR4] ;  /* 0x00000004ff007984 */ /* 0x000e220008000000 */
[----:B------:R-:W-:Y:S02]  /*00b0*/  UMOV UR4, 0x400 ;  /* 0x0000040000047882 */ /* 0x000fe40000000000 */
[----:B------:R-:W-:Y:S01]  /*00c0*/  ULEA UR4, UR6, UR4, 0x18 ;  /* 0x0000000406047291 */ /* 0x000fe2000f8ec0ff */
[----:B0-----:R-:W-:-:S13]  /*00d0*/  ISETP.NE.AND P0, PT, R0, RZ, PT ;  /* 0x000000ff0000720c */ /* 0x001fda0003f05270 */
[----:B------:R-:W-:Y:S05]  /*00e0*/  @P0 BRA `(.L_x_1) ;  /* 0x00000000007c0947 */ /* 0x000fea0003800000 */
[----:B------:R-:W-:-:S13]  /*00f0*/  ELECT P0, URZ, PT ;  /* 0x0000000000ff782f */ /* 0x000fda0003800000 */
[----:B------:R-:W-:Y:S05]  /*0100*/  @!P0 BRA `(.L_x_2) ;  /* 0x0000000000848947 */ /* 0x000fea0003800000 */
[----:B------:R-:W-:Y:S01]  /*0110*/  UMOV UR5, 0x8 ;  /* 0x0000000800057882 */ /* 0x000fe20000000000 */
[----:B------:R-:W-:Y:S02]  /*0120*/  IMAD.MOV.U32 R4, RZ, RZ, 0x1 ;  /* 0x00000001ff047424 */ /* 0x000fe400078e00ff */
[----:B------:R-:W-:Y:S02]  /*0130*/  IMAD.MOV.U32 R5, RZ, RZ, 0xff ;  /* 0x000000ffff057424 */ /* 0x000fe400078e00ff */
[----:B------:R-:W-:Y:S04]  /*0140*/  DEPBAR.LE SB0, 0x36 ;  /* 0x00008d800000791a */ /* 0x000fe80000000000 */
[----:B------:R-:W0:Y:S02]  /*0150*/  UTCATOMSWS.FIND_AND_SET.ALIGN UP1, UR5, UR5 ;  /* 0x00000005000575e3 */ /* 0x000e240008020800 */
[----:B0-----:R-:W-:-:S04]  /*0160*/  PLOP3.LUT P0, PT, PT, PT, UP1, 0x80, 0x8 ;  /* 0x000000000008781c */ /* 0x001fc80003f0f018 */
[----:B------:R-:W-:-:S04]  /*0170*/  SEL R0, RZ, 0xffffffff, !P0 ;  /* 0xffffffffff007807 */ /* 0x000fc80004000000 */
[----:B------:R-:W-:Y:S01]  /*0180*/  ISETP.NE.AND P0, PT, R0, RZ, PT ;  /* 0x000000ff0000720c */ /* 0x000fe20003f05270 */
[----:B------:R-:W-:-:S12]  /*0190*/  IMAD.U32 R0, RZ, RZ, UR5 ;  /* 0x00000005ff007e24 */ /* 0x000fd8000f8e00ff */
[----:B------:R-:W-:Y:S05]  /*01a0*/  @P0 BRA `(.L_x_3) ;  /* 0x0000000000240947 */ /* 0x000fea0003800000 */
.L_x_4:
[----:B------:R-:W-:Y:S05]  /*01b0*/  NANOSLEEP 0x64 ;  /* 0x000000640000795d */ /* 0x000fea0003800000 */
[----:B------:R-:W-:-:S05]  /*01c0*/  UMOV UR5, 0x8 ;  /* 0x0000000800057882 */ /* 0x000fca0000000000 */
[----:B------:R-:W-:Y:S04]  /*01d0*/  DEPBAR.LE SB0, 0x36 ;  /* 0x00008d800000791a */ /* 0x000fe80000000000 */
[----:B------:R-:W0:Y:S02]  /*01e0*/  UTCATOMSWS.FIND_AND_SET.ALIGN UP1, UR5, UR5 ;  /* 0x00000005000575e3 */ /* 0x000e240008020800 */
[----:B0-----:R-:W-:-:S04]  /*01f0*/  PLOP3.LUT P0, PT, PT, PT, UP1, 0x80, 0x8 ;  /* 0x000000000008781c */ /* 0x001fc80003f0f018 */
[----:B------:R-:W-:-:S04]  /*0200*/  SEL R0, RZ, 0xffffffff, !P0 ;  /* 0xffffffffff007807 */ /* 0x000fc80004000000 */
[----:B------:R-:W-:Y:S01]  /*0210*/  ISETP.NE.AND P0, PT, R0, RZ, PT ;  /* 0x000000ff0000720c */ /* 0x000fe20003f05270 */
[----:B------:R-:W-:-:S12]  /*0220*/  IMAD.U32 R0, RZ, RZ, UR5 ;  /* 0x00000005ff007e24 */ /* 0x000fd8000f8e00ff */
[----:B------:R-:W-:Y:S05]  /*0230*/  @!P0 BRA `(.L_x_4) ;  /* 0xfffffffc00dc8947 */ /* 0x000fea000383ffff */
.L_x_3:
[C---:B------:R-:W-:Y:S01]  /*0240*/  VIADD R3, R0.reuse, 0x10 ;  /* 0x0000001000037836 */ /* 0x040fe20000000000 */
[----:B------:R-:W-:Y:S01]  /*0250*/  UMOV UR5, 0x50 ;  /* 0x0000005000057882 */ /* 0x000fe20000000000 */
[----:B------:R-:W-:Y:S01]  /*0260*/  SHF.L.U32 R2, R5, R0, RZ ;  /* 0x0000000005027219 */ /* 0x000fe200000006ff */
[----:B------:R-:W-:Y:S01]  /*0270*/  ULEA UR5, UR6, UR5, 0x18 ;  /* 0x0000000506057291 */ /* 0x000fe2000f8ec0ff */
[----:B------:R-:W-:Y:S01]  /*0280*/  IMAD.SHL.U32 R0, R0, 0x20, RZ ;  /* 0x0000002000007824 */ /* 0x000fe200078e00ff */
[----:B------:R-:W-:-:S04]  /*0290*/  SHF.L.U32 R3, R4, R3, RZ ;  /* 0x0000000304037219 */ /* 0x000fc800000006ff */
[----:B------:R-:W-:-:S05]  /*02a0*/  LOP3.LUT R2, R3, R2, RZ, 0xfc, !PT ;  /* 0x0000000203027212 */ /* 0x000fca00078efcff */
[----:B------:R0:W-:Y:S04]  /*02b0*/  ATOMS.OR RZ, [UR5], R2 ;  /* 0x00000002ffff798c */ /* 0x0001e8000b000005 */
[----:B------:R0:W-:Y:S01]  /*02c0*/  STS [UR4], R0 ;  /* 0x00000000ff007988 */ /* 0x0001e20008000804 */
[----:B------:R-:W-:Y:S05]  /*02d0*/  BRA `(.L_x_2) ;  /* 0x0000000000107947 */ /* 0x000fea0003800000 */
.L_x_1:
[----:B------:R-:W-:Y:S01]  /*02e0*/  IMAD.MOV.U32 R0, RZ, RZ, -0x1 ;  /* 0xffffffffff007424 */ /* 0x000fe200078e00ff */
[----:B------:R-:W-:-:S04]  /*02f0*/  MOV R2, 0x320 ;  /* 0x0000032000027802 */ /* 0x000fc80000000f00 */
[----:B------:R0:W-:Y:S03]  /*0300*/  STS [UR4], R0 ;  /* 0x00000000ff007988 */ /* 0x0001e60008000804 */
[----:B0-----:R-:W-:Y:S05]  /*0310*/  CALL.REL.NOINC `($__internal_1_$__cuda_sm10x_tcgen05_guardrail_trap_phase_invalid_during_alloc) ;  /* 0x0000016800247944 */ /* 0x001fea0003c00000 */
.L_x_2:
[----:B------:R-:W-:Y:S05]  /*0320*/  WARPSYNC.ALL ;  /* 0x0000000000007948 */ /* 0x000fea0003800000 */
[----:B------:R-:W-:Y:S01]  /*0330*/  NOP ;  /* 0x0000000000007918 */ /* 0x000fe20000000000 */
.L_x_0:
[----:B------:R-:W1:Y:S01]  /*0340*/  S2UR UR14, SR_CTAID.X ;  /* 0x00000000000e79c3 */ /* 0x000e620000002500 */
[----:B------:R-:W2:Y:S01]  /*0350*/  S2R R142, SR_TID.X ;  /* 0x00000000008e7919 */ /* 0x000ea20000002100 */
[----:B------:R-:W3:Y:S01]  /*0360*/  LDCU.64 UR4, c[0x0][0x3b0] ;  /* 0x00007600ff0477ac */ /* 0x000ee20008000a00 */
[----:B------:R-:W-:Y:S01]  /*0370*/  UMOV UR15, 0x400 ;  /* 0x00000400000f7882 */ /* 0x000fe20000000000 */
[----:B------:R-:W4:Y:S04]  /*0380*/  LDCU.64 UR28, c[0x0][0x358] ;  /* 0x00006b00ff1c77ac */ /* 0x000f280008000a00 */
[----:B------:R-:W3:Y:S08]  /*0390*/  S2UR UR7, SR_CTAID.Y ;  /* 0x00000000000779c3 */ /* 0x000ef00000002600 */
[----:B------:R-:W0:Y:S01]  /*03a0*/  LDC.64 R4, c[0x0][0x380] ;  /* 0x0000e000ff047b82 */ /* 0x000e220000000a00 */
[----:B-1----:R-:W-:-:S07]  /*03b0*/  USHF.L.U32 UR14, UR14, 0x7, URZ ;  /* 0x000000070e0e7899 */ /* 0x002fce00080006ff */
[----:B------:R-:W1:Y:S01]  /*03c0*/  LDC R169, c[0x0][0x3b8] ;  /* 0x0000ee00ffa97b82 */ /* 0x000e620000000800 */
[----:B------:R-:W-:Y:S01]  /*03d0*/  IMAD.U32 R135, RZ, RZ, UR14 ;  /* 0x0000000eff877e24 */ /* 0x000fe2000f8e00ff */
[----:B---3--:R-:W-:-:S06]  /*03e0*/  UIMAD UR4, UR7, UR4, URZ ;  /* 0x00000004070472a4 */ /* 0x008fcc000f8e02ff */
[----:B------:R-:W3:Y:S01]  /*03f0*/  S2UR UR6, SR_CgaCtaId ;  /* 0x00000000000679c3 */ /* 0x000ee20000008800 */
[----:B--2---:R-:W-:Y:S01]  /*0400*/  LOP3.LUT R135, R135, 0x7f, R142, 0xf8, !PT ;  /* 0x0000007f87877812 */ /* 0x004fe200078ef88e */
[----:B------:R-:W-:-:S04]  /*0410*/  USHF.L.U32 UR8, UR4, 0x1, URZ ;  /* 0x0000000104087899 */ /* 0x000fc800080006ff */
[----:B0-----:R-:W-:Y:S01]  /*0420*/  IMAD R0, R135, UR5, RZ ;  /* 0x0000000587007c24 */ /* 0x001fe2000f8e02ff */
[----:B------:R-:W-:-:S03]  /*0430*/  UIMAD.WIDE UR4, UR4, 0x2, URZ ;  /* 0x00000002040478a5 */ /* 0x000fc6000f8e02ff */
[C---:B------:R-:W-:Y:S02]  /*0440*/  IMAD.SHL.U32 R3, R0.reuse, 0x2, RZ ;  /* 0x0000000200037824 */ /* 0x040fe400078e00ff */
[----:B------:R-:W-:-:S03]  /*0450*/  IMAD.HI R0, R0, 0x2, RZ ;  /* 0x0000000200007827 */ /* 0x000fc600078e02ff */
[----:B------:R-:W-:Y:S01]  /*0460*/  IADD3 R2, P0, P1, R3, UR8, R4 ;  /* 0x0000000803027c10 */ /* 0x000fe2000f91e004 */
[C---:B-1----:R-:W-:Y:S02]  /*0470*/  IMAD R15, R169.reuse, 0x50, RZ ;  /* 0x00000050a90f7824 */ /* 0x042fe400078e02ff */
[C---:B------:R-:W-:Y:S01]  /*0480*/  IMAD.SHL.U32 R11, R169.reuse, 0x10, RZ ;  /* 0x00000010a90b7824 */ /* 0x040fe200078e00ff */
[----:B------:R-:W-:Y:S01]  /*0490*/  IADD3.X R3, PT, PT, R0, UR5, R5, P0, P1 ;  /* 0x0000000500037c10 */ /* 0x000fe200087e2405 */
[C---:B------:R-:W-:Y:S01]  /*04a0*/  IMAD.SHL.U32 R5, R169.reuse, 0x8, RZ ;  /* 0x00000008a9057824 */ /* 0x040fe200078e00ff */
[CC--:B------:R-:W-:Y:S01]  /*04b0*/  LEA R14, P2, R169.reuse, R2.reuse, 0x4 ;  /* 0x00000002a90e7211 */ /* 0x0c0fe200078420ff */
[C---:B------:R-:W-:Y:S01]  /*04c0*/  IMAD R33, R169.reuse, 0x14, RZ ;  /* 0x00000014a9217824 */ /* 0x040fe200078e02ff */
[CC--:B------:R-:W-:Y:S01]  /*04d0*/  LEA R4, P3, R169.reuse, R2.reuse, 0x5 ;  /* 0x00000002a9047211 */ /* 0x0c0fe200078628ff */
[----:B------:R-:W-:Y:S01]  /*04e0*/  IMAD R21, R169, 0xa, RZ ;  /* 0x0000000aa9157824 */ /* 0x000fe200078e02ff */
[-C--:B------:R-:W-:Y:S01]  /*04f0*/  IADD3 R20, P0, PT, R15, R2.reuse, RZ ;  /* 0x000000020f147210 */ /* 0x080fe20007f1e0ff */
[----:B------:R-:W-:Y:S01]  /*0500*/  IMAD.SHL.U32 R25, R169, 0x20, RZ ;  /* 0x00000020a9197824 */ /* 0x000fe200078e00ff */
[-C--:B------:R-:W-:Y:S01]  /*0510*/  LEA.HI.X.SX32 R15, R5, R3.reuse, 0x1, P2 ;  /* 0x00000003050f7211 */ /* 0x080fe200010f0eff */
[----:B------:R-:W-:Y:S01]  /*0520*/  IMAD R23, R169, 0x6, RZ ;  /* 0x00000006a9177824 */ /* 0x000fe200078e02ff */
[-C--:B------:R-:W-:Y:S01]  /*0530*/  LEA.HI.X.SX32 R5, R11, R3.reuse, 0x1, P3 ;  /* 0x000000030b057211 */ /* 0x080fe200018f0eff */
[----:B------:R-:W-:Y:S01]  /*0540*/  IMAD R85, R169, 0x28, RZ ;  /* 0x00000028a9557824 */ /* 0x000fe200078e02ff */
[-C--:B------:R-:W-:Y:S01]  /*0550*/  IADD3 R120, P3, PT, R33, R2.reuse, RZ ;  /* 0x0000000221787210 */ /* 0x080fe20007f7e0ff */
[C---:B------:R-:W-:Y:S01]  /*0560*/  IMAD R47, R169.reuse, 0x18, RZ ;  /* 0x00000018a92f7824 */ /* 0x040fe200078e02ff */
[CC--:B------:R-:W-:Y:S01]  /*0570*/  LEA R10, P1, R169.reuse, R2.reuse, 0x6 ;  /* 0x00000002a90a7211 */ /* 0x0c0fe200078230ff */
[----:B------:R-:W-:Y:S01]  /*0580*/  IMAD R111, R169, 0x60, RZ ;  /* 0x00000060a96f7824 */ /* 0x000fe200078e02ff */
[-C--:B------:R-:W-:Y:S01]  /*0590*/  LEA.HI.X.SX32 R121, R21, R3.reuse, 0x1, P3 ;  /* 0x0000000315797211 */ /* 0x080fe200018f0eff */
[----:B------:R-:W-:Y:S01]  /*05a0*/  IMAD R9, R169, 0x3, RZ ;  /* 0x00000003a9097824 */ /* 0x000fe200078e02ff */
[-C--:B------:R-:W-:Y:S01]  /*05b0*/  IADD3 R24, P2, PT, R21, R2.reuse, RZ ;  /* 0x0000000215187210 */ /* 0x080fe20007f5e0ff */
[----:B------:R-:W-:Y:S01]  /*05c0*/  IMAD R97, R169, 0x30, RZ ;  /* 0x00000030a9617824 */ /* 0x000fe200078e02ff */
[-C--:B------:R-:W-:Y:S01]  /*05d0*/  LEA.HI.X.SX32 R11, R25, R3.reuse, 0x1, P1 ;  /* 0x00000003190b7211 */ /* 0x080fe200008f0eff */
[----:B------:R-:W-:Y:S01]  /*05e0*/  BAR.SYNC.DEFER_BLOCKING 0x0 ;  /* 0x0000000000007b1d */ /* 0x000fe20000010000 */
[-C--:B------:R-:W-:Y:S01]  /*05f0*/  IADD3 R124, P3, PT, R23, R2.reuse, RZ ;  /* 0x00000002177c7210 */ /* 0x080fe20007f7e0ff */
[----:B------:R-:W-:Y:S01]  /*0600*/  IMAD R27, R169, 0xc, RZ ;  /* 0x0000000ca91b7824 */ /* 0x000fe200078e02ff */
[-C--:B------:R-:W-:Y:S01]  /*0610*/  IADD3 R122, P1, PT, R85, R2.reuse, RZ ;  /* 0x00000002557a7210 */ /* 0x080fe20007f3e0ff */
[----:B------:R-:W-:Y:S01]  /*0620*/  IMAD R19, R169, 0x5, RZ ;  /* 0x00000005a9137824 */ /* 0x000fe200078e02ff */
[-C--:B------:R-:W-:Y:S01]  /*0630*/  LEA.HI.X.SX32 R21, R85, R3.reuse, 0x1, P0 ;  /* 0x0000000355157211 */ /* 0x080fe200000f0eff */
[----:B------:R-:W-:Y:S01]  /*0640*/  IMAD R31, R169, 0xe, RZ ;  /* 0x0000000ea91f7824 */ /* 0x000fe200078e02ff */
[-C--:B------:R-:W-:Y:S01]  /*0650*/  IADD3 R128, P0, PT, R47, R2.reuse, RZ ;  /* 0x000000022f807210 */ /* 0x080fe20007f1e0ff */
[----:B------:R-:W-:Y:S01]  /*0660*/  IMAD R99, R169, 0x38, RZ ;  /* 0x00000038a9637824 */ /* 0x000fe200078e02ff */
[-C--:B------:R-:W-:Y:S01]  /*0670*/  IADD3 R26, P5, PT, R111, R2.reuse, RZ ;  /* 0x000000026f1a7210 */ /* 0x080fe20007fbe0ff */
[----:B------:R-:W-:Y:S01]  /*0680*/  IMAD R113, R169, 0x70, RZ ;  /* 0x00000070a9717824 */ /* 0x000fe200078e02ff */
[-C--:B------:R-:W-:Y:S01]  /*0690*/  LEA.HI.X.SX32 R125, R9, R3.reuse, 0x1, P3 ;  /* 0x00000003097d7211 */ /* 0x080fe200018f0eff */
[----:B------:R-:W-:Y:S01]  /*06a0*/  IMAD R49, R169, 0x1c, RZ ;  /* 0x0000001ca9317824 */ /* 0x000fe200078e02ff */
[-C--:B------:R-:W-:Y:S01]  /*06b0*/  LEA.HI.X.SX32 R123, R33, R3.reuse, 0x1, P1 ;  /* 0x00000003217b7211 */ /* 0x080fe200008f0eff */
[----:B------:R-:W-:Y:S01]  /*06c0*/  IMAD R115, R169, 0x7e, RZ ;  /* 0x0000007ea9737824 */ /* 0x000fe200078e02ff */
[-C--:B------:R-:W-:Y:S01]  /*06d0*/  IADD3 R18, P3, PT, R97, R2.reuse, RZ ;  /* 0x0000000261127210 */ /* 0x080fe20007f7e0ff */
[----:B------:R-:W-:Y:S01]  /*06e0*/  IMAD R29, R169, 0x7, RZ ;  /* 0x00000007a91d7824 */ /* 0x000fe200078e02ff */
[-C--:B------:R-:W-:Y:S01]  /*06f0*/  IADD3 R126, P1, PT, R27, R2.reuse, RZ ;  /* 0x000000021b7e7210 */ /* 0x080fe20007f3e0ff */
[----:B------:R-:W-:Y:S01]  /*0700*/  IMAD.SHL.U32 R7, R169, 0x2, RZ ;  /* 0x00000002a9077824 */ /* 0x000fe200078e00ff */
[-C--:B------:R-:W-:Y:S01]  /*0710*/  LEA.HI.X.SX32 R129, R27, R3.reuse, 0x1, P0 ;  /* 0x000000031b817211 */ /* 0x080fe200000f0eff */
[----:B------:R-:W-:Y:S01]  /*0720*/  IMAD R101, R169, 0x3f, RZ ;  /* 0x0000003fa9657824 */ /* 0x000fe200078e02ff */
[-C--:B------:R-:W-:Y:S01]  /*0730*/  LEA.HI.X.SX32 R27, R97, R3.reuse, 0x1, P5 ;  /* 0x00000003611b7211 */ /* 0x080fe200028f0eff */
[----:B------:R-:W-:Y:S01]  /*0740*/  IMAD R45, R169, 0x12, RZ ;  /* 0x00000012a92d7824 */ /* 0x000fe200078e02ff */
[-C--:B------:R-:W-:Y:S01]  /*0750*/  LEA.HI.X.SX32 R25, R19, R3.reuse, 0x1, P2 ;  /* 0x0000000313197211 */ /* 0x080fe200010f0eff */
[----:B------:R-:W-:Y:S01]  /*0760*/  IMAD R55, R169, 0x16, RZ ;  /* 0x00000016a9377824 */ /* 0x000fe200078e02ff */
[-C--:B------:R-:W-:Y:S01]  /*0770*/  IADD3 R130, P0, PT, R31, R2.reuse, RZ ;  /* 0x000000021f827210 */ /* 0x080fe20007f1e0ff */
[----:B------:R-:W-:Y:S01]  /*0780*/  IMAD.SHL.U32 R13, R169, 0x4, RZ ;  /* 0x00000004a90d7824 */ /* 0x000fe200078e00ff */
[-C--:B------:R-:W-:Y:S01]  /*0790*/  IADD3 R136, P5, PT, R99, R2.reuse, RZ ;  /* 0x0000000263887210 */ /* 0x080fe20007fbe0ff */
[----:B---3--:R-:W-:Y:S01]  /*07a0*/  ULEA UR15, UR6, UR15, 0x18 ;  /* 0x0000000f060f7291 */ /* 0x008fe2000f8ec0ff */
        /* <DEDUP_REMOVED lines=14> */
[-C--:B------:R-:W-:Y:S01]  /*0890*/  LEA.HI.X.SX32 R29, R99, R3.reuse, 0x1, P6 ;  /* 0x00000003631d7211 */ /* 0x080fe200030f0eff */
[----:B------:R-:W-:Y:S01]  /*08a0*/  IMAD R41, R169, 0xf, RZ ;  /* 0x0000000fa9297824 */ /* 0x000fe200078e02ff */
[-C--:B------:R-:W-:Y:S01]  /*08b0*/  LEA.HI.X.SX32 R133, R31, R3.reuse, 0x1, P3 ;  /* 0x000000031f857211 */ /* 0x080fe200018f0eff */
[C---:B------:R-:W-:Y:S01]  /*08c0*/  IMAD R43, R169.reuse, 0x11, RZ ;  /* 0x00000011a92b7824 */ /* 0x040fe200078e02ff */
[CC--:B------:R-:W-:Y:S01]  /*08d0*/  LEA R140, P6, R169.reuse, R2.reuse, 0x2 ;  /* 0x00000002a98c7211 */ /* 0x0c0fe200078c10ff */
[----:B------:R-:W-:Y:S01]  /*08e0*/  IMAD R81, R169, 0x26, RZ ;  /* 0x00000026a9517824 */ /* 0x000fe200078e02ff */
[-C--:B------:R-:W-:Y:S01]  /*08f0*/  LEA.HI.X.SX32 R31, R101, R3.reuse, 0x1, P4 ;  /* 0x00000003651f7211 */ /* 0x080fe200020f0eff */
[C---:B------:R-:W-:Y:S01]  /*0900*/  IMAD R89, R169.reuse, 0x2a, RZ ;  /* 0x0000002aa9597824 */ /* 0x040fe200078e02ff */
[CC--:B------:R-:W-:Y:S01]  /*0910*/  LEA R32, P4, R169.reuse, R2.reuse, 0x3 ;  /* 0x00000002a9207211 */ /* 0x0c0fe200078818ff */
[----:B------:R-:W0:Y:S01]  /*0920*/  LDS R134, [UR15] ;  /* 0x0000000fff867984 */ /* 0x000e220008000800 */
[CC--:B------:R-:W-:Y:S01]  /*0930*/  LEA.HI.X.SX32 R139, R169.reuse, R3.reuse, 0x1, P5 ;  /* 0x00000003a98b7211 */ /* 0x0c0fe200028f0eff */
[----:B------:R-:W-:Y:S01]  /*0940*/  IMAD R93, R169, 0x2c, RZ ;  /* 0x0000002ca95d7824 */ /* 0x000fe200078e02ff */
[----:B------:R-:W-:Y:S01]  /*0950*/  IADD3 R34, P5, PT, R45, R2, RZ ;  /* 0x000000022d227210 */ /* 0x000fe20007fbe0ff */
[----:B------:R-:W-:Y:S01]  /*0960*/  BAR.SYNC.DEFER_BLOCKING 0x0 ;  /* 0x0000000000007b1d */ /* 0x000fe20000010000 */
[----:B------:R-:W-:-:S02]  /*0970*/  LEA.HI.X.SX32 R141, R7, R3, 0x1, P6 ;  /* 0x00000003078d7211 */ /* 0x000fc400030f0eff */
[-C--:B------:R-:W-:Y:S02]  /*0980*/  IADD3 R36, P6, PT, R55, R2.reuse, RZ ;  /* 0x0000000237247210 */ /* 0x080fe40007fde0ff */
[-C--:B------:R-:W-:Y:S01]  /*0990*/  LEA.HI.X.SX32 R33, R13, R3.reuse, 0x1, P4 ;  /* 0x000000030d217211 */ /* 0x080fe200020f0eff */
[----:B------:R-:W-:Y:S01]  /*09a0*/  IMAD R51, R169, 0x13, RZ ;  /* 0x00000013a9337824 */ /* 0x000fe200078e02ff */
[-C--:B------:R-:W-:Y:S01]  /*09b0*/  IADD3 R46, P4, PT, R61, R2.reuse, RZ ;  /* 0x000000023d2e7210 */ /* 0x080fe20007f9e0ff */
[----:B------:R-:W-:Y:S01]  /*09c0*/  IMAD R103, R169, 0x42, RZ ;  /* 0x00000042a9677824 */ /* 0x000fe200078e02ff */
        /* <DEDUP_REMOVED lines=67> */
[----:B----4-:R-:W5:Y:S01]  /*0e00*/  LDG.E.U16 R13, desc[UR28][R4.64] ;  /* 0x0000001c040d7981 */ /* 0x010f62000c1e1500 */
[-C--:B------:R-:W-:Y:S01]  /*0e10*/  IADD3 R60, P4, PT, R119, R2.reuse, RZ ;  /* 0x00000002773c7210 */ /* 0x080fe20007f9e0ff */
[----:B------:R-:W-:Y:S01]  /*0e20*/  IMAD R91, R169, 0x2b, RZ ;  /* 0x0000002ba95b7824 */ /* 0x000fe200078e02ff */
[-C--:B------:R-:W-:Y:S01]  /*0e30*/  LEA.HI.X.SX32 R119, R69, R3.reuse, 0x1, P5 ;  /* 0x0000000345777211 */ /* 0x080fe200028f0eff */
[----:B------:R-:W-:Y:S01]  /*0e40*/  IMAD R95, R169, 0x2d, RZ ;  /* 0x0000002da95f7824 */ /* 0x000fe200078e02ff */
[-C--:B------:R-:W-:Y:S01]  /*0e50*/  LEA.HI.X.SX32 R51, R71, R3.reuse, 0x1, P2 ;  /* 0x0000000347337211 */ /* 0x080fe200010f0eff */
[----:B------:R-:W-:Y:S01]  /*0e60*/  IMAD R145, R169, 0x2f, RZ ;  /* 0x0000002fa9917824 */ /* 0x000fe200078e02ff */
[-C--:B------:R-:W-:Y:S01]  /*0e70*/  LEA.HI.X.SX32 R53, R73, R3.reuse, 0x1, P1 ;  /* 0x0000000349357211 */ /* 0x080fe200008f0eff */
[----:B------:R-:W-:Y:S01]  /*0e80*/  IMAD R147, R169, 0x31, RZ ;  /* 0x00000031a9937824 */ /* 0x000fe200078e02ff */
[-C--:B------:R-:W-:Y:S01]  /*0e90*/  IADD3 R62, P5, PT, R171, R2.reuse, RZ ;  /* 0x00000002ab3e7210 */ /* 0x080fe20007fbe0ff */
[----:B------:R1:W5:Y:S01]  /*0ea0*/  LDG.E.U16 R4, desc[UR28][R132.64] ;  /* 0x0000001c84047981 */ /* 0x000362000c1e1500 */
        /* <DEDUP_REMOVED lines=8> */
[-C--:B------:R-:W-:Y:S01]  /*0f30*/  LEA.HI.X.SX32 R59, R79, R3.reuse, 0x1, P6 ;  /* 0x000000034f3b7211 */ /* 0x080fe200030f0eff */
[----:B-1----:R-:W1:Y:S01]  /*0f40*/  LDC.64 R132, c[0x0][0x3c0] ;  /* 0x0000f000ff847b82 */ /* 0x002e620000000a00 */
[-C--:B------:R-:W-:Y:S01]  /*0f50*/  LEA.HI.X.SX32 R61, R81, R3.reuse, 0x1, P4 ;  /* 0x00000003513d7211 */ /* 0x080fe200020f0eff */
        /* <DEDUP_REMOVED lines=13> */
[-C--:B------:R-:W-:Y:S01]  /*1030*/  IADD3 R74, P4, PT, R183, R2.reuse, RZ ;  /* 0x00000002b74a7210 */ /* 0x080fe20007f9e0ff */
[----:B------:R-:W5:Y:S01]  /*1040*/  LDG.E.U16 R21, desc[UR28][R20.64] ;  /* 0x0000001c14157981 */ /* 0x000f62000c1e1500 */
[-C--:B------:R-:W-:Y:S01]  /*1050*/  IADD3 R76, P5, PT, R185, R2.reuse, RZ ;  /* 0x00000002b94c7210 */ /* 0x080fe20007fbe0ff */
[----:B------:R-:W-:Y:S01]  /*1060*/  IMAD R205, R169, 0x76, RZ ;  /* 0x00000076a9cd7824 */ /* 0x000fe200078e02ff */
[-C--:B------:R-:W-:Y:S01]  /*1070*/  IADD3 R78, P2, PT, R187, R2.reuse, RZ ;  /* 0x00000002bb4e7210 */ /* 0x080fe20007f5e0ff */
[----:B------:R-:W5:Y:S01]  /*1080*/  LDG.E.U16 R58, desc[UR28][R58.64] ;  /* 0x0000001c3a3a7981 */ /* 0x000f62000c1e1500 */
[-C--:B------:R-:W-:Y:S01]  /*1090*/  IADD3 R80, P1, PT, R189, R2.reuse, RZ ;  /* 0x00000002bd507210 */ /* 0x080fe20007f3e0ff */
[----:B------:R-:W-:Y:S01]  /*10a0*/  IMAD R207, R169, 0x78, RZ ;  /* 0x00000078a9cf7824 */ /* 0x000fe200078e02ff */
[-C--:B------:R-:W-:Y:S01]  /*10b0*/  LEA.HI.X.SX32 R69, R91, R3.reuse, 0x1, P0 ;  /* 0x000000035b457211 */ /* 0x080fe200000f0eff */
[----:B------:R-:W5:Y:S01]  /*10c0*/  LDG.E.U16 R60, desc[UR28][R60.64] ;  /* 0x0000001c3c3c7981 */ /* 0x000f62000c1e1500 */
[-C--:B------:R-:W-:Y:S01]  /*10d0*/  LEA.HI.X.SX32 R71, R93, R3.reuse, 0x1, P3 ;  /* 0x000000035d477211 */ /* 0x080fe200018f0eff */
        /* <DEDUP_REMOVED lines=8> */
[----:B------:R-:W2:Y:S01]  /*1160*/  LDCU UR4, c[0x0][0x3c8] ;  /* 0x00007900ff0477ac */ /* 0x000ea20008000800 */
[----:B------:R-:W-:Y:S01]  /*1170*/  LEA.HI.X.SX32 R81, R149, R3, 0x1, P1 ;  /* 0x0000000395517211 */ /* 0x000fe200008f0eff */
[----:B------:R-:W5:Y:S01]  /*1180*/  LDG.E.U16 R64, desc[UR28][R64.64] ;  /* 0x0000001c40407981 */ /* 0x000f62000c1e1500 */
[----:B------:R-:W-:-:S02]  /*1190*/  IADD3 R82, P0, PT, R191, R2, RZ ;  /* 0x00000002bf527210 */ /* 0x000fc40007f1e0ff */
[-C--:B------:R-:W-:Y:S01]  /*11a0*/  IADD3 R84, P3, PT, R193, R2.reuse, RZ ;  /* 0x00000002c1547210 */ /* 0x080fe20007f7e0ff */
[----:B------:R3:W5:Y:S01]  /*11b0*/  LDG.E.U16 R46, desc[UR28][R50.64] ;  /* 0x0000001c322e7981 */ /* 0x000762000c1e1500 */
[-C--:B------:R-:W-:Y:S02]  /*11c0*/  IADD3 R86, P6, PT, R195, R2.reuse, RZ ;  /* 0x00000002c3567210 */ /* 0x080fe40007fde0ff */
[-C--:B------:R-:W-:Y:S01]  /*11d0*/  IADD3 R88, P4, PT, R197, R2.reuse, RZ ;  /* 0x00000002c5587210 */ /* 0x080fe20007f9e0ff */
[----:B------:R-:W5:Y:S01]  /*11e0*/  LDG.E.U16 R66, desc[UR28][R66.64] ;  /* 0x0000001c42427981 */ /* 0x000f62000c1e1500 */
[-C--:B------:R-:W-:Y:S02]  /*11f0*/  IADD3 R90, P5, PT, R199, R2.reuse, RZ ;  /* 0x00000002c75a7210 */ /* 0x080fe40007fbe0ff */
[-C--:B------:R-:W-:Y:S01]  /*1200*/  IADD3 R92, P2, PT, R201, R2.reuse, RZ ;  /* 0x00000002c95c7210 */ /* 0x080fe20007f5e0ff */
[----:B------:R-:W5:Y:S01]  /*1210*/  LDG.E.U16 R68, desc[UR28][R68.64] ;  /* 0x0000001c44447981 */ /* 0x000f62000c1e1500 */
[----:B------:R-:W-:-:S02]  /*1220*/  IADD3 R94, P1, PT, R203, R2, RZ ;  /* 0x00000002cb5e7210 */ /* 0x000fc40007f3e0ff */
[-C--:B------:R-:W-:Y:S01]  /*1230*/  LEA.HI.X.SX32 R83, R151, R3.reuse, 0x1, P0 ;  /* 0x0000000397537211 */ /* 0x080fe200000f0eff */
[----:B------:R-:W5:Y:S01]  /*1240*/  LDG.E.U16 R70, desc[UR28][R70.64] ;  /* 0x0000001c46467981 */ /* 0x000f62000c1e1500 */
[-C--:B------:R-:W-:Y:S02]  /*1250*/  LEA.HI.X.SX32 R85, R153, R3.reuse, 0x1, P3 ;  /* 0x0000000399557211 */ /* 0x080fe400018f0eff */
[-C--:B------:R-:W-:Y:S01]  /*1260*/  LEA.HI.X.SX32 R87, R155, R3.reuse, 0x1, P6 ;  /* 0x000000039b577211 */ /* 0x080fe200030f0eff */
[----:B------:R-:W5:Y:S01]  /*1270*/  LDG.E.U16 R72, desc[UR28][R72.64] ;  /* 0x0000001c48487981 */ /* 0x000f62000c1e1500 */
[-C--:B------:R-:W-:Y:S02]  /*1280*/  LEA.HI.X.SX32 R89, R157, R3.reuse, 0x1, P4 ;  /* 0x000000039d597211 */ /* 0x080fe400020f0eff */
[-C--:B------:R-:W-:Y:S01]  /*1290*/  LEA.HI.X.SX32 R91, R159, R3.reuse, 0x1, P5 ;  /* 0x000000039f5b7211 */ /* 0x080fe200028f0eff */
[----:B------:R-:W5:Y:S01]  /*12a0*/  LDG.E.U16 R74, desc[UR28][R74.64] ;  /* 0x0000001c4a4a7981 */ /* 0x000f62000c1e1500 */
[----:B------:R-:W-:-:S02]  /*12b0*/  LEA.HI.X.SX32 R93, R161, R3, 0x1, P2 ;  /* 0x00000003a15d7211 */ /* 0x000fc400010f0eff */
[----:B------:R-:W-:Y:S01]  /*12c0*/  LEA.HI.X.SX32 R95, R163, R3, 0x1, P1 ;  /* 0x00000003a35f7211 */ /* 0x000fe200008f0eff */
[----:B------:R-:W5:Y:S01]  /*12d0*/  LDG.E.U16 R76, desc[UR28][R76.64] ;  /* 0x0000001c4c4c7981 */ /* 0x000f62000c1e1500 */
[----:B---3--:R-:W-:-:S03]  /*12e0*/  SHF.R.U32.HI R50, RZ, 0x6, R142 ;  /* 0x00000006ff327819 */ /* 0x008fc6000001168e */
[----:B------:R-:W5:Y:S04]  /*12f0*/  LDG.E.U16 R78, desc[UR28][R78.64] ;  /* 0x0000001c4e4e7981 */ /* 0x000f68000c1e1500 */
[----:B------:R-:W5:Y:S04]  /*1300*/  LDG.E.U16 R80, desc[UR28][R80.64] ;  /* 0x0000001c50507981 */ /* 0x000f68000c1e1500 */
[----:B------:R-:W5:Y:S04]  /*1310*/  LDG.E.U16 R82, desc[UR28][R82.64] ;  /* 0x0000001c52527981 */ /* 0x000f68000c1e1500 */
[----:B------:R-:W5:Y:S04]  /*1320*/  LDG.E.U16 R84, desc[UR28][R84.64] ;  /* 0x0000001c54547981 */ /* 0x000f68000c1e1500 */
[----:B------:R-:W5:Y:S04]  /*1330*/  LDG.E.U16 R86, desc[UR28][R86.64] ;  /* 0x0000001c56567981 */ /* 0x000f68000c1e1500 */
[----:B------:R-:W5:Y:S04]  /*1340*/  LDG.E.U16 R88, desc[UR28][R88.64] ;  /* 0x0000001c58587981 */ /* 0x000f68000c1e1500 */
[----:B------:R-:W5:Y:S04]  /*1350*/  LDG.E.U16 R90, desc[UR28][R90.64] ;  /* 0x0000001c5a5a7981 */ /* 0x000f68000c1e1500 */
[----:B------:R-:W5:Y:S04]  /*1360*/  LDG.E.U16 R92, desc[UR28][R92.64] ;  /* 0x0000001c5c5c7981 */ /* 0x000f68000c1e1500 */
[----:B------:R-:W5:Y:S01]  /*1370*/  LDG.E.U16 R94, desc[UR28][R94.64] ;  /* 0x0000001c5e5e7981 */ /* 0x000f62000c1e1500 */
[----:B------:R-:W-:-:S03]  /*1380*/  SGXT.U32 R50, R50, 0x1 ;  /* 0x000000013232781a */ /* 0x000fc60000000000 */
[----:B------:R3:W5:Y:S02]  /*1390*/  LDG.E.U16 R47, desc[UR28][R52.64] ;  /* 0x0000001c342f7981 */ /* 0x000764000c1e1500 */
[----:B-1----:R-:W-:Y:S02]  /*13a0*/  IMAD R50, R50, R133, RZ ;  /* 0x0000008532327224 */ /* 0x002fe400078e02ff */
[----:B------:R-:W5:Y:S01]  /*13b0*/  LDG.E.U16 R19, desc[UR28][R18.64] ;  /* 0x0000001c12137981 */ /* 0x000f62000c1e1500 */
[----:B------:R-:W-:-:S03]  /*13c0*/  IMAD R7, R169, 0x3d, RZ ;  /* 0x0000003da9077824 */ /* 0x000fc600078e02ff */
[----:B------:R1:W5:Y:S01]  /*13d0*/  LDG.E.U16 R17, desc[UR28][R2.64] ;  /* 0x0000001c02117981 */ /* 0x000362000c1e1500 */
[-C--:B------:R-:W-:Y:S01]  /*13e0*/  IADD3 R38, P0, PT, R205, R2.reuse, RZ ;  /* 0x00000002cd267210 */ /* 0x080fe20007f1e0ff */
[----:B---3--:R-:W-:Y:S01]  /*13f0*/  IMAD R52, R133, 0x2, R50 ;  /* 0x0000000285347824 */ /* 0x008fe200078e0232 */
[-C--:B------:R-:W-:Y:S01]  /*1400*/  IADD3 R40, P3, PT, R207, R2.reuse, RZ ;  /* 0x00000002cf287210 */ /* 0x080fe20007f7e0ff */
[----:B------:R-:W5:Y:S01]  /*1410*/  LDG.E.U16 R23, desc[UR28][R26.64] ;  /* 0x0000001c1a177981 */ /* 0x000f62000c1e1500 */
[-C--:B------:R-:W-:Y:S02]  /*1420*/  IADD3 R42, P6, PT, R209, R2.reuse, RZ ;  /* 0x00000002d12a7210 */ /* 0x080fe40007fde0ff */
[----:B------:R-:W-:Y:S01]  /*1430*/  IADD3 R44, P4, PT, R211, R2, RZ ;  /* 0x00000002d32c7210 */ /* 0x000fe20007f9e0ff */
[----:B------:R-:W5:Y:S01]  /*1440*/  LDG.E.U16 R18, desc[UR28][R48.64] ;  /* 0x0000001c30127981 */ /* 0x000f62000c1e1500 */
[-C--:B------:R-:W-:Y:S01]  /*1450*/  LEA.HI.X.SX32 R41, R165, R3.reuse, 0x1, P3 ;  /* 0x00000003a5297211 */ /* 0x080fe200018f0eff */
[----:B-1----:R-:W-:Y:S01]  /*1460*/  IMAD R2, R169, 0x3b, RZ ;  /* 0x0000003ba9027824 */ /* 0x002fe200078e02ff */
[-C--:B------:R-:W-:Y:S01]  /*1470*/  LEA.HI.X.SX32 R43, R7, R3.reuse, 0x1, P6 ;  /* 0x00000003072b7211 */ /* 0x080fe200030f0eff */
[----:B------:R-:W5:Y:S01]  /*1480*/  LDG.E.U16 R11, desc[UR28][R10.64] ;  /* 0x0000001c0a0b7981 */ /* 0x000f62000c1e1500 */
[----:B------:R-:W-:-:S02]  /*1490*/  LEA.HI.X.SX32 R45, R167, R3, 0x1, P4 ;  /* 0x00000003a72d7211 */ /* 0x000fc400020f0eff */
[----:B------:R-:W-:Y:S01]  /*14a0*/  LEA.HI.X.SX32 R39, R2, R3, 0x1, P0 ;  /* 0x0000000302277211 */ /* 0x000fe200000f0eff */
[----:B------:R-:W5:Y:S04]  /*14b0*/  LDG.E.U16 R26, desc[UR28][R96.64] ;  /* 0x0000001c601a7981 */ /* 0x000f68000c1e1500 */
[----:B------:R1:W5:Y:S04]  /*14c0*/  LDG.E.U16 R48, desc[UR28][R54.64] ;  /* 0x0000001c36307981 */ /* 0x000368000c1e1500 */
[----:B------:R3:W5:Y:S04]  /*14d0*/  LDG.E.U16 R49, desc[UR28][R56.64] ;  /* 0x0000001c38317981 */ /* 0x000768000c1e1500 */
[----:B------:R4:W5:Y:S01]  /*14e0*/  LDG.E.U16 R27, desc[UR28][R98.64] ;  /* 0x0000001c621b7981 */ /* 0x000962000c1e1500 */
[----:B-1----:R-:W-:-:S03]  /*14f0*/  IMAD R54, R133, 0x2, R52 ;  /* 0x0000000285367824 */ /* 0x002fc600078e0234 */
[----:B------:R-:W5:Y:S01]  /*1500*/  LDG.E.U16 R3, desc[UR28][R24.64] ;  /* 0x0000001c18037981 */ /* 0x000f62000c1e1500 */
[----:B---3--:R-:W-:-:S03]  /*1510*/  IMAD R56, R133, 0x2, R54 ;  /* 0x0000000285387824 */ /* 0x008fc600078e0236 */
[----:B------:R-:W5:Y:S01]  /*1520*/  LDG.E.U16 R10, desc[UR28][R30.64] ;  /* 0x0000001c1e0a7981 */ /* 0x000f62000c1e1500 */
[----:B------:R-:W-:-:S03]  /*1530*/  IMAD R96, R133, 0x2, R56 ;  /* 0x0000000285607824 */ /* 0x000fc600078e0238 */
[----:B------:R-:W5:Y:S01]  /*1540*/  LDG.E.U16 R12, desc[UR28][R32.64] ;  /* 0x0000001c200c7981 */ /* 0x000f62000c1e1500 */
[----:B----4-:R-:W-:-:S03]  /*1550*/  IMAD R98, R133, 0x2, R96 ;  /* 0x0000000285627824 */ /* 0x010fc600078e0260 */
[----:B------:R-:W5:Y:S04]  /*1560*/  LDG.E.U16 R25, desc[UR28][R28.64] ;  /* 0x0000001c1c197981 */ /* 0x000f68000c1e1500 */
[----:B------:R-:W5:Y:S04]  /*1570*/  LDG.E.U16 R30, desc[UR28][R104.64] ;  /* 0x0000001c681e7981 */ /* 0x000f68000c1e1500 */
[----:B------:R-:W5:Y:S04]  /*1580*/  LDG.E.U16 R31, desc[UR28][R106.64] ;  /* 0x0000001c6a1f7981 */ /* 0x000f68000c1e1500 */
[----:B------:R1:W5:Y:S04]  /*1590*/  LDG.E.U16 R29, desc[UR28][R100.64] ;  /* 0x0000001c641d7981 */ /* 0x000368000c1e1500 */
[----:B------:R3:W5:Y:S04]  /*15a0*/  LDG.E.U16 R28, desc[UR28][R102.64] ;  /* 0x0000001c661c7981 */ /* 0x000768000c1e1500 */
[----:B------:R4:W5:Y:S01]  /*15b0*/  LDG.E.U16 R32, desc[UR28][R108.64] ;  /* 0x0000001c6c207981 */ /* 0x000962000c1e1500 */
[----:B-1----:R-:W-:-:S03]  /*15c0*/  IMAD R100, R133, 0x2, R98 ;  /* 0x0000000285647824 */ /* 0x002fc600078e0262 */
[----:B------:R1:W5:Y:S01]  /*15d0*/  LDG.E.U16 R33, desc[UR28][R110.64] ;  /* 0x0000001c6e217981 */ /* 0x000362000c1e1500 */
[----:B---3--:R-:W-:-:S03]  /*15e0*/  IMAD R102, R133, 0x2, R100 ;  /* 0x0000000285667824 */ /* 0x008fc600078e0264 */
[----:B------:R-:W5:Y:S01]  /*15f0*/  LDG.E.U16 R24, desc[UR28][R34.64] ;  /* 0x0000001c22187981 */ /* 0x000f62000c1e1500 */
[----:B------:R-:W-:-:S03]  /*1600*/  IMAD R104, R133, 0x2, R102 ;  /* 0x0000000285687824 */ /* 0x000fc600078e0266 */
[----:B------:R-:W5:Y:S01]  /*1610*/  LDG.E.U16 R22, desc[UR28][R36.64] ;  /* 0x0000001c24167981 */ /* 0x000f62000c1e1500 */
[----:B------:R-:W-:-:S03]  /*1620*/  IMAD R106, R133, 0x2, R104 ;  /* 0x00000002856a7824 */ /* 0x000fc600078e0268 */
[----:B------:R3:W5:Y:S01]  /*1630*/  LDG.E.U16 R8, desc[UR28][R136.64] ;  /* 0x0000001c88087981 */ /* 0x000762000c1e1500 */
[----:B----4-:R-:W-:-:S03]  /*1640*/  IMAD R108, R133, 0x2, R106 ;  /* 0x00000002856c7824 */ /* 0x010fc600078e026a */
[----:B------:R4:W5:Y:S01]  /*1650*/  LDG.E.U16 R35, desc[UR28][R112.64] ;  /* 0x0000001c70237981 */ /* 0x000962000c1e1500 */
[----:B-1----:R-:W-:-:S03]  /*1660*/  IMAD R110, R133, 0x2, R108 ;  /* 0x00000002856e7824 */ /* 0x002fc600078e026c */
[----:B------:R1:W5:Y:S01]  /*1670*/  LDG.E.U16 R34, desc[UR28][R114.64] ;  /* 0x0000001c72227981 */ /* 0x000362000c1e1500 */
[----:B---3--:R-:W3:Y:S03]  /*1680*/  LDC.64 R136, c[0x0][0x388] ;  /* 0x0000e200ff887b82 */ /* 0x008ee60000000a00 */
[----:B------:R0:W5:Y:S01]  /*1690*/  LDG.E.U16 R36, desc[UR28][R116.64] ;  /* 0x0000001c74247981 */ /* 0x000162000c1e1500 */
[----:B----4-:R-:W-:-:S03]  /*16a0*/  IMAD R112, R133, 0x2, R110 ;  /* 0x0000000285707824 */ /* 0x010fc600078e026e */
[----:B------:R4:W5:Y:S01]  /*16b0*/  LDG.E.U16 R37, desc[UR28][R118.64] ;  /* 0x0000001c76257981 */ /* 0x000962000c1e1500 */
[----:B-1----:R-:W-:-:S03]  /*16c0*/  IMAD R114, R133, 0x2, R112 ;  /* 0x0000000285727824 */ /* 0x002fc600078e0270 */
[----:B------:R1:W5:Y:S01]  /*16d0*/  LDG.E.U16 R7, desc[UR28][R120.64] ;  /* 0x0000001c78077981 */ /* 0x000362000c1e1500 */
[----:B0-----:R-:W-:-:S03]  /*16e0*/  IMAD R116, R133, 0x2, R114 ;  /* 0x0000000285747824 */ /* 0x001fc600078e0272 */
        /* <DEDUP_REMOVED lines=9> */
[----:B-1----:R-:W-:Y:S01]  /*1780*/  LOP3.LUT R39, R142, 0x3f, RZ, 0xc0, !PT ;  /* 0x0000003f8e277812 */ /* 0x002fe200078ec0ff */
[----:B------:R-:W-:Y:S02]  /*1790*/  IMAD R132, R132, UR7, RZ ;  /* 0x0000000784847c24 */ /* 0x000fe4000f8e02ff */
[----:B------:R1:W5:Y:S01]  /*17a0*/  LDG.E.U16 R6, desc[UR28][R128.64] ;  /* 0x0000001c80067981 */ /* 0x000362000c1e1500 */
[----:B0-----:R-:W-:-:S03]  /*17b0*/  IMAD R126, R133, 0x2, R124 ;  /* 0x00000002857e7824 */ /* 0x001fc600078e027c */
[----:B------:R0:W5:Y:S01]  /*17c0*/  LDG.E.U16 R40, desc[UR28][R40.64] ;  /* 0x0000001c28287981 */ /* 0x000162000c1e1500 */
[----:B--2---:R-:W-:-:S03]  /*17d0*/  IMAD R43, R39, UR4, RZ ;  /* 0x00000004272b7c24 */ /* 0x004fc6000f8e02ff */
[----:B------:R2:W5:Y:S01]  /*17e0*/  LDG.E.U16 R44, desc[UR28][R44.64] ;  /* 0x0000001c2c2c7981 */ /* 0x000562000c1e1500 */
[----:B-1----:R-:W-:-:S03]  /*17f0*/  IMAD R128, R133, 0x2, R126 ;  /* 0x0000000285807824 */ /* 0x002fc600078e027e */
[----:B------:R1:W5:Y:S01]  /*1800*/  LDG.E.U16 R5, desc[UR28][R130.64] ;  /* 0x0000001c82057981 */ /* 0x000362000c1e1500 */
[----:B0-----:R-:W-:Y:S01]  /*1810*/  IMAD.SHL.U32 R41, R132, 0x2, RZ ;  /* 0x0000000284297824 */ /* 0x001fe200078e00ff */
[----:B------:R-:W-:Y:S02]  /*1820*/  R2UR UR16, R134 ;  /* 0x00000000861072ca */ /* 0x000fe400000e0000 */
[----:B------:R0:W5:Y:S01]  /*1830*/  LDG.E.U16 R16, desc[UR28][R138.64] ;  /* 0x0000001c8a107981 */ /* 0x000162000c1e1500 */
[C---:B--2---:R-:W-:Y:S02]  /*1840*/  IMAD.SHL.U32 R45, R43.reuse, 0x2, RZ ;  /* 0x000000022b2d7824 */ /* 0x044fe400078e00ff */
[----:B------:R-:W-:Y:S01]  /*1850*/  IMAD.HI R43, R43, 0x2, RZ ;  /* 0x000000022b2b7827 */ /* 0x000fe200078e02ff */
[----:B------:R-:W5:Y:S03]  /*1860*/  LDG.E.U16 R15, desc[UR28][R14.64] ;  /* 0x0000001c0e0f7981 */ /* 0x000f66000c1e1500 */
[----:B-1----:R-:W-:Y:S01]  /*1870*/  IMAD R130, R133, 0x2, R128 ;  /* 0x0000000285827824 */ /* 0x002fe200078e0280 */
[----:B---3--:R-:W-:Y:S01]  /*1880*/  IADD3 R41, P0, P1, R45, R136, R41 ;  /* 0x000000882d297210 */ /* 0x008fe2000791e029 */
[----:B------:R-:W-:-:S04]  /*1890*/  IMAD.HI R132, R132, 0x2, RZ ;  /* 0x0000000284847827 */ /* 0x000fc800078e02ff */
[----:B------:R-:W-:Y:S01]  /*18a0*/  IMAD R134, R133, 0x2, R130 ;  /* 0x0000000285867824 */ /* 0x000fe200078e0282 */
[----:B------:R-:W-:Y:S01]  /*18b0*/  IADD3.X R43, PT, PT, R43, R137, R132, P0, P1 ;  /* 0x000000892b2b7210 */ /* 0x000fe200007e2484 */
[----:B------:R1:W5:Y:S02]  /*18c0*/  LDG.E.U16 R14, desc[UR28][R140.64] ;  /* 0x0000001c8c0e7981 */ /* 0x000364000c1e1500 */
[C---:B------:R-:W-:Y:S01]  /*18d0*/  IMAD R132, R133.reuse, 0x2, R134 ;  /* 0x0000000285847824 */ /* 0x040fe200078e0286 */
[-C--:B------:R-:W-:Y:S02]  /*18e0*/  LEA R214, P0, R50, R41.reuse, 0x1 ;  /* 0x0000002932d67211 */ /* 0x080fe400078008ff */
[-C--:B------:R-:W-:Y:S01]  /*18f0*/  LEA R212, P1, R52, R41.reuse, 0x1 ;  /* 0x0000002934d47211 */ /* 0x080fe200078208ff */
[C---:B0-----:R-:W-:Y:S01]  /*1900*/  IMAD R138, R133.reuse, 0x2, R132 ;  /* 0x00000002858a7824 */ /* 0x041fe200078e0284 */
[----:B------:R-:W-:Y:S02]  /*1910*/  LEA R166, P2, R54, R41, 0x1 ;  /* 0x0000002936a67211 */ /* 0x000fe400078408ff */
[-C--:B------:R-:W-:Y:S01]  /*1920*/  LEA.HI.X.SX32 R215, R50, R43.reuse, 0x1, P0 ;  /* 0x0000002b32d77211 */ /* 0x080fe200000f0eff */
[----:B------:R-:W-:Y:S01]  /*1930*/  IMAD R50, R133, 0x2, R138 ;  /* 0x0000000285327824 */ /* 0x000fe200078e028a */
[----:B------:R-:W-:-:S02]  /*1940*/  LEA.HI.X.SX32 R213, R52, R43, 0x1, P1 ;  /* 0x0000002b34d57211 */ /* 0x000fc400008f0eff */
[----:B------:R-:W-:Y:S02]  /*1950*/  LEA.HI.X.SX32 R167, R54, R43, 0x1, P2 ;  /* 0x0000002b36a77211 */ /* 0x000fe400010f0eff */
[-C--:B------:R-:W-:Y:S02]  /*1960*/  LEA R144, P1, R96, R41.reuse, 0x1 ;  /* 0x0000002960907211 */ /* 0x080fe400078208ff */
[-C--:B-1----:R-:W-:Y:S01]  /*1970*/  LEA R140, P2, R98, R41.reuse, 0x1 ;  /* 0x00000029628c7211 */ /* 0x082fe200078408ff */
[----:B------:R-:W-:Y:S01]  /*1980*/  IMAD R52, R133, 0x2, R50 ;  /* 0x0000000285347824 */ /* 0x000fe200078e0232 */
[----:B------:R-:W-:Y:S02]  /*1990*/  LEA R158, P0, R56, R41, 0x1 ;  /* 0x00000029389e7211 */ /* 0x000fe400078008ff */
[-C--:B------:R-:W-:Y:S02]  /*19a0*/  LEA.HI.X.SX32 R145, R96, R43.reuse, 0x1, P1 ;  /* 0x0000002b60917211 */ /* 0x080fe400008f0eff */
[----:B------:R-:W-:-:S02]  /*19b0*/  LEA.HI.X.SX32 R141, R98, R43, 0x1, P2 ;  /* 0x0000002b628d7211 */ /* 0x000fc400010f0eff */
[----:B------:R-:W-:Y:S01]  /*19c0*/  LEA R96, P2, R104, R41, 0x1 ;  /* 0x0000002968607211 */ /* 0x000fe200078408ff */
[C---:B------:R-:W-:Y:S01]  /*19d0*/  IMAD R54, R133.reuse, 0x2, R52 ;  /* 0x0000000285367824 */ /* 0x040fe200078e0234 */
[----:B------:R-:W-:Y:S01]  /*19e0*/  LEA.HI.X.SX32 R159, R56, R43, 0x1, P0 ;  /* 0x0000002b389f7211 */ /* 0x000fe200000f0eff */
[----:B------:R-:W-:Y:S01]  /*19f0*/  STL.64 [R1+0x428], R214 ;  /* 0x000428d601007387 */ /* 0x000fe20000100a00 */
[----:B------:R-:W-:Y:S02]  /*1a00*/  LEA R164, P0, R100, R41, 0x1 ;  /* 0x0000002964a47211 */ /* 0x000fe400078008ff */
[----:B------:R-:W-:Y:S01]  /*1a10*/  LEA.HI.X.SX32 R97, R104, R43, 0x1, P2 ;  /* 0x0000002b68617211 */ /* 0x000fe200010f0eff */
[----:B------:R-:W-:Y:S01]  /*1a20*/  STL.64 [R1+0x420], R212 ;  /* 0x000420d401007387 */ /* 0x000fe20000100a00 */
[----:B------:R-:W-:Y:S01]  /*1a30*/  LEA R168, P1, R102, R41, 0x1 ;  /* 0x0000002966a87211 */ /* 0x000fe200078208ff */
[----:B------:R-:W-:Y:S02]  /*1a40*/  IMAD R56, R133, 0x2, R54 ;  /* 0x0000000285387824 */ /* 0x000fe400078e0236 */
[----:B------:R-:W-:Y:S01]  /*1a50*/  STL.64 [R1+0x418], R166 ;  /* 0x000418a601007387 */ /* 0x000fe20000100a00 */
[----:B------:R-:W-:-:S03]  /*1a60*/  LEA.HI.X.SX32 R165, R100, R43, 0x1, P0 ;  /* 0x0000002b64a57211 */ /* 0x000fc600000f0eff */
[----:B------:R-:W-:Y:S01]  /*1a70*/  STL.64 [R1+0x410], R158 ;  /* 0x0004109e01007387 */ /* 0x000fe20000100a00 */
[----:B------:R-:W-:-:S03]  /*1a80*/  LEA R100, P0, R106, R41, 0x1 ;  /* 0x000000296a647211 */ /* 0x000fc600078008ff */
[----:B------:R-:W-:Y:S01]  /*1a90*/  STL.64 [R1+0x408], R144 ;  /* 0x0004089001007387 */ /* 0x000fe20000100a00 */
[----:B------:R-:W-:-:S03]  /*1aa0*/  LEA.HI.X.SX32 R169, R102, R43, 0x1, P1 ;  /* 0x0000002b66a97211 */ /* 0x000fc600008f0eff */
[----:B------:R-:W-:Y:S01]  /*1ab0*/  STL.64 [R1+0x400], R140 ;  /* 0x0004008c01007387 */ /* 0x000fe20000100a00 */
[----:B------:R-:W-:-:S03]  /*1ac0*/  LEA R162, P1, R108, R41, 0x1 ;  /* 0x000000296ca27211 */ /* 0x000fc600078208ff */
[----:B------:R0:W-:Y:S01]  /*1ad0*/  STL.64 [R1+0x3e8], R96 ;  /* 0x0003e86001007387 */ /* 0x0001e20000100a00 */
[----:B------:R-:W-:Y:S02]  /*1ae0*/  LEA.HI.X.SX32 R101, R106, R43, 0x1, P0 ;  /* 0x0000002b6a657211 */ /* 0x000fe400000f0eff */
[----:B------:R-:W-:Y:S01]  /*1af0*/  LEA R210, P2, R110, R41, 0x1 ;  /* 0x000000296ed27211 */ /* 0x000fe200078408ff */
[----:B------:R-:W-:Y:S01]  /*1b00*/  STL.64 [R1+0x3f8], R164 ;  /* 0x0003f8a401007387 */ /* 0x000fe20000100a00 */
[----:B------:R-:W-:Y:S01]  /*1b10*/  LEA.HI.X.SX32 R163, R108, R43, 0x1, P1 ;  /* 0x0000002b6ca37211 */ /* 0x000fe200008f0eff */
[C---:B0-----:R-:W-:Y:S02]  /*1b20*/  IMAD R96, R133.reuse, 0x2, R56 ;  /* 0x0000000285607824 */ /* 0x041fe400078e0238 */
[----:B------:R-:W-:Y:S01]  /*1b30*/  STL.64 [R1+0x3f0], R168 ;  /* 0x0003f0a801007387 */ /* 0x000fe20000100a00 */
[----:B------:R-:W-:Y:S01]  /*1b40*/  LEA R104, P1, R114, R41, 0x1 ;  /* 0x0000002972687211 */ /* 0x000fe200078208ff */
[----:B------:R-:W-:-:S02]  /*1b50*/  IMAD R98, R133, 0x2, R96 ;  /* 0x0000000285627824 */ /* 0x000fc400078e0260 */
[----:B------:R0:W-:Y:S01]  /*1b60*/  STL.64 [R1+0x3e0], R100 ;  /* 0x0003e06401007387 */ /* 0x0001e20000100a00 */
[-C--:B------:R-:W-:Y:S02]  /*1b70*/  LEA.HI.X.SX32 R211, R110, R43.reuse, 0x1, P2 ;  /* 0x0000002b6ed37211 */ /* 0x080fe400010f0eff */
[----:B------:R-:W-:Y:S01]  /*1b80*/  LEA.HI.X.SX32 R105, R114, R43, 0x1, P1 ;  /* 0x0000002b72697211 */ /* 0x000fe200008f0eff */
[----:B------:R-:W-:Y:S01]  /*1b90*/  STL.64 [R1+0x3d8], R162 ;  /* 0x0003d8a201007387 */ /* 0x000fe20000100a00 */
[-C--:B------:R-:W-:Y:S02]  /*1ba0*/  LEA R140, P0, R112, R41.reuse, 0x1 ;  /* 0x00000029708c7211 */ /* 0x080fe400078008ff */
[-C--:B------:R-:W-:Y:S01]  /*1bb0*/  LEA R160, P2, R116, R41.reuse, 0x1 ;  /* 0x0000002974a07211 */ /* 0x080fe200078408ff */
[----:B0-----:R-:W-:Y:S01]  /*1bc0*/  IMAD R100, R133, 0x2, R98 ;  /* 0x0000000285647824 */ /* 0x001fe200078e0262 */
[----:B------:R-:W-:Y:S01]  /*1bd0*/  STL.64 [R1+0x3d0], R210 ;  /* 0x0003d0d201007387 */ /* 0x000fe20000100a00 */
[----:B------:R-:W-:-:S02]  /*1be0*/  LEA R108, P1, R120, R41, 0x1 ;  /* 0x00000029786c7211 */ /* 0x000fc400078208ff */
[C---:B------:R-:W-:Y:S01]  /*1bf0*/  IMAD R102, R133.reuse, 0x2, R100 ;  /* 0x0000000285667824 */ /* 0x040fe200078e0264 */
[----:B------:R0:W-:Y:S01]  /*1c00*/  STL.64 [R1+0x3c0], R104 ;  /* 0x0003c06801007387 */ /* 0x0001e20000100a00 */
[-C--:B------:R-:W-:Y:S02]  /*1c10*/  LEA.HI.X.SX32 R141, R112, R43.reuse, 0x1, P0 ;  /* 0x0000002b708d7211 */ /* 0x080fe400000f0eff */
[-C--:B------:R-:W-:Y:S02]  /*1c20*/  LEA.HI.X.SX32 R161, R116, R43.reuse, 0x1, P2 ;  /* 0x0000002b74a17211 */ /* 0x080fe400010f0eff */
[----:B------:R-:W-:Y:S01]  /*1c30*/  LEA.HI.X.SX32 R109, R120, R43, 0x1, P1 ;  /* 0x0000002b786d7211 */ /* 0x000fe200008f0eff */
[----:B------:R1:W-:Y:S01]  /*1c40*/  STL.64 [R1+0x3c8], R140 ;  /* 0x0003c88c01007387 */ /* 0x0003e20000100a00 */
[----:B0-----:R-:W-:-:S03]  /*1c50*/  IMAD R104, R133, 0x2, R102 ;  /* 0x0000000285687824 */ /* 0x001fc600078e0266 */
[----:B------:R-:W-:Y:S01]  /*1c60*/  STL.64 [R1+0x3b8], R160 ;  /* 0x0003b8a001007387 */ /* 0x000fe20000100a00 */
[----:B------:R-:W-:-:S03]  /*1c70*/  IMAD R106, R133, 0x2, R104 ;  /* 0x00000002856a7824 */ /* 0x000fc600078e0268 */
[----:B------:R0:W-:Y:S01]  /*1c80*/  STL.64 [R1+0x3a8], R108 ;  /* 0x0003a86c01007387 */ /* 0x0001e20000100a00 */
[-C--:B------:R-:W-:Y:S02]  /*1c90*/  LEA R156, P0, R118, R41.reuse, 0x1 ;  /* 0x00000029769c7211 */ /* 0x080fe400078008ff */
[----:B-1----:R-:W-:Y:S01]  /*1ca0*/  LEA R140, P2, R122, R41, 0x1 ;  /* 0x000000297a8c7211 */ /* 0x002fe200078408ff */
[----:B0-----:R-:W-:-:S04]  /*1cb0*/  IMAD R108, R133, 0x2, R106 ;  /* 0x00000002856c7824 */ /* 0x001fc800078e026a */
[----:B------:R-:W-:Y:S01]  /*1cc0*/  IMAD R110, R133, 0x2, R108 ;  /* 0x00000002856e7824 */ /* 0x000fe200078e026c */
[----:B------:R-:W-:-:S03]  /*1cd0*/  LEA R154, P1, R126, R41, 0x1 ;  /* 0x000000297e9a7211 */ /* 0x000fc600078208ff */
[C---:B------:R-:W-:Y:S01]  /*1ce0*/  IMAD R112, R133.reuse, 0x2, R110 ;  /* 0x0000000285707824 */ /* 0x040fe200078e026e */
[-C--:B------:R-:W-:Y:S02]  /*1cf0*/  LEA.HI.X.SX32 R157, R118, R43.reuse, 0x1, P0 ;  /* 0x0000002b769d7211 */ /* 0x080fe400000f0eff */
[----:B------:R-:W-:Y:S01]  /*1d00*/  LEA.HI.X.SX32 R141, R122, R43, 0x1, P2 ;  /* 0x0000002b7a8d7211 */ /* 0x000fe200010f0eff */
[C---:B------:R-:W-:Y:S01]  /*1d10*/  IMAD R114, R133.reuse, 0x2, R112 ;  /* 0x0000000285727824 */ /* 0x040fe200078e0270 */
[-C--:B------:R-:W-:Y:S02]  /*1d20*/  LEA R208, P0, R124, R41.reuse, 0x1 ;  /* 0x000000297cd07211 */ /* 0x080fe400078008ff */
[----:B------:R-:W-:Y:S02]  /*1d30*/  LEA R206, P2, R128, R41, 0x1 ;  /* 0x0000002980ce7211 */ /* 0x000fe400078408ff */
[----:B------:R-:W-:Y:S02]  /*1d40*/  LEA.HI.X.SX32 R155, R126, R43, 0x1, P1 ;  /* 0x0000002b7e9b7211 */ /* 0x000fe400008f0eff */
[----:B------:R-:W-:Y:S01]  /*1d50*/  LEA R204, P1, R134, R41, 0x1 ;  /* 0x0000002986cc7211 */ /* 0x000fe200078208ff */
[----:B------:R-:W-:Y:S01]  /*1d60*/  IMAD R116, R133, 0x2, R114 ;  /* 0x0000000285747824 */ /* 0x000fe200078e0272 */
[----:B------:R-:W-:-:S02]  /*1d70*/  LEA.HI.X.SX32 R209, R124, R43, 0x1, P0 ;  /* 0x0000002b7cd17211 */ /* 0x000fc400000f0eff */
[----:B------:R-:W-:Y:S02]  /*1d80*/  LEA.HI.X.SX32 R207, R128, R43, 0x1, P2 ;  /* 0x0000002b80cf7211 */ /* 0x000fe400010f0eff */
[-C--:B------:R-:W-:Y:S02]  /*1d90*/  LEA R152, P0, R130, R41.reuse, 0x1 ;  /* 0x0000002982987211 */ /* 0x080fe400078008ff */
[----:B------:R-:W-:Y:S02]  /*1da0*/  LEA R150, P2, R132, R41, 0x1 ;  /* 0x0000002984967211 */ /* 0x000fe400078408ff */
[----:B------:R-:W-:Y:S01]  /*1db0*/  LEA.HI.X.SX32 R205, R134, R43, 0x1, P1 ;  /* 0x0000002b86cd7211 */ /* 0x000fe200008f0eff */
[----:B------:R-:W-:Y:S01]  /*1dc0*/  IMAD R118, R133, 0x2, R116 ;  /* 0x0000000285767824 */ /* 0x000fe200078e0274 */
[----:B------:R-:W-:Y:S02]  /*1dd0*/  LEA R148, P1, R50, R41, 0x1 ;  /* 0x0000002932947211 */ /* 0x000fe400078208ff */
[----:B------:R-:W-:-:S02]  /*1de0*/  LEA.HI.X.SX32 R153, R130, R43, 0x1, P0 ;  /* 0x0000002b82997211 */ /* 0x000fc400000f0eff */
[----:B------:R-:W-:Y:S02]  /*1df0*/  LEA.HI.X.SX32 R151, R132, R43, 0x1, P2 ;  /* 0x0000002b84977211 */ /* 0x000fe400010f0eff */
[-C--:B------:R-:W-:Y:S02]  /*1e00*/  LEA R202, P0, R138, R41.reuse, 0x1 ;  /* 0x000000298aca7211 */ /* 0x080fe400078008ff */
[----:B------:R-:W-:Y:S02]  /*1e10*/  LEA R200, P2, R52, R41, 0x1 ;  /* 0x0000002934c87211 */ /* 0x000fe400078408ff */
[-C--:B------:R-:W-:Y:S01]  /*1e20*/  LEA.HI.X.SX32 R149, R50, R43.reuse, 0x1, P1 ;  /* 0x0000002b32957211 */ /* 0x080fe200008f0eff */
[C---:B------:R-:W-:Y:S01]  /*1e30*/  IMAD R50, R133.reuse, 0x2, R118 ;  /* 0x0000000285327824 */ /* 0x040fe200078e0276 */
[-C--:B------:R-:W-:Y:S02]  /*1e40*/  LEA.HI.X.SX32 R203, R138, R43.reuse, 0x1, P0 ;  /* 0x0000002b8acb7211 */ /* 0x080fe400000f0eff */
[----:B------:R-:W-:Y:S01]  /*1e50*/  LEA.HI.X.SX32 R201, R52, R43, 0x1, P2 ;  /* 0x0000002b34c97211 */ /* 0x000fe200010f0eff */
[----:B------:R-:W-:Y:S01]  /*1e60*/  IMAD R52, R133, 0x2, R50 ;  /* 0x0000000285347824 */ /* 0x000fe200078e0232 */
[----:B------:R-:W-:-:S02]  /*1e70*/  LEA R230, P0, R54, R41, 0x1 ;  /* 0x0000002936e67211 */ /* 0x000fc400078008ff */
[----:B------:R-:W-:Y:S02]  /*1e80*/  LEA R146, P1, R56, R41, 0x1 ;  /* 0x0000002938927211 */ /* 0x000fe400078208ff */
[----:B------:R-:W-:Y:S01]  /*1e90*/  LEA.HI.X.SX32 R231, R54, R43, 0x1, P0 ;  /* 0x0000002b36e77211 */ /* 0x000fe200000f0eff */
[C---:B------:R-:W-:Y:S01]  /*1ea0*/  IMAD R54, R133.reuse, 0x2, R52 ;  /* 0x0000000285367824 */ /* 0x040fe200078e0234 */
[----:B------:R-:W-:Y:S02]  /*1eb0*/  LEA R184, P2, R96, R41, 0x1 ;  /* 0x0000002960b87211 */ /* 0x000fe400078408ff */
[-C--:B------:R-:W-:Y:S01]  /*1ec0*/  LEA.HI.X.SX32 R147, R56, R43.reuse, 0x1, P1 ;  /* 0x0000002b38937211 */ /* 0x080fe200008f0eff */
[C---:B------:R-:W-:Y:S01]  /*1ed0*/  IMAD R56, R133.reuse, 0x2, R54 ;  /* 0x0000000285387824 */ /* 0x040fe200078e0236 */
[----:B------:R-:W-:Y:S02]  /*1ee0*/  LEA.HI.X.SX32 R185, R96, R43, 0x1, P2 ;  /* 0x0000002b60b97211 */ /* 0x000fe400010f0eff */
[-C--:B------:R-:W-:Y:S01]  /*1ef0*/  LEA R248, P0, R98, R41.reuse, 0x1 ;  /* 0x0000002962f87211 */ /* 0x080fe200078008ff */
[----:B------:R-:W-:Y:S01]  /*1f00*/  IMAD R96, R133, 0x2, R56 ;  /* 0x0000000285607824 */ /* 0x000fe200078e0238 */
[----:B------:R-:W-:-:S02]  /*1f10*/  LEA R228, P1, R100, R41, 0x1 ;  /* 0x0000002964e47211 */ /* 0x000fc400078208ff */
        /* <DEDUP_REMOVED lines=9> */
[----:B------:R-:W-:Y:S02]  /*1fb0*/  LEA.HI.X.SX32 R227, R108, R43, 0x1, P2 ;  /* 0x0000002b6ce37211 */ /* 0x000fe400010f0eff */
[-C--:B------:R-:W-:Y:S02]  /*1fc0*/  LEA R244, P2, R114, R41.reuse, 0x1 ;  /* 0x0000002972f47211 */ /* 0x080fe400078408ff */
[----:B------:R-:W-:Y:S02]  /*1fd0*/  LEA R246, P1, R106, R41, 0x1 ;  /* 0x000000296af67211 */ /* 0x000fe400078208ff */
[----:B------:R-:W-:Y:S01]  /*1fe0*/  LEA.HI.X.SX32 R183, R104, R43, 0x1, P0 ;  /* 0x0000002b68b77211 */ /* 0x000fe200000f0eff */
[----:B------:R-:W-:Y:S01]  /*1ff0*/  IMAD R104, R133, 0x2, R102 ;  /* 0x0000000285687824 */ /* 0x000fe200078e0266 */
[----:B------:R-:W-:Y:S02]  /*2000*/  LEA R144, P0, R110, R41, 0x1 ;  /* 0x000000296e907211 */ /* 0x000fe400078008ff */
[----:B------:R-:W-:-:S02]  /*2010*/  LEA.HI.X.SX32 R245, R114, R43, 0x1, P2 ;  /* 0x0000002b72f57211 */ /* 0x000fc400010f0eff */
[----:B------:R-:W-:Y:S01]  /*2020*/  LEA.HI.X.SX32 R247, R106, R43, 0x1, P1 ;  /* 0x0000002b6af77211 */ /* 0x000fe200008f0eff */
[C---:B------:R-:W-:Y:S01]  /*2030*/  IMAD R106, R133.reuse, 0x2, R104 ;  /* 0x00000002856a7824 */ /* 0x040fe200078e0268 */
[-C--:B------:R-:W-:Y:S02]  /*2040*/  LEA R178, P2, R50, R41.reuse, 0x1 ;  /* 0x0000002932b27211 */ /* 0x080fe400078408ff */
[----:B------:R-:W-:Y:S02]  /*2050*/  LEA R180, P1, R112, R41, 0x1 ;  /* 0x0000002970b47211 */ /* 0x000fe400078208ff */
[----:B------:R-:W-:Y:S02]  /*2060*/  LEA.HI.X.SX32 R145, R110, R43, 0x1, P0 ;  /* 0x0000002b6e917211 */ /* 0x000fe400000f0eff */
[----:B------:R-:W-:Y:S02]  /*2070*/  LEA R224, P0, R116, R41, 0x1 ;  /* 0x0000002974e07211 */ /* 0x000fe400078008ff */
[-C--:B------:R-:W-:Y:S01]  /*2080*/  LEA.HI.X.SX32 R179, R50, R43.reuse, 0x1, P2 ;  /* 0x0000002b32b37211 */ /* 0x080fe200010f0eff */
[----:B------:R-:W-:Y:S01]  /*2090*/  IMAD R50, R133, 0x2, R106 ;  /* 0x0000000285327824 */ /* 0x000fe200078e026a */
[----:B------:R-:W-:-:S02]  /*20a0*/  LEA.HI.X.SX32 R181, R112, R43, 0x1, P1 ;  /* 0x0000002b70b57211 */ /* 0x000fc400008f0eff */
[----:B------:R-:W-:Y:S02]  /*20b0*/  LEA R196, P1, R118, R41, 0x1 ;  /* 0x0000002976c47211 */ /* 0x000fe400078208ff */
[----:B------:R-:W-:Y:S01]  /*20c0*/  LEA.HI.X.SX32 R225, R116, R43, 0x1, P0 ;  /* 0x0000002b74e17211 */ /* 0x000fe200000f0eff */
[C---:B------:R-:W-:Y:S01]  /*20d0*/  IMAD R108, R133.reuse, 0x2, R50 ;  /* 0x00000002856c7824 */ /* 0x040fe200078e0232 */
[----:B------:R-:W-:Y:S02]  /*20e0*/  LEA R242, P0, R52, R41, 0x1 ;  /* 0x0000002934f27211 */ /* 0x000fe400078008ff */
[----:B------:R-:W-:Y:S02]  /*20f0*/  LEA.HI.X.SX32 R197, R118, R43, 0x1, P1 ;  /* 0x0000002b76c57211 */ /* 0x000fe400008f0eff */
[----:B------:R-:W-:Y:S02]  /*2100*/  LEA R222, P1, R54, R41, 0x1 ;  /* 0x0000002936de7211 */ /* 0x000fe400078208ff */
[----:B------:R-:W-:Y:S01]  /*2110*/  LEA.HI.X.SX32 R243, R52, R43, 0x1, P0 ;  /* 0x0000002b34f37211 */ /* 0x000fe200000f0eff */
[----:B------:R-:W-:Y:S01]  /*2120*/  IMAD R52, R133, 0x2, R108 ;  /* 0x0000000285347824 */ /* 0x000fe200078e026c */
[----:B------:R-:W-:-:S02]  /*2130*/  LEA R194, P2, R56, R41, 0x1 ;  /* 0x0000002938c27211 */ /* 0x000fc400078408ff */
[-C--:B------:R-:W-:Y:S01]  /*2140*/  LEA.HI.X.SX32 R223, R54, R43.reuse, 0x1, P1 ;  /* 0x0000002b36df7211 */ /* 0x080fe200008f0eff */
[C---:B------:R-:W-:Y:S01]  /*2150*/  IMAD R54, R133.reuse, 0x2, R52 ;  /* 0x0000000285367824 */ /* 0x040fe200078e0234 */
[----:B------:R-:W-:Y:S01]  /*2160*/  LEA.HI.X.SX32 R195, R56, R43, 0x1, P2 ;  /* 0x0000002b38c37211 */ /* 0x000fe200010f0eff */
[----:B------:R0:W-:Y:S01]  /*2170*/  STL.64 [R1+0x3b0], R156 ;  /* 0x0003b09c01007387 */ /* 0x0001e20000100a00 */
[-C--:B------:R-:W-:Y:S01]  /*2180*/  LEA R176, P0, R96, R41.reuse, 0x1 ;  /* 0x0000002960b07211 */ /* 0x080fe200078008ff */
[C---:B------:R-:W-:Y:S02]  /*2190*/  IMAD R56, R133.reuse, 0x2, R54 ;  /* 0x0000000285387824 */ /* 0x040fe400078e0236 */
[----:B------:R0:W-:Y:S01]  /*21a0*/  STL.64 [R1+0x3a0], R140 ;  /* 0x0003a08c01007387 */ /* 0x0001e20000100a00 */
[----:B------:R-:W-:Y:S02]  /*21b0*/  LEA R240, P1, R98, R41, 0x1 ;  /* 0x0000002962f07211 */ /* 0x000fe400078208ff */
[----:B------:R-:W-:Y:S01]  /*21c0*/  LEA.HI.X.SX32 R177, R96, R43, 0x1, P0 ;  /* 0x0000002b60b17211 */ /* 0x000fe200000f0eff */
[----:B------:R0:W-:Y:S01]  /*21d0*/  STL.64 [R1+0x398], R208 ;  /* 0x000398d001007387 */ /* 0x0001e20000100a00 */
[----:B------:R-:W-:Y:S01]  /*21e0*/  IMAD R96, R133, 0x2, R56 ;  /* 0x0000000285607824 */ /* 0x000fe200078e0238 */
[----:B------:R-:W-:-:S02]  /*21f0*/  LEA R220, P2, R100, R41, 0x1 ;  /* 0x0000002964dc7211 */ /* 0x000fc400078408ff */
[----:B------:R0:W-:Y:S01]  /*2200*/  STL.64 [R1+0x390], R154 ;  /* 0x0003909a01007387 */ /* 0x0001e20000100a00 */
[----:B------:R-:W-:-:S03]  /*2210*/  LEA R192, P0, R102, R41, 0x1 ;  /* 0x0000002966c07211 */ /* 0x000fc600078008ff */
[----:B------:R0:W-:Y:S01]  /*2220*/  STL.64 [R1+0x388], R206 ;  /* 0x000388ce01007387 */ /* 0x0001e20000100a00 */
[----:B------:R-:W-:-:S03]  /*2230*/  LEA.HI.X.SX32 R241, R98, R43, 0x1, P1 ;  /* 0x0000002b62f17211 */ /* 0x000fc600008f0eff */
[----:B------:R0:W-:Y:S01]  /*2240*/  STL.64 [R1+0x380], R152 ;  /* 0x0003809801007387 */ /* 0x0001e20000100a00 */
[----:B------:R-:W-:-:S03]  /*2250*/  IMAD R98, R133, 0x2, R96 ;  /* 0x0000000285627824 */ /* 0x000fc600078e0260 */
[----:B------:R0:W-:Y:S01]  /*2260*/  STL.64 [R1+0x378], R204 ;  /* 0x000378cc01007387 */ /* 0x0001e20000100a00 */
[----:B------:R-:W-:-:S03]  /*2270*/  LEA.HI.X.SX32 R221, R100, R43, 0x1, P2 ;  /* 0x0000002b64dd7211 */ /* 0x000fc600010f0eff */
[----:B------:R0:W-:Y:S01]  /*2280*/  STL.64 [R1+0x370], R150 ;  /* 0x0003709601007387 */ /* 0x0001e20000100a00 */
[----:B------:R-:W-:-:S03]  /*2290*/  LEA R238, P2, R106, R41, 0x1 ;  /* 0x000000296aee7211 */ /* 0x000fc600078408ff */
[----:B------:R0:W-:Y:S01]  /*22a0*/  STL.64 [R1+0x368], R202 ;  /* 0x000368ca01007387 */ /* 0x0001e20000100a00 */
[----:B------:R-:W-:-:S03]  /*22b0*/  LEA.HI.X.SX32 R193, R102, R43, 0x1, P0 ;  /* 0x0000002b66c17211 */ /* 0x000fc600000f0eff */
[----:B------:R0:W-:Y:S01]  /*22c0*/  STL.64 [R1+0x360], R148 ;  /* 0x0003609401007387 */ /* 0x0001e20000100a00 */
[-C--:B------:R-:W-:Y:S01]  /*22d0*/  LEA R218, P0, R50, R41.reuse, 0x1 ;  /* 0x0000002932da7211 */ /* 0x080fe200078008ff */
[----:B------:R-:W-:Y:S02]  /*22e0*/  IMAD R100, R133, 0x2, R98 ;  /* 0x0000000285647824 */ /* 0x000fe400078e0262 */
[----:B------:R0:W-:Y:S01]  /*22f0*/  STL.64 [R1+0x358], R200 ;  /* 0x000358c801007387 */ /* 0x0001e20000100a00 */
[----:B------:R-:W-:-:S03]  /*2300*/  LEA R174, P1, R104, R41, 0x1 ;  /* 0x0000002968ae7211 */ /* 0x000fc600078208ff */
[----:B------:R0:W-:Y:S01]  /*2310*/  STL.64 [R1+0x350], R230 ;  /* 0x000350e601007387 */ /* 0x0001e20000100a00 */
[----:B------:R-:W-:-:S03]  /*2320*/  LEA.HI.X.SX32 R239, R106, R43, 0x1, P2 ;  /* 0x0000002b6aef7211 */ /* 0x000fc600010f0eff */
[----:B------:R0:W-:Y:S01]  /*2330*/  STL.64 [R1+0x348], R146 ;  /* 0x0003489201007387 */ /* 0x0001e20000100a00 */
[----:B------:R-:W-:-:S03]  /*2340*/  LEA R172, P2, R52, R41, 0x1 ;  /* 0x0000002934ac7211 */ /* 0x000fc600078408ff */
[----:B------:R0:W-:Y:S01]  /*2350*/  STL.64 [R1+0x340], R184 ;  /* 0x000340b801007387 */ /* 0x0001e20000100a00 */
[-C--:B------:R-:W-:Y:S01]  /*2360*/  LEA.HI.X.SX32 R219, R50, R43.reuse, 0x1, P0 ;  /* 0x0000002b32db7211 */ /* 0x080fe200000f0eff */
[----:B------:R-:W-:Y:S02]  /*2370*/  IMAD R50, R133, 0x2, R100 ;  /* 0x0000000285327824 */ /* 0x000fe400078e0264 */
[----:B------:R0:W-:Y:S01]  /*2380*/  STL.64 [R1+0x338], R248 ;  /* 0x000338f801007387 */ /* 0x0001e20000100a00 */
[----:B------:R-:W-:-:S03]  /*2390*/  LEA.HI.X.SX32 R175, R104, R43, 0x1, P1 ;  /* 0x0000002b68af7211 */ /* 0x000fc600008f0eff */
[----:B------:R0:W-:Y:S01]  /*23a0*/  STL.64 [R1+0x328], R198 ;  /* 0x000328c601007387 */ /* 0x0001e20000100a00 */
[----:B------:R-:W-:-:S03]  /*23b0*/  LEA R190, P1, R108, R41, 0x1 ;  /* 0x000000296cbe7211 */ /* 0x000fc600078208ff */
[----:B------:R0:W-:Y:S01]  /*23c0*/  STL.64 [R1+0x330], R228 ;  /* 0x000330e401007387 */ /* 0x0001e20000100a00 */
[----:B------:R-:W-:-:S03]  /*23d0*/  LEA.HI.X.SX32 R173, R52, R43, 0x1, P2 ;  /* 0x0000002b34ad7211 */ /* 0x000fc600010f0eff */
[----:B------:R0:W-:Y:S01]  /*23e0*/  STL.64 [R1+0x320], R182 ;  /* 0x000320b601007387 */ /* 0x0001e20000100a00 */
[----:B------:R-:W-:Y:S01]  /*23f0*/  LEA R236, P0, R54, R41, 0x1 ;  /* 0x0000002936ec7211 */ /* 0x000fe200078008ff */
[----:B------:R-:W-:Y:S02]  /*2400*/  IMAD R52, R133, 0x2, R50 ;  /* 0x0000000285347824 */ /* 0x000fe400078e0232 */
[----:B------:R0:W-:Y:S01]  /*2410*/  STL.64 [R1+0x318], R246 ;  /* 0x000318f601007387 */ /* 0x0001e20000100a00 */
[----:B------:R-:W-:-:S03]  /*2420*/  LEA.HI.X.SX32 R191, R108, R43, 0x1, P1 ;  /* 0x0000002b6cbf7211 */ /* 0x000fc600008f0eff */
[----:B------:R0:W-:Y:S01]  /*2430*/  STL.64 [R1+0x310], R226 ;  /* 0x000310e201007387 */ /* 0x0001e20000100a00 */
[----:B------:R-:W-:-:S03]  /*2440*/  LEA R188, P2, R96, R41, 0x1 ;  /* 0x0000002960bc7211 */ /* 0x000fc600078408ff */
        /* <DEDUP_REMOVED lines=8> */
[----:B------:R-:W-:-:S03]  /*24d0*/  LEA.HI.X.SX32 R217, R56, R43, 0x1, P1 ;  /* 0x0000002b38d97211 */ /* 0x000fc600008f0eff */
[----:B------:R0:W-:Y:S01]  /*24e0*/  STL.64 [R1+0x2e8], R196 ;  /* 0x0002e8c401007387 */ /* 0x0001e20000100a00 */
[----:B------:R-:W-:-:S03]  /*24f0*/  LEA R214, P2, R50, R41, 0x1 ;  /* 0x0000002932d67211 */ /* 0x000fc600078408ff */
[----:B------:R0:W-:Y:S01]  /*2500*/  STL.64 [R1+0x2e0], R178 ;  /* 0x0002e0b201007387 */ /* 0x0001e20000100a00 */
[----:B------:R-:W-:-:S03]  /*2510*/  IMAD R56, R133, 0x2, R54 ;  /* 0x0000000285387824 */ /* 0x000fc600078e0236 */
[----:B------:R0:W-:Y:S01]  /*2520*/  STL.64 [R1+0x2d8], R242 ;  /* 0x0002d8f201007387 */ /* 0x0001e20000100a00 */
[----:B------:R-:W-:-:S03]  /*2530*/  LEA R170, P0, R98, R41, 0x1 ;  /* 0x0000002962aa7211 */ /* 0x000fc600078008ff */
        /* <DEDUP_REMOVED lines=9> */
[----:B------:R-:W-:-:S03]  /*25d0*/  LEA.HI.X.SX32 R235, R100, R43, 0x1, P1 ;  /* 0x0000002b64eb7211 */ /* 0x000fc600008f0eff */
[----:B------:R0:W-:Y:S01]  /*25e0*/  STL.64 [R1+0x2a8], R192 ;  /* 0x0002a8c001007387 */ /* 0x0001e20000100a00 */
[----:B------:R-:W-:-:S03]  /*25f0*/  LEA R186, P0, R52, R41, 0x1 ;  /* 0x0000002934ba7211 */ /* 0x000fc600078008ff */
[----:B------:R0:W-:Y:S01]  /*2600*/  STL.64 [R1+0x2a0], R174 ;  /* 0x0002a0ae01007387 */ /* 0x0001e20000100a00 */
[----:B------:R-:W-:-:S03]  /*2610*/  LEA R250, P1, R54, R41, 0x1 ;  /* 0x0000002936fa7211 */ /* 0x000fc600078208ff */
[----:B------:R0:W-:Y:S01]  /*2620*/  STL.64 [R1+0x298], R238 ;  /* 0x000298ee01007387 */ /* 0x0001e20000100a00 */
[----:B------:R-:W-:-:S03]  /*2630*/  LEA R212, P3, R50, R41, 0x1 ;  /* 0x0000002932d47211 */ /* 0x000fc600078608ff */
[----:B------:R0:W-:Y:S01]  /*2640*/  STL.64 [R1+0x290], R218 ;  /* 0x000290da01007387 */ /* 0x0001e20000100a00 */
[----:B------:R-:W-:-:S03]  /*2650*/  LEA R232, P2, R56, R41, 0x1 ;  /* 0x0000002938e87211 */ /* 0x000fc600078408ff */
[----:B------:R0:W-:Y:S01]  /*2660*/  STL.64 [R1+0x288], R190 ;  /* 0x000288be01007387 */ /* 0x0001e20000100a00 */
[----:B------:R-:W-:-:S03]  /*2670*/  LEA.HI.X.SX32 R187, R52, R43, 0x1, P0 ;  /* 0x0000002b34bb7211 */ /* 0x000fc600000f0eff */
[----:B------:R0:W-:Y:S01]  /*2680*/  STL.64 [R1+0x280], R172 ;  /* 0x000280ac01007387 */ /* 0x0001e20000100a00 */
[----:B------:R-:W-:-:S03]  /*2690*/  LEA.HI.X.SX32 R251, R54, R43, 0x1, P1 ;  /* 0x0000002b36fb7211 */ /* 0x000fc600008f0eff */
[----:B------:R0:W-:Y:S01]  /*26a0*/  STL.64 [R1+0x278], R236 ;  /* 0x000278ec01007387 */ /* 0x0001e20000100a00 */
[----:B------:R-:W-:-:S03]  /*26b0*/  LEA.HI.X.SX32 R213, R50, R43, 0x1, P3 ;  /* 0x0000002b32d57211 */ /* 0x000fc600018f0eff */
[----:B------:R0:W-:Y:S01]  /*26c0*/  STL.64 [R1+0x268], R188 ;  /* 0x000268bc01007387 */ /* 0x0001e20000100a00 */
[----:B------:R-:W-:-:S03]  /*26d0*/  LEA.HI.X.SX32 R233, R56, R43, 0x1, P2 ;  /* 0x0000002b38e97211 */ /* 0x000fc600010f0eff */
[----:B------:R0:W-:Y:S04]  /*26e0*/  STL.64 [R1+0x270], R216 ;  /* 0x000270d801007387 */ /* 0x0001e80000100a00 */
[----:B------:R0:W-:Y:S04]  /*26f0*/  STL.64 [R1+0x260], R170 ;  /* 0x000260aa01007387 */ /* 0x0001e80000100a00 */
[----:B------:R0:W-:Y:S04]  /*2700*/  STL.64 [R1+0x258], R234 ;  /* 0x000258ea01007387 */ /* 0x0001e80000100a00 */
[----:B------:R0:W-:Y:S04]  /*2710*/  STL.64 [R1+0x250], R214 ;  /* 0x000250d601007387 */ /* 0x0001e80000100a00 */
[----:B------:R0:W-:Y:S04]  /*2720*/  STL.64 [R1+0x248], R186 ;  /* 0x000248ba01007387 */ /* 0x0001e80000100a00 */
[----:B------:R0:W-:Y:S04]  /*2730*/  STL.64 [R1+0x240], R250 ;  /* 0x000240fa01007387 */ /* 0x0001e80000100a00 */
[----:B------:R0:W-:Y:S04]  /*2740*/  STL.64 [R1+0x230], R212 ;  /* 0x000230d401007387 */ /* 0x0001e80000100a00 */
[----:B------:R0:W-:Y:S01]  /*2750*/  STL.64 [R1+0x238], R232 ;  /* 0x000238e801007387 */ /* 0x0001e20000100a00 */
[----:B------:R-:W-:-:S04]  /*2760*/  SHF.R.U32.HI R51, RZ, 0x5, R142 ;  /* 0x00000005ff337819 */ /* 0x000fc8000001168e */
[----:B------:R-:W-:Y:S01]  /*2770*/  R2UR UR23, R51 ;  /* 0x00000000331772ca */ /* 0x000fe200000e0000 */
[----:B------:R-:W-:Y:S01]  /*2780*/  IMAD.SHL.U32 R39, R39, 0x2, RZ ;  /* 0x0000000227277824 */ /* 0x000fe200078e00ff */
[----:B------:R-:W-:-:S05]  /*2790*/  LOP3.LUT R136, R142, 0x40, RZ, 0xc0, !PT ;  /* 0x000000408e887812 */ /* 0x000fca00078ec0ff */
[----:B------:R-:W-:Y:S01]  /*27a0*/  IMAD R136, R136, 0x80, R39 ;  /* 0x0000008088887824 */ /* 0x000fe200078e0227 */
[----:B0-----:R-:W-:Y:S07]  /*27b0*/  BRA.U UP0, `(.L_x_5) ;  /* 0x0000000100187547 */ /* 0x001fee000b800000 */
[----:B------:R-:W-:Y:S01]  /*27c0*/  ELECT P0, URZ, PT ;  /* 0x0000000000ff782f */ /* 0x000fe20003800000 */
[----:B------:R-:W-:Y:S01]  /*27d0*/  IMAD.MOV.U32 R41, RZ, RZ, 0x1 ;  /* 0x00000001ff297424 */ /* 0x000fe200078e00ff */
[----:B------:R-:W-:Y:S01]  /*27e0*/  UMOV UR4, 0x40 ;  /* 0x0000004000047882 */ /* 0x000fe20000000000 */
[----:B------:R-:W-:Y:S01]  /*27f0*/  UVIRTCOUNT.DEALLOC.SMPOOL 0x80 ;  /* 0x000000800000784c */ /* 0x000fe20000000000 */
[----:B------:R-:W-:-:S09]  /*2800*/  ULEA UR4, UR6, UR4, 0x18 ;  /* 0x0000000406047291 */ /* 0x000fd2000f8ec0ff */
[----:B------:R0:W-:Y:S03]  /*2810*/  @P0 STS.U8 [UR4], R41 ;  /* 0x00000029ff000988 */ /* 0x0001e60008000004 */
.L_x_5:
[----:B------:R-:W2:Y:S04]  /*2820*/  LDL.64 R104, [R1+0x3a8] ;  /* 0x0003a80001687983 */ /* 0x000ea80000100a00 */
[----:B------:R-:W3:Y:S04]  /*2830*/  LDL.64 R106, [R1+0x3c8] ;  /* 0x0003c800016a7983 */ /* 0x000ee80000100a00 */
[----:B------:R-:W4:Y:S04]  /*2840*/  LDL.64 R112, [R1+0x428] ;  /* 0x0004280001707983 */ /* 0x000f280000100a00 */
[----:B------:R-:W2:Y:S04]  /*2850*/  LDL.64 R110, [R1+0x408] ;  /* 0x00040800016e7983 */ /* 0x000ea80000100a00 */
[----:B------:R-:W2:Y:S04]  /*2860*/  LDL.64 R108, [R1+0x3e8] ;  /* 0x0003e800016c7983 */ /* 0x000ea80000100a00 */
[----:B------:R-:W2:Y:S04]  /*2870*/  LDL.64 R102, [R1+0x420] ;  /* 0x0004200001667983 */ /* 0x000ea80000100a00 */
[----:B------:R-:W2:Y:S04]  /*2880*/  LDL.64 R100, [R1+0x400] ;  /* 0x0004000001647983 */ /* 0x000ea80000100a00 */
[----:B------:R-:W2:Y:S04]  /*2890*/  LDL.64 R98, [R1+0x3e0] ;  /* 0x0003e00001627983 */ /* 0x000ea80000100a00 */
[----:B------:R-:W2:Y:S01]  /*28a0*/  LDL.64 R96, [R1+0x3c0] ;  /* 0x0003c00001607983 */ /* 0x000ea20000100a00 */
[----:B------:R-:W-:-:S03]  /*28b0*/  LOP3.LUT R67, R136, 0x10, RZ, 0x3c, !PT ;  /* 0x0000001088437812 */ /* 0x000fc600078e3cff */
[----:B-----5:R-:W-:Y:S04]  /*28c0*/  STS.U16 [R136+UR15+0x400], R15 ;  /* 0x0004000f88007988 */ /* 0x020fe8000800040f */
[----:B------:R-:W-:Y:S04]  /*28d0*/  STS.U16 [R136+UR15+0x800], R13 ;  /* 0x0008000d88007988 */ /* 0x000fe8000800040f */
[----:B------:R-:W-:Y:S04]  /*28e0*/  STS.U16 [R136+UR15+0x1000], R11 ;  /* 0x0010000b88007988 */ /* 0x000fe8000800040f */
[----:B------:R-:W-:Y:S04]  /*28f0*/  STS.U16 [R136+UR15+0x1400], R21 ;  /* 0x0014001588007988 */ /* 0x000fe8000800040f */
[----:B------:R-:W-:Y:S04]  /*2900*/  STS.U16 [R136+UR15+0xc00], R19 ;  /* 0x000c001388007988 */ /* 0x000fe8000800040f */
[----:B------:R-:W-:Y:S04]  /*2910*/  STS.U16 [R136+UR15+0x1800], R23 ;  /* 0x0018001788007988 */ /* 0x000fe8000800040f */
[----:B------:R-:W-:Y:S04]  /*2920*/  STS.U16 [R136+UR15+0x1c00], R25 ;  /* 0x001c001988007988 */ /* 0x000fe8000800040f */
[----:B------:R-:W-:Y:S01]  /*2930*/  STS.U16 [R136+UR15], R17 ;  /* 0x0000001188007988 */ /* 0x000fe2000800040f */
[----:B------:R-:W-:-:S03]  /*2940*/  LOP3.LUT R69, R136, 0x20, RZ, 0x3c, !PT ;  /* 0x0000002088457812 */ /* 0x000fc600078e3cff */
[----:B------:R-:W-:Y:S04]  /*2950*/  STS.U16 [R67+UR15+0x80], R16 ;  /* 0x0000801043007988 */ /* 0x000fe8000800040f */
[----:B------:R-:W-:Y:S04]  /*2960*/  STS.U16 [R67+UR15+0x480], R24 ;  /* 0x0004801843007988 */ /* 0x000fe8000800040f */
[----:B------:R-:W-:Y:S04]  /*2970*/  STS.U16 [R67+UR15+0x880], R26 ;  /* 0x0008801a43007988 */ /* 0x000fe8000800040f */
[----:B------:R-:W-:Y:S04]  /*2980*/  STS.U16 [R67+UR15+0xc80], R32 ;  /* 0x000c802043007988 */ /* 0x000fe8000800040f */
[----:B------:R-:W-:Y:S04]  /*2990*/  STS.U16 [R67+UR15+0x1080], R46 ;  /* 0x0010802e43007988 */ /* 0x000fe8000800040f */
[----:B------:R-:W-:Y:S04]  /*29a0*/  STS.U16 [R67+UR15+0x1480], R64 ;  /* 0x0014804043007988 */ /* 0x000fe8000800040f */
[----:B------:R-:W-:Y:S04]  /*29b0*/  STS.U16 [R67+UR15+0x1880], R78 ;  /* 0x0018804e43007988 */ /* 0x000fe8000800040f */
[----:B------:R1:W-:Y:S04]  /*29c0*/  STS.U16 [R67+UR15+0x1c80], R92 ;  /* 0x001c805c43007988 */ /* 0x0003e8000800040f */
[----:B------:R-:W-:Y:S04]  /*29d0*/  STS.U16 [R69+UR15+0x100], R14 ;  /* 0x0001000e45007988 */ /* 0x000fe8000800040f */
[----:B------:R-:W-:Y:S01]  /*29e0*/  STS.U16 [R69+UR15+0x500], R7 ;  /* 0x0005000745007988 */ /* 0x000fe2000800040f */
[----:B-1----:R-:W-:-:S03]  /*29f0*/  LOP3.LUT R67, R136, 0x30, RZ, 0x3c, !PT ;  /* 0x0000003088437812 */ /* 0x002fc600078e3cff */
        /* <DEDUP_REMOVED lines=23> */
[----:B------:R-:W-:Y:S01]  /*2b70*/  STS.U16 [R69+UR15+0x1e00], R40 ;  /* 0x001e002845007988 */ /* 0x000fe2000800040f */
[----:B------:R-:W-:-:S03]  /*2b80*/  LOP3.LUT R68, R136, 0x60, RZ, 0x3c, !PT ;  /* 0x0000006088447812 */ /* 0x000fc600078e3cff */
[----:B------:R-:W-:Y:S04]  /*2b90*/  STS.U16 [R67+UR15+0x280], R3 ;  /* 0x0002800343007988 */ /* 0x000fe8000800040f */
[----:B------:R-:W-:Y:S04]  /*2ba0*/  STS.U16 [R67+UR15+0x680], R20 ;  /* 0x0006801443007988 */ /* 0x000fe8000800040f */
[----:B------:R-:W-:Y:S01]  /*2bb0*/  STS.U16 [R67+UR15+0xa80], R28 ;  /* 0x000a801c43007988 */ /* 0x000fe2000800040f */
[----:B------:R-:W-:-:S03]  /*2bc0*/  USHF.L.U32 UR4, UR23, 0x15, URZ ;  /* 0x0000001517047899 */ /* 0x000fc600080006ff */
[----:B------:R-:W-:Y:S04]  /*2bd0*/  STS.U16 [R67+UR15+0xe80], R34 ;  /* 0x000e802243007988 */ /* 0x000fe8000800040f */
[----:B------:R-:W-:Y:S04]  /*2be0*/  STS.U16 [R67+UR15+0x1280], R58 ;  /* 0x0012803a43007988 */ /* 0x000fe8000800040f */
[----:B------:R-:W-:Y:S04]  /*2bf0*/  STS.U16 [R67+UR15+0x1680], R72 ;  /* 0x0016804843007988 */ /* 0x000fe8000800040f */
[----:B------:R-:W-:Y:S01]  /*2c00*/  STS.U16 [R67+UR15+0x1a80], R86 ;  /* 0x001a805643007988 */ /* 0x000fe2000800040f */
[----:B------:R-:W-:-:S03]  /*2c10*/  ULOP3.LUT UR4, UR4, 0x600000, URZ, 0xc0, !UPT ;  /* 0x0060000004047892 */ /* 0x000fc6000f8ec0ff */
[----:B------:R1:W-:Y:S04]  /*2c20*/  STS.U16 [R67+UR15+0x1e80], R42 ;  /* 0x001e802a43007988 */ /* 0x0003e8000800040f */
[----:B------:R-:W-:Y:S04]  /*2c30*/  STS.U16 [R68+UR15+0x300], R0 ;  /* 0x0003000044007988 */ /* 0x000fe8000800040f */
[----:B------:R-:W-:Y:S01]  /*2c40*/  STS.U16 [R68+UR15+0x700], R4 ;  /* 0x0007000444007988 */ /* 0x000fe2000800040f */
[----:B-1----:R-:W-:-:S03]  /*2c50*/  LOP3.LUT R67, R136, 0x70, RZ, 0x3c, !PT ;  /* 0x0000007088437812 */ /* 0x002fc600078e3cff */
[----:B------:R-:W-:Y:S01]  /*2c60*/  STS.U16 [R68+UR15+0xb00], R30 ;  /* 0x000b001e44007988 */ /* 0x000fe2000800040f */
[----:B------:R-:W-:-:S03]  /*2c70*/  UIADD3 UR17, UPT, UPT, UR16, UR4, URZ ;  /* 0x0000000410117290 */ /* 0x000fc6000fffe0ff */
[----:B------:R-:W-:Y:S04]  /*2c80*/  STS.U16 [R68+UR15+0xf00], R36 ;  /* 0x000f002444007988 */ /* 0x000fe8000800040f */
[----:B------:R-:W-:Y:S04]  /*2c90*/  STS.U16 [R68+UR15+0x1300], R60 ;  /* 0x0013003c44007988 */ /* 0x000fe8000800040f */
[----:B------:R-:W-:Y:S04]  /*2ca0*/  STS.U16 [R68+UR15+0x1700], R74 ;  /* 0x0017004a44007988 */ /* 0x000fe8000800040f */
[----:B------:R-:W-:Y:S04]  /*2cb0*/  STS.U16 [R68+UR15+0x1b00], R88 ;  /* 0x001b005844007988 */ /* 0x000fe8000800040f */
[----:B------:R-:W-:Y:S01]  /*2cc0*/  STS.U16 [R68+UR15+0x1f00], R44 ;  /* 0x001f002c44007988 */ /* 0x000fe2000800040f */
[----:B------:R-:W-:-:S03]  /*2cd0*/  LOP3.LUT P2, RZ, R142, 0x7f, RZ, 0xc0, !PT ;  /* 0x0000007f8eff7812 */ /* 0x000fc6000784c0ff */
[----:B------:R-:W-:Y:S04]  /*2ce0*/  STS.U16 [R67+UR15+0x380], R5 ;  /* 0x0003800543007988 */ /* 0x000fe8000800040f */
[----:B------:R1:W-:Y:S04]  /*2cf0*/  STS.U16 [R67+UR15+0x780], R18 ;  /* 0x0007801243007988 */ /* 0x0003e8000800040f */
[----:B------:R-:W-:Y:S04]  /*2d00*/  STS.U16 [R67+UR15+0xb80], R31 ;  /* 0x000b801f43007988 */ /* 0x000fe8000800040f */
[----:B------:R-:W-:Y:S04]  /*2d10*/  STS.U16 [R67+UR15+0xf80], R37 ;  /* 0x000f802543007988 */ /* 0x000fe8000800040f */
[----:B------:R-:W-:Y:S04]  /*2d20*/  STS.U16 [R67+UR15+0x1380], R62 ;  /* 0x0013803e43007988 */ /* 0x000fe8000800040f */
[----:B------:R-:W-:Y:S04]  /*2d30*/  STS.U16 [R67+UR15+0x1780], R76 ;  /* 0x0017804c43007988 */ /* 0x000fe8000800040f */
[----:B------:R-:W-:Y:S04]  /*2d40*/  STS.U16 [R67+UR15+0x1b80], R90 ;  /* 0x001b805a43007988 */ /* 0x000fe8000800040f */
[----:B------:R0:W-:Y:S01]  /*2d50*/  STS.U16 [R67+UR15+0x1f80], R10 ;  /* 0x001f800a43007988 */ /* 0x0001e2000800040f */
[----:B------:R-:W-:Y:S01]  /*2d60*/  STTM.x64 tmem[UR17], RZ ;  /* 0x000000ff000079ed */ /* 0x000fe20008340011 */
[----:B------:R-:W0:Y:S02]  /*2d70*/  FENCE.VIEW.ASYNC.T ;  /* 0x00000000000073c6 */ /* 0x000e240000000200 */
[----:B0-----:R-:W-:Y:S01]  /*2d80*/  VOTEU.ALL UP1, P2 ;  /* 0x0000000000ff7886 */ /* 0x001fe20001020000 */
[----:B------:R-:W-:Y:S01]  /*2d90*/  UMOV UR5, 0x1 ;  /* 0x0000000100057882 */ /* 0x000fe20000000000 */
[----:B------:R-:W-:-:S03]  /*2da0*/  UIADD3 UR18, UPT, UPT, UR15, 0x10000, URZ ;  /* 0x000100000f127890 */ /* 0x000fc6000fffe0ff */
[----:B------:R-:W-:-:S04]  /*2db0*/  @!UP1 UIADD3 UR8, UPT, UPT, -UR5, 0x100000, URZ ;  /* 0x0010000005089890 */ /* 0x000fc8000fffe1ff */
[----:B------:R-:W-:Y:S02]  /*2dc0*/  @!UP1 USHF.L.U32 UR9, UR8, 0xb, URZ ;  /* 0x0000000b08099899 */ /* 0x000fe400080006ff */
[----:B------:R-:W-:Y:S01]  /*2dd0*/  @!UP1 USHF.L.U32 UR8, UR8, 0x1, URZ ;  /* 0x0000000108089899 */ /* 0x000fe200080006ff */
[----:B------:R-:W-:Y:S01]  /*2de0*/  VOTEU.ALL UP2, P2 ;  /* 0x0000000000ff7886 */ /* 0x000fe20001040000 */
[----:B------:R-:W-:Y:S01]  /*2df0*/  BAR.SYNC.DEFER_BLOCKING 0x0 ;  /* 0x0000000000007b1d */ /* 0x000fe20000010000 */
[----:B------:R-:W-:-:S06]  /*2e00*/  UIADD3 UR25, UPT, UPT, UR14, 0x80, URZ ;  /* 0x000000800e197890 */ /* 0x000fcc000fffe0ff */
[----:B------:R-:W-:Y:S01]  /*2e10*/  ISETP.LT.AND P0, PT, RZ, UR25, PT ;  /* 0x00000019ff007c0c */ /* 0x000fe2000bf01270 */
[----:B------:R-:W0:Y:S02]  /*2e20*/  FENCE.VIEW.ASYNC.S ;  /* 0x00000000000073c6 */ /* 0x000e240000000000 */
[----:B0-----:R0:W0:Y:S01]  /*2e30*/  @!UP2 SYNCS.EXCH.64 URZ, [UR18], UR8 ;  /* 0x0000000812ffa5b2 */ /* 0x0010220008000100 */
[----:B------:R-:W-:Y:S01]  /*2e40*/  PRMT R2, RZ, 0x7610, R2 ;  /* 0x00007610ff027816 */ /* 0x000fe20000000002 */
[----:B0-----:R-:W-:Y:S01]  /*2e50*/  BAR.SYNC.DEFER_BLOCKING 0x0 ;  /* 0x0000000000007b1d */ /* 0x001fe20000010000 */
[----:B------:R-:W-:Y:S02]  /*2e60*/  PRMT R6, RZ, 0x7610, R6 ;  /* 0x00007610ff067816 */ /* 0x000fe40000000006 */
[----:B------:R-:W-:Y:S02]  /*2e70*/  PRMT R11, RZ, 0x7610, R11 ;  /* 0x00007610ff0b7816 */ /* 0x000fe4000000000b */
[----:B------:R-:W-:-:S02]  /*2e80*/  PRMT R14, RZ, 0x7610, R14 ;  /* 0x00007610ff0e7816 */ /* 0x000fc4000000000e */
[----:B-1----:R-:W-:Y:S02]  /*2e90*/  PRMT R18, RZ, 0x7610, R18 ;  /* 0x00007610ff127816 */ /* 0x002fe40000000012 */
[----:B------:R-:W-:Y:S02]  /*2ea0*/  PRMT R22, RZ, 0x7610, R22 ;  /* 0x00007610ff167816 */ /* 0x000fe40000000016 */
[----:B------:R-:W-:Y:S02]  /*2eb0*/  PRMT R26, RZ, 0x7610, R26 ;  /* 0x00007610ff1a7816 */ /* 0x000fe4000000001a */
[----:B------:R-:W-:Y:S02]  /*2ec0*/  PRMT R30, RZ, 0x7610, R30 ;  /* 0x00007610ff1e7816 */ /* 0x000fe4000000001e */
[----:B------:R-:W-:Y:S02]  /*2ed0*/  PRMT R34, RZ, 0x7610, R34 ;  /* 0x00007610ff227816 */ /* 0x000fe40000000022 */
[----:B------:R-:W-:-:S02]  /*2ee0*/  PRMT R38, RZ, 0x7610, R38 ;  /* 0x00007610ff267816 */ /* 0x000fc40000000026 */
[----:B------:R-:W-:Y:S02]  /*2ef0*/  PRMT R43, RZ, 0x7610, R43 ;  /* 0x00007610ff2b7816 */ /* 0x000fe4000000002b */
[----:B------:R-:W-:Y:S02]  /*2f00*/  PRMT R47, RZ, 0x7610, R47 ;  /* 0x00007610ff2f7816 */ /* 0x000fe4000000002f */
[----:B------:R-:W-:Y:S01]  /*2f10*/  PRMT R51, RZ, 0x7610, R51 ;  /* 0x00007610ff337816 */ /* 0x000fe20000000033 */
[----:B----4-:R-:W4:Y:S01]  /*2f20*/  @P0 LDG.E.U16 R2, desc[UR28][R112.64] ;  /* 0x0000001c70020981 */ /* 0x010f22000c1e1500 */
[----:B------:R-:W-:Y:S02]  /*2f30*/  PRMT R55, RZ, 0x7610, R55 ;  /* 0x00007610ff377816 */ /* 0x000fe40000000037 */
[----:B------:R-:W-:Y:S01]  /*2f40*/  PRMT R59, RZ, 0x7610, R59 ;  /* 0x00007610ff3b7816 */ /* 0x000fe2000000003b */
[----:B--2---:R-:W2:Y:S01]  /*2f50*/  @P0 LDG.E.U16 R6, desc[UR28][R110.64] ;  /* 0x0000001c6e060981 */ /* 0x004ea2000c1e1500 */
[----:B------:R-:W-:-:S02]  /*2f60*/  PRMT R63, RZ, 0x7610, R63 ;  /* 0x00007610ff3f7816 */ /* 0x000fc4000000003f */
[----:B------:R-:W-:Y:S01]  /*2f70*/  PRMT R3, RZ, 0x7610, R3 ;  /* 0x00007610ff037816 */ /* 0x000fe20000000003 */
[----:B------:R-:W2:Y:S01]  /*2f80*/  @P0 LDG.E.U16 R11, desc[UR28][R108.64] ;  /* 0x0000001c6c0b0981 */ /* 0x000ea2000c1e1500 */
[----:B------:R-:W-:Y:S02]  /*2f90*/  PRMT R7, RZ, 0x7610, R7 ;  /* 0x00007610ff077816 */ /* 0x000fe40000000007 */
[----:B------:R-:W-:Y:S01]  /*2fa0*/  PRMT R10, RZ, 0x7610, R10 ;  /* 0x00007610ff0a7816 */ /* 0x000fe2000000000a */
[----:B---3--:R-:W3:Y:S01]  /*2fb0*/  @P0 LDG.E.U16 R14, desc[UR28][R106.64] ;  /* 0x0000001c6a0e0981 */ /* 0x008ee2000c1e1500 */
[----:B------:R-:W-:Y:S02]  /*2fc0*/  PRMT R15, RZ, 0x7610, R15 ;  /* 0x00007610ff0f7816 */ /* 0x000fe4000000000f */
[----:B------:R-:W-:Y:S01]  /*2fd0*/  PRMT R19, RZ, 0x7610, R19 ;  /* 0x00007610ff137816 */ /* 0x000fe20000000013 */
[----:B------:R-:W3:Y:S01]  /*2fe0*/  @P0 LDG.E.U16 R18, desc[UR28][R104.64] ;  /* 0x0000001c68120981 */ /* 0x000ee2000c1e1500 */
[----:B------:R-:W-:-:S02]  /*2ff0*/  PRMT R23, RZ, 0x7610, R23 ;  /* 0x00007610ff177816 */ /* 0x000fc40000000017 */
[----:B------:R-:W-:Y:S01]  /*3000*/  PRMT R27, RZ, 0x7610, R27 ;  /* 0x00007610ff1b7816 */ /* 0x000fe2000000001b */
[----:B------:R-:W3:Y:S01]  /*3010*/  @P0 LDG.E.U16 R22, desc[UR28][R206.64] ;  /* 0x0000001cce160981 */ /* 0x000ee2000c1e1500 */
[----:B------:R-:W-:Y:S02]  /*3020*/  PRMT R31, RZ, 0x7610, R31 ;  /* 0x00007610ff1f7816 */ /* 0x000fe4000000001f */
[----:B------:R-:W-:Y:S01]  /*3030*/  PRMT R35, RZ, 0x7610, R35 ;  /* 0x00007610ff237816 */ /* 0x000fe20000000023 */
[----:B------:R-:W3:Y:S01]  /*3040*/  @P0 LDG.E.U16 R26, desc[UR28][R202.64] ;  /* 0x0000001cca1a0981 */ /* 0x000ee2000c1e1500 */
        /* <DEDUP_REMOVED lines=57> */
[----:B------:R-:W-:-:S03]  /*33e0*/  PRMT R66, RZ, 0x7610, R66 ;  /* 0x00007610ff427816 */ /* 0x000fc60000000042 */
[----:B------:R-:W3:Y:S04]  /*33f0*/  @P0 LDG.E.U16 R44, desc[UR28][R178.64] ;  /* 0x0000001cb22c0981 */ /* 0x000ee8000c1e1500 */
        /* <DEDUP_REMOVED lines=36> */
[----:B------:R-:W3:Y:S01]  /*3640*/  @P0 LDG.E.U16 R66, desc[UR28][R212.64] ;  /* 0x0000001cd4420981 */ /* 0x000ee2000c1e1500 */
[----:B------:R-:W-:Y:S01]  /*3650*/  SHF.R.S32.HI R0, RZ, 0x6, R142 ;  /* 0x00000006ff007819 */ /* 0x000fe2000001148e */
[----:B------:R-:W-:-:S04]  /*3660*/  @!UP1 UIADD3 UR8, UPT, UPT, -UR5, 0x100000, URZ ;  /* 0x0010000005089890 */ /* 0x000fc8000fffe1ff */
[----:B------:R-:W-:Y:S02]  /*3670*/  @!UP1 USHF.L.U32 UR9, UR8, 0xb, URZ ;  /* 0x0000000b08099899 */ /* 0x000fe400080006ff */
[----:B------:R-:W-:Y:S01]  /*3680*/  @!UP1 USHF.L.U32 UR8, UR8, 0x1, URZ ;  /* 0x0000000108089899 */ /* 0x000fe200080006ff */
[----:B------:R-:W-:Y:S01]  /*3690*/  SGXT R0, R0, 0x1 ;  /* 0x000000010000781a */ /* 0x000fe20000000200 */
[----:B------:R-:W-:-:S03]  /*36a0*/  VOTEU.ALL UP2, P2 ;  /* 0x0000000000ff7886 */ /* 0x000fc60001040000 */
[----:B------:R-:W-:Y:S01]  /*36b0*/  LOP3.LUT R39, R39, 0x90, R0, 0x78, !PT ;  /* 0x0000009027277812 */ /* 0x000fe200078e7800 */
[----:B------:R-:W-:-:S04]  /*36c0*/  @!UP1 UIADD3 UR4, UPT, UPT, -UR5, 0x100000, URZ ;  /* 0x0010000005049890 */ /* 0x000fc8000fffe1ff */
[----:B------:R-:W-:Y:S02]  /*36d0*/  @!UP1 USHF.L.U32 UR5, UR4, 0xb, URZ ;  /* 0x0000000b04059899 */ /* 0x000fe400080006ff */
[----:B------:R-:W-:Y:S01]  /*36e0*/  @!UP1 USHF.L.U32 UR4, UR4, 0x1, URZ ;  /* 0x0000000104049899 */ /* 0x000fe200080006ff */
[C---:B------:R-:W-:Y:S01]  /*36f0*/  LOP3.LUT R0, R39.reuse, 0x20, RZ, 0x3c, !PT ;  /* 0x0000002027007812 */ /* 0x040fe200078e3cff */
[----:B------:R0:W1:Y:S01]  /*3700*/  @!UP2 SYNCS.EXCH.64 URZ, [UR15+0x10008], UR8 ;  /* 0x010008080fffa5b2 */ /* 0x0000620008000100 */
[----:B------:R-:W-:Y:S01]  /*3710*/  ISETP.EQ.U32.AND P1, PT, RZ, UR23, P0 ;  /* 0x00000017ff007c0c */ /* 0x000fe20008722070 */
[----:B------:R-:W-:Y:S01]  /*3720*/  VOTEU.ALL UP2, P2 ;  /* 0x0000000000ff7886 */ /* 0x000fe20001040000 */
[----:B------:R-:W-:Y:S01]  /*3730*/  LOP3.LUT R132, R132, 0xf7ffffff, RZ, 0xc0, !PT ;  /* 0xf7ffffff84847812 */ /* 0x000fe200078ec0ff */
[----:B------:R-:W-:Y:S02]  /*3740*/  UIADD3 UR10, UPT, UPT, UR15, 0x8000, URZ ;  /* 0x000080000f0a7890 */ /* 0x000fe4000fffe0ff */
[----:B------:R-:W-:Y:S01]  /*3750*/  UIADD3 UR19, UPT, UPT, UR16, 0x40, URZ ;  /* 0x0000004010137890 */ /* 0x000fe2000fffe0ff */
[----:B------:R-:W-:Y:S01]  /*3760*/  @P2 LOP3.LUT R132, R132, 0x8000000, RZ, 0xfc, !PT ;  /* 0x0800000084842812 */ /* 0x000fe200078efcff */
[----:B----4-:R-:W-:Y:S04]  /*3770*/  STS.U16 [R39+UR15+0x4000], R2 ;  /* 0x0040000227007988 */ /* 0x010fe8000800040f */
[----:B--2---:R-:W-:Y:S04]  /*3780*/  STS.U16 [R39+UR15+0x4400], R6 ;  /* 0x0044000627007988 */ /* 0x004fe8000800040f */
[----:B------:R-:W-:Y:S04]  /*3790*/  STS.U16 [R39+UR15+0x4800], R11 ;  /* 0x0048000b27007988 */ /* 0x000fe8000800040f */
[----:B---3--:R-:W-:Y:S04]  /*37a0*/  STS.U16 [R39+UR15+0x4c00], R14 ;  /* 0x004c000e27007988 */ /* 0x008fe8000800040f */
[----:B------:R-:W-:Y:S04]  /*37b0*/  STS.U16 [R39+UR15+0x5000], R18 ;  /* 0x0050001227007988 */ /* 0x000fe8000800040f */
        /* <DEDUP_REMOVED lines=14> */
[----:B--2---:R-:W-:-:S03]  /*38a0*/  LOP3.LUT R3, R39, 0x40, RZ, 0x3c, !PT ;  /* 0x0000004027037812 */ /* 0x004fc600078e3cff */
        /* <DEDUP_REMOVED lines=13> */
[----:B------:R0:W-:Y:S01]  /*3980*/  STS.U16 [R3+UR15+0x4200], R4 ;  /* 0x0042000403007988 */ /* 0x0001e2000800040f */
[----:B--2---:R-:W-:-:S03]  /*3990*/  LOP3.LUT R0, R39, 0x60, RZ, 0x3c, !PT ;  /* 0x0000006027007812 */ /* 0x004fc600078e3cff */
[----:B------:R0:W-:Y:S04]  /*39a0*/  STS.U16 [R3+UR15+0x4600], R8 ;  /* 0x0046000803007988 */ /* 0x0001e8000800040f */
        /* <DEDUP_REMOVED lines=29> */
[----:B------:R0:W-:Y:S01]  /*3b80*/  STS.U16 [R0+UR15+0x7f00], R66 ;  /* 0x007f004200007988 */ /* 0x0001e2000800040f */
[----:B-1----:R1:W-:Y:S06]  /*3b90*/  MEMBAR.ALL.CTA ;  /* 0x0000000000007992 */ /* 0x0023ec0000008000 */
[----:B-1----:R-:W-:Y:S04]  /*3ba0*/  FENCE.VIEW.ASYNC.S ;  /* 0x00000000000073c6 */ /* 0x002fe80000000000 */
[----:B------:R-:W1:Y:S02]  /*3bb0*/  FENCE.VIEW.ASYNC.S ;  /* 0x00000000000073c6 */ /* 0x000e640000000000 */
[----:B-1----:R0:W1:Y:S02]  /*3bc0*/  @!UP2 SYNCS.EXCH.64 URZ, [UR15+0x8000], UR4 ;  /* 0x008000040fffa5b2 */ /* 0x0020640008000100 */
[----:B-1----:R-:W-:Y:S06]  /*3bd0*/  BAR.SYNC.DEFER_BLOCKING 0x0 ;  /* 0x0000000000007b1d */ /* 0x002fec0000010000 */
[----:B0-----:R-:W-:Y:S05]  /*3be0*/  @!P1 BRA `(.L_x_6) ;  /* 0x0000000000889947 */ /* 0x001fea0003800000 */
[----:B------:R-:W-:Y:S02]  /*3bf0*/  UIADD3 UR4, UPT, UPT, UR15, 0x4000, URZ ;  /* 0x000040000f047890 */ /* 0x000fe4000fffe0ff */
[----:B------:R-:W-:Y:S02]  /*3c00*/  USHF.R.U32.HI UR8, URZ, 0x4, UR15 ;  /* 0x00000004ff087899 */ /* 0x000fe4000801160f */
[----:B------:R-:W-:Y:S02]  /*3c10*/  USHF.R.U32.HI UR4, URZ, 0x4, UR4 ;  /* 0x00000004ff047899 */ /* 0x000fe40008011604 */
[----:B------:R-:W-:Y:S02]  /*3c20*/  USGXT.U32 UR8, UR8, 0xe ;  /* 0x0000000e0808789a */ /* 0x000fe40008000000 */
[----:B------:R-:W-:Y:S02]  /*3c30*/  USGXT.U32 UR12, UR4, 0xe ;  /* 0x0000000e040c789a */ /* 0x000fe40008000000 */
[----:B------:R-:W-:-:S02]  /*3c40*/  UIADD3 UR34, UP2, UPT, UR8, 0x2000080, URZ ;  /* 0x0200008008227890 */ /* 0x000fc4000ff5e0ff */
[----:B------:R-:W-:Y:S01]  /*3c50*/  UIADD3 UR36, UP3, UPT, UR12, 0x2, URZ ;  /* 0x000000020c247890 */ /* 0x000fe2000ff7e0ff */
[----:B------:R-:W-:Y:S01]  /*3c60*/  UMOV UR4, URZ ;  /* 0x000000ff00047c82 */ /* 0x000fe20008000000 */
[----:B------:R-:W-:Y:S01]  /*3c70*/  UMOV UR5, URZ ;  /* 0x000000ff00057c82 */ /* 0x000fe20008000000 */
[----:B------:R-:W-:Y:S02]  /*3c80*/  UIADD3.X UR35, UPT, UPT, UR4, 0x40004040, URZ, UP2, !UPT ;  /* 0x4000404004237890 */ /* 0x000fe400097fe4ff */
[----:B------:R-:W-:Y:S02]  /*3c90*/  UIADD3.X UR37, UPT, UPT, UR5, 0x40004040, URZ, UP3, !UPT ;  /* 0x4000404005257890 */ /* 0x000fe40009ffe4ff */
[----:B------:R-:W-:Y:S02]  /*3ca0*/  ULOP3.LUT UR8, UR8, 0x2000000, URZ, 0xfc, !UPT ;  /* 0x0200000008087892 */ /* 0x000fe4000f8efcff */
[----:B------:R-:W-:Y:S02]  /*3cb0*/  UIADD3.64 UR20, UPT, UPT, UR34, 0x80, URZ ;  /* 0x0000008022147897 */ /* 0x000fe4000fffe0ff */
[----:B------:R-:W-:-:S02]  /*3cc0*/  UIADD3.64 UR26, UPT, UPT, UR36, 0x2, URZ ;  /* 0x00000002241a7897 */ /* 0x000fc4000fffe0ff */
[----:B------:R-:W-:Y:S02]  /*3cd0*/  UIADD3.64 UR30, UPT, UPT, UR34, 0x100, URZ ;  /* 0x00000100221e7897 */ /* 0x000fe4000fffe0ff */
[----:B------:R-:W-:Y:S01]  /*3ce0*/  UIADD3.64 UR32, UPT, UPT, UR36, 0x4, URZ ;  /* 0x0000000424207897 */ /* 0x000fe2000fffe0ff */
[----:B------:R-:W-:Y:S01]  /*3cf0*/  UMOV UR38, 0x0 ;  /* 0x0000000000267882 */ /* 0x000fe20000000000 */
[----:B------:R-:W-:Y:S01]  /*3d00*/  UMOV UR39, 0x8208010 ;  /* 0x0820801000277882 */ /* 0x000fe20000000000 */
[----:B------:R-:W-:Y:S01]  /*3d10*/  UMOV UR9, 0x40004040 ;  /* 0x4000404000097882 */ /* 0x000fe20000000000 */
[----:B------:R-:W-:Y:S01]  /*3d20*/  UMOV UR13, 0x40004040 ;  /* 0x40004040000d7882 */ /* 0x000fe20000000000 */
[----:B------:R-:W-:Y:S01]  /*3d30*/  UMOV UR40, 0x0 ;  /* 0x0000000000287882 */ /* 0x000fe20000000000 */
[----:B------:R-:W-:Y:S01]  /*3d40*/  UMOV UR41, 0x8208010 ;  /* 0x0820801000297882 */ /* 0x000fe20000000000 */
[----:B------:R-:W-:Y:S01]  /*3d50*/  UMOV UR42, 0x0 ;  /* 0x00000000002a7882 */ /* 0x000fe20000000000 */
[----:B------:R-:W-:Y:S01]  /*3d60*/  UMOV UR43, 0x8208010 ;  /* 0x08208010002b7882 */ /* 0x000fe20000000000 */
[----:B------:R-:W-:Y:S01]  /*3d70*/  UMOV UR4, UR10 ;  /* 0x0000000a00047c82 */ /* 0x000fe20008000000 */
[----:B------:R0:W-:Y:S01]  /*3d80*/  UTCHMMA gdesc[UR8], gdesc[UR12], tmem[UR19], tmem[UR38], idesc[UR39], !UPT ;  /* 0x00ff260c080075ea */ /* 0x0001e2000f800013 */
[----:B------:R-:W-:Y:S01]  /*3d90*/  UMOV UR44, 0x0 ;  /* 0x00000000002c7882 */ /* 0x000fe20000000000 */
[----:B------:R-:W-:Y:S01]  /*3da0*/  UMOV UR45, 0x8208010 ;  /* 0x08208010002d7882 */ /* 0x000fe20000000000 */
[----:B------:R0:W-:Y:S01]  /*3db0*/  UTCHMMA gdesc[UR34], gdesc[UR36], tmem[UR19], tmem[UR40], idesc[UR41], UPT ;  /* 0x00ff2824220075ea */ /* 0x0001e2000b800013 */
[----:B------:R-:W-:Y:S01]  /*3dc0*/  UMOV UR4, UR4 ;  /* 0x0000000400047c82 */ /* 0x000fe20008000000 */
[----:B------:R0:W-:Y:S01]  /*3dd0*/  UTCHMMA gdesc[UR20], gdesc[UR26], tmem[UR19], tmem[UR42], idesc[UR43], UPT ;  /* 0x00ff2a1a140075ea */ /* 0x0001e2000b800013 */
[----:B------:R0:W-:Y:S01]  /*3de0*/  UTCHMMA gdesc[UR30], gdesc[UR32], tmem[UR19], tmem[UR44], idesc[UR45], UPT ;  /* 0x00ff2c201e0075ea */ /* 0x0001e2000b800013 */
[----:B------:R0:W-:Y:S01]  /*3df0*/  UTCBAR [UR4], URZ ;  /* 0x000000ff040073e9 */ /* 0x0001e200080000ff */
[----:B------:R-:W-:Y:S01]  /*3e00*/  NOP ;  /* 0x0000000000007918 */ /* 0x000fe20000000000 */
.L_x_6:
[----:B------:R-:W-:Y:S05]  /*3e10*/  @!P0 BRA `(.L_x_7) ;  /* 0x0000000000088947 */ /* 0x000fea0003800000 */
[----:B------:R-:W1:Y:S02]  /*3e20*/  SYNCS.PHASECHK.TRANS64.TRYWAIT P2, [UR15+0x8000], RZ ;  /* 0x008000ffff0075a7 */ /* 0x000e64000804110f */
[----:B-1----:R-:W-:Y:S05]  /*3e30*/  @!P2 BRA `(.L_x_8) ;  /* 0x0000012c001ca947 */ /* 0x002fea0003800000 */
.L_x_7:
[----:B------:R-:W-:Y:S01]  /*3e40*/  BAR.SYNC.DEFER_BLOCKING 0x0 ;  /* 0x0000000000007b1d */ /* 0x000fe20000010000 */
[C---:B------:R-:W-:Y:S01]  /*3e50*/  ISETP.GT.AND P4, PT, R135.reuse, 0x1, PT ;  /* 0x000000018700780c */ /* 0x040fe20003f84270 */
[----:B------:R-:W-:Y:S01]  /*3e60*/  UISETP.GT.AND UP2, UPT, UR14, -0x1, UPT ;  /* 0xffffffff0e00788c */ /* 0x000fe2000bf44270 */
[C---:B------:R-:W-:Y:S02]  /*3e70*/  ISETP.GT.AND P5, PT, R135.reuse, RZ, PT ;  /* 0x000000ff8700720c */ /* 0x040fe40003fa4270 */
[----:B------:R-:W-:Y:S01]  /*3e80*/  ISETP.GT.AND P3, PT, R135, 0x2, PT ;  /* 0x000000028700780c */ /* 0x000fe20003f64270 */
[----:B0-----:R-:W0:Y:S01]  /*3e90*/  LDCU UR4, c[0x0][0x3a8] ;  /* 0x00007500ff0477ac */ /* 0x001e220008000800 */
[----:B------:R-:W0:Y:S01]  /*3ea0*/  LDTM.x128 R4, tmem[UR17+0x40] ;  /* 0x00004011000479ee */ /* 0x000e2200083c0000 */
[----:B------:R-:W-:Y:S01]  /*3eb0*/  PLOP3.LUT P2, PT, PT, PT, UP2, 0x80, 0x8 ;  /* 0x000000000008781c */ /* 0x000fe20003f4f028 */
[----:B------:R-:W1:Y:S01]  /*3ec0*/  S2R R184, SR_TID.X ;  /* 0x0000000000b87919 */ /* 0x000e620000002100 */
[----:B------:R-:W2:Y:S01]  /*3ed0*/  LDCU.64 UR8, c[0x0][0x3d0] ;  /* 0x00007a00ff0877ac */ /* 0x000ea20008000a00 */
[----:B------:R3:W-:Y:S01]  /*3ee0*/  STL.64 [R1+0x460], R132 ;  /* 0x0004608401007387 */ /* 0x0007e20000100a00 */
[----:B--2---:R-:W-:Y:S01]  /*3ef0*/  UIMAD UR8, UR7, UR8, URZ ;  /* 0x00000008070872a4 */ /* 0x004fe2000f8e02ff */
[----:B0-----:R-:W-:Y:S01]  /*3f00*/  FMUL R141, R6, UR4 ;  /* 0x00000004068d7c20 */ /* 0x001fe20008400000 */
[----:B------:R-:W-:Y:S01]  /*3f10*/  FMUL R157, R54, UR4 ;  /* 0x00000004369d7c20 */ /* 0x000fe20008400000 */
[----:B------:R-:W-:Y:S01]  /*3f20*/  FMUL R54, R100, UR4 ;  /* 0x0000000464367c20 */ /* 0x000fe20008400000 */
[----:B------:R-:W-:Y:S01]  /*3f30*/  FMUL R138, R9, UR4 ;  /* 0x00000004098a7c20 */ /* 0x000fe20008400000 */
[----:B------:R-:W-:Y:S01]  /*3f40*/  FMUL R152, R64, UR4 ;  /* 0x0000000440987c20 */ /* 0x000fe20008400000 */
[----:B------:R-:W-:Y:S01]  /*3f50*/  FSEL R100, R141, -INF , P4 ;  /* 0xff8000008d647808 */ /* 0x000fe20002000000 */
[----:B------:R-:W-:Y:S01]  /*3f60*/  FMUL R137, R12, UR4 ;  /* 0x000000040c897c20 */ /* 0x000fe20008400000 */
[----:B------:R-:W-:Y:S01]  /*3f70*/  ISETP.GT.AND P4, PT, R135, 0x4, PT ;  /* 0x000000048700780c */ /* 0x000fe20003f84270 */
        /* <DEDUP_REMOVED lines=17> */
[----:B------:R-:W-:Y:S01]  /*4090*/  FSEL R101, R171, -INF , P5 ;  /* 0xff800000ab657808 */ /* 0x000fe20002800000 */
[----:B------:R-:W-:Y:S01]  /*40a0*/  FMUL R15, R27, UR4 ;  /* 0x000000041b0f7c20 */ /* 0x000fe20008400000 */
[----:B------:R-:W-:Y:S01]  /*40b0*/  ISETP.GT.AND P4, PT, R135, 0xd, PT ;  /* 0x0000000d8700780c */ /* 0x000fe20003f84270 */
[----:B------:R-:W-:Y:S01]  /*40c0*/  FMUL R161, R49, UR4 ;  /* 0x0000000431a17c20 */ /* 0x000fe20008400000 */
[----:B------:R-:W-:Y:S01]  /*40d0*/  ISETP.GT.AND P5, PT, R135, 0x3, PT ;  /* 0x000000038700780c */ /* 0x000fe20003fa4270 */
[----:B------:R-:W-:Y:S01]  /*40e0*/  FMUL R27, R51, UR4 ;  /* 0x00000004331b7c20 */ /* 0x000fe20008400000 */
[----:B------:R-:W-:Y:S01]  /*40f0*/  FSEL R102, R173, -INF , P2 ;  /* 0xff800000ad667808 */ /* 0x000fe20001000000 */
[----:B------:R-:W-:Y:S01]  /*4100*/  FMUL R150, R66, UR4 ;  /* 0x0000000442967c20 */ /* 0x000fe20008400000 */
[----:B------:R-:W-:Y:S01]  /*4110*/  FMUL R49, R95, UR4 ;  /* 0x000000045f317c20 */ /* 0x000fe20008400000 */
        /* <DEDUP_REMOVED lines=9> */
[----:B------:R-:W-:Y:S01]  /*41b0*/  FSEL R98, R139, -INF , P5 ;  /* 0xff8000008b627808 */ /* 0x000fe20002800000 */
[----:B------:R-:W-:Y:S01]  /*41c0*/  FMUL R11, R19, UR4 ;  /* 0x00000004130b7c20 */ /* 0x000fe20008400000 */
[----:B------:R-:W-:Y:S01]  /*41d0*/  FMNMX3 R2, R102, R101, R100, !PT ;  /* 0x0000006566027276 */ /* 0x000fe20007800064 */
        /* <DEDUP_REMOVED lines=11> */
[----:B------:R-:W-:Y:S01]  /*4290*/  ISETP.GT.AND P5, PT, R135, 0x9, PT ;  /* 0x000000098700780c */ /* 0x000fe20003fa4270 */
[----:B------:R-:W-:Y:S01]  /*42a0*/  FMUL R31, R56, UR4 ;  /* 0x00000004381f7c20 */ /* 0x000fe20008400000 */
[----:B------:R-:W-:Y:S01]  /*42b0*/  FMNMX3 R2, R2, R64, R6, !PT ;  /* 0x0000004002027276 */ /* 0x000fe20007800006 */
[----:B------:R-:W-:Y:S01]  /*42c0*/  FMUL R20, R20, UR4 ;  /* 0x0000000414147c20 */ /* 0x000fe20008400000 */
[----:B------:R-:W-:Y:S01]  /*42d0*/  FSEL R8, R8, -INF , P3 ;  /* 0xff80000008087808 */ /* 0x000fe20001800000 */
[----:B------:R-:W-:Y:S01]  /*42e0*/  FMUL R12, R21, UR4 ;  /* 0x00000004150c7c20 */ /* 0x000fe20008400000 */
[C---:B------:R-:W-:Y:S01]  /*42f0*/  ISETP.GT.AND P3, PT, R135.reuse, 0xb, PT ;  /* 0x0000000b8700780c */ /* 0x040fe20003f64270 */
        /* <DEDUP_REMOVED lines=15> */
[C---:B------:R-:W-:Y:S01]  /*43f0*/  ISETP.GT.AND P5, PT, R135.reuse, 0xf, PT ;  /* 0x0000000f8700780c */ /* 0x040fe20003fa4270 */
        /* <DEDUP_REMOVED lines=53> */
[C---:B------:R-:W-:Y:S01]  /*4750*/  ISETP.GT.AND P3, PT, R135.reuse, 0x1a, PT ;  /* 0x0000001a8700780c */ /* 0x040fe20003f64270 */
        /* <DEDUP_REMOVED lines=51> */
[----:B------:R-:W-:Y:S01]  /*4a90*/  ISETP.GT.AND P5, PT, R135, 0x25, PT ;  /* 0x000000258700780c */ /* 0x000fe20003fa4270 */
[----:B------:R-:W-:Y:S01]  /*4aa0*/  FMUL R76, R78, UR4 ;  /* 0x000000044e4c7c20 */ /* 0x000fe20008400000 */
[----:B------:R-:W-:Y:S01]  /*4ab0*/  FSEL R21, R21, -INF , P4 ;  /* 0xff80000015157808 */ /* 0x000fe20002000000 */
        /* <DEDUP_REMOVED lines=15> */
[----:B------:R-:W-:Y:S01]  /*4bb0*/  ISETP.GT.AND P2, PT, R135, 0x28, PT ;  /* 0x000000288700780c */ /* 0x000fe20003f44270 */
        /* <DEDUP_REMOVED lines=38> */
[----:B------:R-:W0:Y:S01]  /*4e20*/  LDC.64 R138, c[0x0][0x390] ;  /* 0x0000e400ff8a7b82 */ /* 0x000e220000000a00 */
[C---:B------:R-:W-:Y:S01]  /*4e30*/  ISETP.GT.AND P2, PT, R135.reuse, 0x30, PT ;  /* 0x000000308700780c */ /* 0x040fe20003f44270 */
[----:B------:R-:W-:Y:S01]  /*4e40*/  USHF.L.U32 UR6, UR8, 0x1, URZ ;  /* 0x0000000108067899 */ /* 0x000fe200080006ff */
[----:B------:R-:W-:Y:S01]  /*4e50*/  ISETP.GT.AND P5, PT, R135, 0x31, PT ;  /* 0x000000318700780c */ /* 0x000fe20003fa4270 */
[----:B------:R-:W-:Y:S01]  /*4e60*/  UIMAD.WIDE UR4, UR8, 0x2, URZ ;  /* 0x00000002080478a5 */ /* 0x000fe2000f8e02ff */
[----:B------:R-:W-:-:S02]  /*4e70*/  FSEL R27, R27, -INF , P4 ;  /* 0xff8000001b1b7808 */ /* 0x000fc40002000000 */
[----:B------:R-:W-:Y:S02]  /*4e80*/  FSEL R59, R159, -INF , P3 ;  /* 0xff8000009f3b7808 */ /* 0x000fe40001800000 */
[----:B------:R-:W-:Y:S02]  /*4e90*/  FMNMX3 R77, R77, R26, R83, !PT ;  /* 0x0000001a4d4d7276 */ /* 0x000fe40007800053 */
[C---:B------:R-:W-:Y:S02]  /*4ea0*/  ISETP.GT.AND P4, PT, R135.reuse, 0x32, PT ;  /* 0x000000328700780c */ /* 0x040fe40003f84270 */
[----:B------:R-:W-:Y:S02]  /*4eb0*/  ISETP.GT.AND P3, PT, R135, 0x33, PT ;  /* 0x000000338700780c */ /* 0x000fe40003f64270 */
[----:B------:R-:W-:Y:S02]  /*4ec0*/  FSEL R28, R158, -INF , P2 ;  /* 0xff8000009e1c7808 */ /* 0x000fe40001000000 */
[----:B------:R-:W-:-:S02]  /*4ed0*/  FSEL R65, R157, -INF , P5 ;  /* 0xff8000009d417808 */ /* 0x000fc40002800000 */
[----:B------:R-:W-:Y:S02]  /*4ee0*/  FMNMX3 R77, R77, R27, R59, !PT ;  /* 0x0000001b4d4d7276 */ /* 0x000fe4000780003b */
[C---:B------:R-:W-:Y:S02]  /*4ef0*/  ISETP.GT.AND P2, PT, R135.reuse, 0x34, PT ;  /* 0x000000348700780c */ /* 0x040fe40003f44270 */
[----:B------:R-:W-:Y:S02]  /*4f00*/  ISETP.GT.AND P5, PT, R135, 0x35, PT ;  /* 0x000000358700780c */ /* 0x000fe40003fa4270 */
[----:B------:R-:W-:Y:S02]  /*4f10*/  FSEL R29, R29, -INF , P4 ;  /* 0xff8000001d1d7808 */ /* 0x000fe40002000000 */
[----:B------:R-:W-:Y:S02]  /*4f20*/  FSEL R31, R31, -INF , P3 ;  /* 0xff8000001f1f7808 */ /* 0x000fe40001800000 */
[----:B------:R-:W-:-:S02]  /*4f30*/  FMNMX3 R77, R77, R28, R65, !PT ;  /* 0x0000001c4d4d7276 */ /* 0x000fc40007800041 */
[C---:B------:R-:W-:Y:S02]  /*4f40*/  ISETP.GT.AND P4, PT, R135.reuse, 0x36, PT ;  /* 0x000000368700780c */ /* 0x040fe40003f84270 */
[----:B------:R-:W-:Y:S02]  /*4f50*/  ISETP.GT.AND P3, PT, R135, 0x37, PT ;  /* 0x000000378700780c */ /* 0x000fe40003f64270 */
[----:B------:R-:W-:Y:S02]  /*4f60*/  FSEL R30, R156, -INF , P2 ;  /* 0xff8000009c1e7808 */ /* 0x000fe40001000000 */
[----:B------:R-:W-:Y:S02]  /*4f70*/  FSEL R3, R155, -INF , P5 ;  /* 0xff8000009b037808 */ /* 0x000fe40002800000 */
[----:B------:R-:W-:Y:S02]  /*4f80*/  FMNMX3 R109, R77, R29, R31, !PT ;  /* 0x0000001d4d6d7276 */ /* 0x000fe4000780001f */
[----:B------:R-:W-:-:S02]  /*4f90*/  ISETP.GT.AND P2, PT, R135, 0x38, PT ;  /* 0x000000388700780c */ /* 0x000fc40003f44270 */
[----:B------:R-:W-:Y:S02]  /*4fa0*/  ISETP.GT.AND P5, PT, R135, 0x39, PT ;  /* 0x000000398700780c */ /* 0x000fe40003fa4270 */
[----:B------:R-:W-:Y:S02]  /*4fb0*/  FSEL R2, R154, -INF , P4 ;  /* 0xff8000009a027808 */ /* 0x000fe40002000000 */
[----:B------:R-:W-:Y:S02]  /*4fc0*/  FSEL R60, R60, -INF , P3 ;  /* 0xff8000003c3c7808 */ /* 0x000fe40001800000 */
[----:B------:R-:W-:Y:S02]  /*4fd0*/  FMNMX3 R109, R109, R30, R3, !PT ;  /* 0x0000001e6d6d7276 */ /* 0x000fe40007800003 */
[C---:B------:R-:W-:Y:S02]  /*4fe0*/  ISETP.GT.AND P4, PT, R135.reuse, 0x3a, PT ;  /* 0x0000003a8700780c */ /* 0x040fe40003f84270 */
[----:B------:R-:W-:-:S02]  /*4ff0*/  ISETP.GT.AND P3, PT, R135, 0x3b, PT ;  /* 0x0000003b8700780c */ /* 0x000fc40003f64270 */
[----:B------:R-:W-:Y:S02]  /*5000*/  FSEL R32, R153, -INF , P2 ;  /* 0xff80000099207808 */ /* 0x000fe40001000000 */
[----:B------:R-:W-:Y:S02]  /*5010*/  FSEL R55, R55, -INF , P5 ;  /* 0xff80000037377808 */ /* 0x000fe40002800000 */
[----:B------:R-:W-:Y:S02]  /*5020*/  FMNMX3 R109, R109, R2, R60, !PT ;  /* 0x000000026d6d7276 */ /* 0x000fe4000780003c */
[C---:B------:R-:W-:Y:S02]  /*5030*/  ISETP.GT.AND P2, PT, R135.reuse, 0x3c, PT ;  /* 0x0000003c8700780c */ /* 0x040fe40003f44270 */
[----:B------:R-:W-:Y:S02]  /*5040*/  ISETP.GT.AND P5, PT, R135, 0x3d, PT ;  /* 0x0000003d8700780c */ /* 0x000fe40003fa4270 */
        /* <DEDUP_REMOVED lines=53> */
[----:B------:R-:W-:Y:S02]  /*53a0*/  FSEL R44, R44, -INF , P2 ;  /* 0xff8000002c2c7808 */ /* 0x000fe40001000000 */
[----:B------:R-:W-:-:S02]  /*53b0*/  ISETP.GT.AND P2, PT, R135, 0x54, PT ;  /* 0x000000548700780c */ /* 0x000fc40003f44270 */
[C---:B------:R-:W-:Y:S02]  /*53c0*/  ISETP.GT.AND P4, PT, R135.reuse, 0x52, PT ;  /* 0x000000528700780c */ /* 0x040fe40003f84270 */
[----:B------:R-:W-:Y:S02]  /*53d0*/  ISETP.GT.AND P3, PT, R135, 0x53, PT ;  /* 0x000000538700780c */ /* 0x000fe40003f64270 */
[----:B------:R-:W-:Y:S02]  /*53e0*/  FSEL R72, R72, -INF , P5 ;  /* 0xff80000048487808 */ /* 0x000fe40002800000 */
[----:B------:R-:W-:Y:S02]  /*53f0*/  FMNMX3 R109, R109, R43, R73, !PT ;  /* 0x0000002b6d6d7276 */ /* 0x000fe40007800049 */
[----:B------:R-:W-:Y:S02]  /*5400*/  FSEL R46, R46, -INF , P2 ;  /* 0xff8000002e2e7808 */ /* 0x000fe40001000000 */
[----:B------:R-:W-:-:S02]  /*5410*/  ISETP.GT.AND P5, PT, R135, 0x55, PT ;  /* 0x000000558700780c */ /* 0x000fc40003fa4270 */
[----:B------:R-:W-:Y:S02]  /*5420*/  FSEL R45, R45, -INF , P4 ;  /* 0xff8000002d2d7808 */ /* 0x000fe40002000000 */
[----:B------:R-:W-:Y:S02]  /*5430*/  FSEL R71, R71, -INF , P3 ;  /* 0xff80000047477808 */ /* 0x000fe40001800000 */
[----:B------:R-:W-:Y:S02]  /*5440*/  ISETP.GT.AND P2, PT, R135, 0x58, PT ;  /* 0x000000588700780c */ /* 0x000fe40003f44270 */
        /* <DEDUP_REMOVED lines=11> */
[----:B------:R-:W-:Y:S02]  /*5500*/  FSEL R50, R50, -INF , P2 ;  /* 0xff80000032327808 */ /* 0x000fe40001000000 */
[C---:B------:R-:W-:Y:S02]  /*5510*/  ISETP.GT.AND P2, PT, R135.reuse, 0x60, PT ;  /* 0x000000608700780c */ /* 0x040fe40003f44270 */
[C---:B------:R-:W-:Y:S02]  /*5520*/  ISETP.GT.AND P4, PT, R135.reuse, 0x5a, PT ;  /* 0x0000005a8700780c */ /* 0x040fe40003f84270 */
[----:B------:R-:W-:-:S02]  /*5530*/  ISETP.GT.AND P3, PT, R135, 0x5b, PT ;  /* 0x0000005b8700780c */ /* 0x000fc40003f64270 */
[----:B------:R-:W-:Y:S02]  /*5540*/  FSEL R68, R68, -INF , P5 ;  /* 0xff80000044447808 */ /* 0x000fe40002800000 */
[----:B------:R-:W-:Y:S02]  /*5550*/  FMNMX3 R114, R109, R47, R69, !PT ;  /* 0x0000002f6d727276 */ /* 0x000fe40007800045 */
[----:B------:R-:W-:Y:S02]  /*5560*/  FSEL R52, R52, -INF , P2 ;  /* 0xff80000034347808 */ /* 0x000fe40001000000 */
[C---:B------:R-:W-:Y:S02]  /*5570*/  ISETP.GT.AND P2, PT, R135.reuse, 0x64, PT ;  /* 0x000000648700780c */ /* 0x040fe40003f44270 */
[----:B------:R-:W-:Y:S02]  /*5580*/  ISETP.GT.AND P5, PT, R135, 0x5d, PT ;  /* 0x0000005d8700780c */ /* 0x000fe40003fa4270 */
[----:B------:R-:W-:-:S02]  /*5590*/  FSEL R49, R49, -INF , P4 ;  /* 0xff80000031317808 */ /* 0x000fc40002000000 */
[----:B------:R-:W-:Y:S02]  /*55a0*/  FSEL R67, R67, -INF , P3 ;  /* 0xff80000043437808 */ /* 0x000fe40001800000 */
[----:B------:R-:W-:Y:S02]  /*55b0*/  FMNMX3 R114, R114, R48, R68, !PT ;  /* 0x0000003072727276 */ /* 0x000fe40007800044 */
[----:B------:R-:W-:Y:S02]  /*55c0*/  FSEL R113, R105, -INF , P2 ;  /* 0xff80000069717808 */ /* 0x000fe40001000000 */
[C---:B------:R-:W-:Y:S02]  /*55d0*/  ISETP.GT.AND P4, PT, R135.reuse, 0x5e, PT ;  /* 0x0000005e8700780c */ /* 0x040fe40003f84270 */
[----:B------:R-:W-:Y:S02]  /*55e0*/  ISETP.GT.AND P3, PT, R135, 0x5f, PT ;  /* 0x0000005f8700780c */ /* 0x000fe40003f64270 */
[----:B------:R-:W-:-:S02]  /*55f0*/  FSEL R66, R66, -INF , P5 ;  /* 0xff80000042427808 */ /* 0x000fc40002800000 */
[----:B------:R-:W-:Y:S02]  /*5600*/  FMNMX3 R105, R114, R49, R67, !PT ;  /* 0x0000003172697276 */ /* 0x000fe40007800043 */
[----:B------:R-:W-:Y:S02]  /*5610*/  ISETP.GT.AND P5, PT, R135, 0x61, PT ;  /* 0x000000618700780c */ /* 0x000fe40003fa4270 */
[----:B------:R-:W-:Y:S02]  /*5620*/  FSEL R51, R51, -INF , P4 ;  /* 0xff80000033337808 */ /* 0x000fe40002000000 */
[----:B------:R-:W-:Y:S02]  /*5630*/  FSEL R54, R54, -INF , P3 ;  /* 0xff80000036367808 */ /* 0x000fe40001800000 */
[----:B------:R-:W-:Y:S02]  /*5640*/  FMNMX3 R105, R105, R50, R66, !PT ;  /* 0x0000003269697276 */ /* 0x000fe40007800042 */
[----:B------:R-:W-:-:S02]  /*5650*/  FSEL R53, R53, -INF , P5 ;  /* 0xff80000035357808 */ /* 0x000fc40002800000 */
[C---:B------:R-:W-:Y:S02]  /*5660*/  ISETP.GT.AND P5, PT, R135.reuse, 0x65, PT ;  /* 0x000000658700780c */ /* 0x040fe40003fa4270 */
[C---:B------:R-:W-:Y:S02]  /*5670*/  ISETP.GT.AND P2, PT, R135.reuse, 0x68, PT ;  /* 0x000000688700780c */ /* 0x040fe40003f44270 */
[C---:B------:R-:W-:Y:S02]  /*5680*/  ISETP.GT.AND P4, PT, R135.reuse, 0x62, PT ;  /* 0x000000628700780c */ /* 0x040fe40003f84270 */
[----:B------:R-:W-:Y:S02]  /*5690*/  ISETP.GT.AND P3, PT, R135, 0x63, PT ;  /* 0x000000638700780c */ /* 0x000fe40003f64270 */
[----:B------:R-:W-:Y:S02]  /*56a0*/  FMNMX3 R105, R105, R51, R54, !PT ;  /* 0x0000003369697276 */ /* 0x000fe40007800036 */
[----:B------:R-:W-:-:S02]  /*56b0*/  FSEL R114, R106, -INF , P5 ;  /* 0xff8000006a727808 */ /* 0x000fc40002800000 */
[----:B------:R-:W-:Y:S02]  /*56c0*/  ISETP.GT.AND P5, PT, R135, 0x69, PT ;  /* 0x000000698700780c */ /* 0x000fe40003fa4270 */
[----:B------:R-:W-:Y:S02]  /*56d0*/  FSEL R118, R104, -INF , P2 ;  /* 0xff80000068767808 */ /* 0x000fe40001000000 */
[----:B------:R-:W-:Y:S02]  /*56e0*/  FSEL R109, R143, -INF , P4 ;  /* 0xff8000008f6d7808 */ /* 0x000fe40002000000 */
[----:B------:R-:W-:Y:S02]  /*56f0*/  FSEL R110, R142, -INF , P3 ;  /* 0xff8000008e6e7808 */ /* 0x000fe40001800000 */
[----:B------:R-:W-:Y:S02]  /*5700*/  FMNMX3 R104, R105, R52, R53, !PT ;  /* 0x0000003469687276 */ /* 0x000fe40007800035 */
[----:B------:R-:W-:-:S02]  /*5710*/  FSEL R119, R103, -INF , P5 ;  /* 0xff80000067777808 */ /* 0x000fc40002800000 */
[C---:B------:R-:W-:Y:S02]  /*5720*/  ISETP.GT.AND P4, PT, R135.reuse, 0x66, PT ;  /* 0x000000668700780c */ /* 0x040fe40003f84270 */
[C---:B------:R-:W-:Y:S02]  /*5730*/  ISETP.GT.AND P3, PT, R135.reuse, 0x67, PT ;  /* 0x000000678700780c */ /* 0x040fe40003f64270 */
[----:B------:R-:W-:Y:S02]  /*5740*/  FMNMX3 R103, R104, R109, R110, !PT ;  /* 0x0000006d68677276 */ /* 0x000fe4000780006e */
[----:B------:R-:W-:Y:S02]  /*5750*/  ISETP.GT.AND P2, PT, R135, 0x6c, PT ;  /* 0x0000006c8700780c */ /* 0x000fe40003f44270 */
[----:B------:R-:W-:Y:S02]  /*5760*/  FSEL R115, R107, -INF , P4 ;  /* 0xff8000006b737808 */ /* 0x000fe40002000000 */
[----:B------:R-:W-:-:S02]  /*5770*/  FSEL R116, R108, -INF , P3 ;  /* 0xff8000006c747808 */ /* 0x000fc40001800000 */
[----:B------:R-:W-:Y:S02]  /*5780*/  FMNMX3 R103, R103, R113, R114, !PT ;  /* 0x0000007167677276 */ /* 0x000fe40007800072 */
[----:B------:R-:W-:Y:S02]  /*5790*/  FSEL R122, R0, -INF , P2 ;  /* 0xff800000007a7808 */ /* 0x000fe40001000000 */
[C---:B------:R-:W-:Y:S02]  /*57a0*/  ISETP.GT.AND P4, PT, R135.reuse, 0x6a, PT ;  /* 0x0000006a8700780c */ /* 0x040fe40003f84270 */
[----:B------:R-:W-:Y:S02]  /*57b0*/  ISETP.GT.AND P3, PT, R135, 0x6b, PT ;  /* 0x0000006b8700780c */ /* 0x000fe40003f64270 */
[----:B------:R-:W-:Y:S02]  /*57c0*/  FMNMX3 R0, R103, R115, R116, !PT ;  /* 0x0000007367007276 */ /* 0x000fe40007800074 */
[----:B------:R-:W-:-:S02]  /*57d0*/  ISETP.GT.AND P5, PT, R135, 0x6d, PT ;  /* 0x0000006d8700780c */ /* 0x000fc40003fa4270 */
[----:B------:R-:W-:Y:S02]  /*57e0*/  FSEL R120, R111, -INF , P4 ;  /* 0xff8000006f787808 */ /* 0x000fe40002000000 */
[----:B------:R-:W-:Y:S02]  /*57f0*/  FSEL R121, R112, -INF , P3 ;  /* 0xff80000070797808 */ /* 0x000fe40001800000 */
[----:B------:R-:W-:Y:S02]  /*5800*/  FMNMX3 R0, R0, R118, R119, !PT ;  /* 0x0000007600007276 */ /* 0x000fe40007800077 */
[C---:B------:R-:W-:Y:S02]  /*5810*/  ISETP.GT.AND P4, PT, R135.reuse, 0x6e, PT ;  /* 0x0000006e8700780c */ /* 0x040fe40003f84270 */
[----:B------:R-:W-:Y:S02]  /*5820*/  ISETP.GT.AND P3, PT, R135, 0x6f, PT ;  /* 0x0000006f8700780c */ /* 0x000fe40003f64270 */
        /* <DEDUP_REMOVED lines=27> */
[C---:B------:R-:W-:Y:S01]  /*59e0*/  ISETP.GT.AND P4, PT, R135.reuse, 0x7a, PT ;  /* 0x0000007a8700780c */ /* 0x040fe20003f84270 */
[----:B------:R-:W-:Y:S01]  /*59f0*/  STL.64 [R1+0x468], R180 ;  /* 0x000468b401007387 */ /* 0x000fe20000100a00 */
        /* <DEDUP_REMOVED lines=9> */
[----:B------:R-:W-:Y:S02]  /*5a90*/  ISETP.GT.AND P3, PT, R135, 0x7e, PT ;  /* 0x0000007e8700780c */ /* 0x000fe40003f64270 */
[----:B------:R-:W-:Y:S02]  /*5aa0*/  FSEL R129, R129, -INF , P2 ;  /* 0xff80000081817808 */ /* 0x000fe40001000000 */
[----:B------:R-:W-:Y:S02]  /*5ab0*/  FSEL R130, R130, -INF , P5 ;  /* 0xff80000082827808 */ /* 0x000fe40002800000 */
[----:B------:R-:W-:Y:S02]  /*5ac0*/  FMNMX3 R0, R0, R175, R140, !PT ;  /* 0x000000af00007276 */ /* 0x000fe4000780008c */
[----:B------:R-:W-:Y:S02]  /*5ad0*/  FSEL R131, R131, -INF , P3 ;  /* 0xff80000083837808 */ /* 0x000fe40001800000 */
[----:B------:R-:W-:-:S02]  /*5ae0*/  FMNMX3 R0, R0, R129, R130, !PT ;  /* 0x0000008100007276 */ /* 0x000fc40007800082 */
[----:B-1----:R-:W-:Y:S01]  /*5af0*/  LOP3.LUT P6, RZ, R184, 0x7f, RZ, 0xc0, !PT ;  /* 0x0000007fb8ff7812 */ /* 0x002fe200078cc0ff */
[----:B------:R1:W-:Y:S01]  /*5b00*/  STL.64 [R1+0x470], R130 ;  /* 0x0004708201007387 */ /* 0x0003e20000100a00 */
[----:B------:R-:W-:Y:S02]  /*5b10*/  FMNMX3 R0, R0, -INF , R131, !PT ;  /* 0xff80000000007876 */ /* 0x000fe40007800083 */
[----:B------:R-:W-:Y:S02]  /*5b20*/  PRMT R107, RZ, 0x7610, R107 ;  /* 0x00007610ff6b7816 */ /* 0x000fe4000000006b */
[----:B------:R-:W-:Y:S01]  /*5b30*/  PRMT R105, RZ, 0x7610, R105 ;  /* 0x00007610ff697816 */ /* 0x000fe20000000069 */
[--C-:B------:R-:W-:Y:S01]  /*5b40*/  FADD R98, R98, -R0.reuse ;  /* 0x8000000062627221 */ /* 0x100fe20000000000 */
[--C-:B------:R-:W-:Y:S01]  /*5b50*/  FADD R99, R99, -R0.reuse ;  /* 0x8000000063637221 */ /* 0x100fe20000000000 */
[--C-:B------:R-:W-:Y:S01]  /*5b60*/  FADD R97, R97, -R0.reuse ;  /* 0x8000000061617221 */ /* 0x100fe20000000000 */
[--C-:B------:R-:W-:Y:S01]  /*5b70*/  FADD R96, R96, -R0.reuse ;  /* 0x8000000060607221 */ /* 0x100fe20000000000 */
[----:B------:R-:W-:Y:S01]  /*5b80*/  FMUL R98, R98, 1.4426950216293334961 ;  /* 0x3fb8aa3b62627820 */ /* 0x000fe20000400000 */
[----:B------:R-:W-:Y:S01]  /*5b90*/  FMUL R5, R99, 1.4426950216293334961 ;  /* 0x3fb8aa3b63057820 */ /* 0x000fe20000400000 */
[--C-:B------:R-:W-:Y:S01]  /*5ba0*/  FADD R99, R64, -R0.reuse ;  /* 0x8000000040637221 */ /* 0x100fe20000000000 */
[----:B------:R-:W-:Y:S01]  /*5bb0*/  FMUL R97, R97, 1.4426950216293334961 ;  /* 0x3fb8aa3b61617820 */ /* 0x000fe20000400000 */
[----:B------:R2:W-:Y:S01]  /*5bc0*/  MUFU.EX2 R64, R98 ;  /* 0x0000006200407308 */ /* 0x0005e20000000800 */
[----:B------:R-:W-:Y:S01]  /*5bd0*/  FMUL R96, R96, 1.4426950216293334961 ;  /* 0x3fb8aa3b60607820 */ /* 0x000fe20000400000 */
[----:B------:R-:W-:Y:S01]  /*5be0*/  FMUL R99, R99, 1.4426950216293334961 ;  /* 0x3fb8aa3b63637820 */ /* 0x000fe20000400000 */
[--C-:B------:R-:W-:Y:S01]  /*5bf0*/  FADD R95, R95, -R0.reuse ;  /* 0x800000005f5f7221 */ /* 0x100fe20000000000 */
[--C-:B------:R-:W-:Y:S01]  /*5c00*/  FADD R94, R94, -R0.reuse ;  /* 0x800000005e5e7221 */ /* 0x100fe20000000000 */
[--C-:B------:R-:W-:Y:S01]  /*5c10*/  FADD R93, R93, -R0.reuse ;  /* 0x800000005d5d7221 */ /* 0x100fe20000000000 */
[--C-:B------:R-:W-:Y:S01]  /*5c20*/  FADD R92, R92, -R0.reuse ;  /* 0x800000005c5c7221 */ /* 0x100fe20000000000 */
[----:B------:R-:W-:Y:S01]  /*5c30*/  FMUL R95, R95, 1.4426950216293334961 ;  /* 0x3fb8aa3b5f5f7820 */ /* 0x000fe20000400000 */
[----:B------:R-:W-:Y:S01]  /*5c40*/  FMUL R94, R94, 1.4426950216293334961 ;  /* 0x3fb8aa3b5e5e7820 */ /* 0x000fe20000400000 */
[--C-:B--2---:R-:W-:Y:S01]  /*5c50*/  FADD R98, R6, -R0.reuse ;  /* 0x8000000006627221 */ /* 0x104fe20000000000 */
        /* <DEDUP_REMOVED lines=14> */
[--C-:B------:R-:W-:Y:S01]  /*5d40*/  FADD R87, R87, -R0.reuse ;  /* 0x8000000057577221 */ /* 0x100fe20000000000 */
[--C-:B------:R-:W-:Y:S01]  /*5d50*/  FADD R86, R86, -R0.reuse ;  /* 0x8000000056567221 */ /* 0x100fe20000000000 */
[--C-:B------:R-:W-:Y:S01]  /*5d60*/  FADD R84, R84, -R0.reuse ;  /* 0x8000000054547221 */ /* 0x100fe20000000000 */
[--C-:B------:R-:W-:Y:S01]  /*5d70*/  FADD R83, R83, -R0.reuse ;  /* 0x8000000053537221 */ /* 0x100fe20000000000 */
[----:B------:R-:W-:Y:S01]  /*5d80*/  FMUL R87, R87, 1.4426950216293334961 ;  /* 0x3fb8aa3b57577820 */ /* 0x000fe20000400000 */
[----:B------:R-:W-:Y:S01]  /*5d90*/  FMUL R86, R86, 1.4426950216293334961 ;  /* 0x3fb8aa3b56567820 */ /* 0x000fe20000400000 */
[----:B------:R-:W-:Y:S01]  /*5da0*/  FMUL R84, R84, 1.4426950216293334961 ;  /* 0x3fb8aa3b54547820 */ /* 0x000fe20000400000 */
[--C-:B--2---:R-:W-:Y:S01]  /*5db0*/  FADD R98, R8, -R0.reuse ;  /* 0x8000000008627221 */ /* 0x104fe20000000000 */
[--C-:B------:R-:W-:Y:S01]  /*5dc0*/  FADD R100, R100, -R0.reuse ;  /* 0x8000000064647221 */ /* 0x100fe20000000000 */
[----:B------:R2:W-:Y:S01]  /*5dd0*/  MUFU.EX2 R8, R97 ;  /* 0x0000006100087308 */ /* 0x0005e20000000800 */
[----:B------:R-:W-:Y:S01]  /*5de0*/  FMUL R83, R83, 1.4426950216293334961 ;  /* 0x3fb8aa3b53537820 */ /* 0x000fe20000400000 */
[----:B------:R-:W-:Y:S01]  /*5df0*/  FMUL R99, R99, 1.4426950216293334961 ;  /* 0x3fb8aa3b63637820 */ /* 0x000fe20000400000 */
[----:B------:R-:W-:Y:S01]  /*5e00*/  FMUL R100, R100, 1.4426950216293334961 ;  /* 0x3fb8aa3b64647820 */ /* 0x000fe20000400000 */
[--C-:B------:R-:W-:Y:S01]  /*5e10*/  FADD R65, R65, -R0.reuse ;  /* 0x8000000041417221 */ /* 0x100fe20000000000 */
[--C-:B------:R-:W-:Y:S01]  /*5e20*/  FADD R2, R2, -R0.reuse ;  /* 0x8000000002027221 */ /* 0x100fe20000000000 */
[--C-:B------:R-:W-:Y:S01]  /*5e30*/  FADD R31, R31, -R0.reuse ;  /* 0x800000001f1f7221 */ /* 0x100fe20000000000 */
[----:B------:R-:W-:Y:S01]  /*5e40*/  FMUL R98, R98, 1.4426950216293334961 ;  /* 0x3fb8aa3b62627820 */ /* 0x000fe20000400000 */
[----:B------:R-:W-:Y:S01]  /*5e50*/  MUFU.EX2 R103, R99 ;  /* 0x0000006300677308 */ /* 0x000fe20000000800 */
[--C-:B--2---:R-:W-:Y:S01]  /*5e60*/  FADD R97, R9, -R0.reuse ;  /* 0x8000000009617221 */ /* 0x104fe20000000000 */
[----:B------:R-:W-:Y:S01]  /*5e70*/  FMUL R65, R65, 1.4426950216293334961 ;  /* 0x3fb8aa3b41417820 */ /* 0x000fe20000400000 */
[----:B------:R-:W-:Y:S01]  /*5e80*/  FMUL R31, R31, 1.4426950216293334961 ;  /* 0x3fb8aa3b1f1f7820 */ /* 0x000fe20000400000 */
[--C-:B------:R-:W-:Y:S01]  /*5e90*/  FADD R112, R102, -R0.reuse ;  /* 0x8000000066707221 */ /* 0x100fe20000000000 */
[----:B------:R-:W-:Y:S01]  /*5ea0*/  FMUL R97, R97, 1.4426950216293334961 ;  /* 0x3fb8aa3b61617820 */ /* 0x000fe20000400000 */
[--C-:B------:R-:W-:Y:S01]  /*5eb0*/  FADD R101, R101, -R0.reuse ;  /* 0x8000000065657221 */ /* 0x100fe20000000000 */
[--C-:B------:R-:W-:Y:S01]  /*5ec0*/  FADD R60, R60, -R0.reuse ;  /* 0x800000003c3c7221 */ /* 0x100fe20000000000 */
[----:B------:R2:W-:Y:S01]  /*5ed0*/  MUFU.EX2 R9, R96 ;  /* 0x0000006000097308 */ /* 0x0005e20000000800 */
[----:B------:R-:W-:Y:S01]  /*5ee0*/  FMUL R112, R112, 1.4426950216293334961 ;  /* 0x3fb8aa3b70707820 */ /* 0x000fe20000400000 */
[----:B------:R-:W-:Y:S01]  /*5ef0*/  FMUL R4, R101, 1.4426950216293334961 ;  /* 0x3fb8aa3b65047820 */ /* 0x000fe20000400000 */
[----:B------:R-:W-:Y:S01]  /*5f00*/  FMUL R60, R60, 1.4426950216293334961 ;  /* 0x3fb8aa3b3c3c7820 */ /* 0x000fe20000400000 */
[----:B------:R-:W4:Y:S01]  /*5f10*/  @!P6 SYNCS.CCTL.IV [UR15+0x8000] ;  /* 0x00800000ff00e9b1 */ /* 0x000f22000800000f */
[--C-:B------:R-:W-:Y:S01]  /*5f20*/  FADD R81, R81, -R0.reuse ;  /* 0x8000000051517221 */ /* 0x100fe20000000000 */
[--C-:B------:R-:W-:Y:S01]  /*5f30*/  FADD R80, R80, -R0.reuse ;  /* 0x8000000050507221 */ /* 0x100fe20000000000 */
[--C-:B------:R-:W-:Y:S01]  /*5f40*/  FADD R79, R79, -R0.reuse ;  /* 0x800000004f4f7221 */ /* 0x100fe20000000000 */
[----:B------:R-:W-:Y:S01]  /*5f50*/  MUFU.EX2 R104, R100 ;  /* 0x0000006400687308 */ /* 0x000fe20000000800 */
[--C-:B--2---:R-:W-:Y:S01]  /*5f60*/  FADD R96, R56, -R0.reuse ;  /* 0x8000000038607221 */ /* 0x104fe20000000000 */
[----:B------:R-:W-:Y:S01]  /*5f70*/  FADD R78, R78, -R0 ;  /* 0x800000004e4e7221 */ /* 0x000fe20000000000 */
[----:B------:R-:W-:Y:S01]  /*5f80*/  NOP ;  /* 0x0000000000007918 */ /* 0x000fe20000000000 */
[----:B------:R-:W-:Y:S01]  /*5f90*/  PRMT R108, RZ, 0x7610, R108 ;  /* 0x00007610ff6c7816 */ /* 0x000fe2000000006c */
[----:B------:R-:W-:-:S03]  /*5fa0*/  FMUL R96, R96, 1.4426950216293334961 ;  /* 0x3fb8aa3b60607820 */ /* 0x000fc60000400000 */
[----:B------:R2:W-:Y:S08]  /*5fb0*/  MUFU.EX2 R56, R97 ;  /* 0x0000006100387308 */ /* 0x0005f00000000800 */
[----:B------:R-:W-:Y:S01]  /*5fc0*/  MUFU.EX2 R102, R98 ;  /* 0x0000006200667308 */ /* 0x000fe20000000800 */
[----:B--2---:R-:W-:-:S04]  /*5fd0*/  FADD R97, R10, -R0 ;  /* 0x800000000a617221 */ /* 0x004fc80000000000 */
        /* <DEDUP_REMOVED lines=10> */
[----:B------:R-:W0:Y:S01]  /*6080*/  MUFU.EX2 R4, R4 ;  /* 0x0000000400047308 */ /* 0x000e220000000800 */
[----:B--2---:R-:W-:-:S04]  /*6090*/  FADD R94, R63, -R0 ;  /* 0x800000003f5e7221 */ /* 0x004fc80000000000 */
[----:B------:R-:W-:-:S03]  /*60a0*/  FMUL R94, R94, 1.4426950216293334961 ;  /* 0x3fb8aa3b5e5e7820 */ /* 0x000fc60000400000 */
[----:B------:R2:W-:Y:S08]  /*60b0*/  MUFU.EX2 R63, R95 ;  /* 0x0000005f003f7308 */ /* 0x0005f00000000800 */
[----:B------:R-:W0:Y:S01]  /*60c0*/  MUFU.EX2 R5, R5 ;  /* 0x0000000500057308 */ /* 0x000e220000000800 */
        /* <DEDUP_REMOVED lines=14> */
[----:B------:R2:W0:Y:S02]  /*61b0*/  MUFU.EX2 R57, R93 ;  /* 0x0000005d00397308 */ /* 0x0004240000000800 */
[----:B--2---:R-:W-:-:S06]  /*61c0*/  FADD R93, R16, -R0 ;  /* 0x80000000105d7221 */ /* 0x004fcc0000000000 */
[----:B------:R2:W0:Y:S01]  /*61d0*/  MUFU.EX2 R16, R92 ;  /* 0x0000005c00107308 */ /* 0x0004220000000800 */
[----:B------:R-:W-:-:S07]  /*61e0*/  FMUL R93, R93, 1.4426950216293334961 ;  /* 0x3fb8aa3b5d5d7820 */ /* 0x000fce0000400000 */
[----:B------:R-:W0:Y:S01]  /*61f0*/  MUFU.EX2 R97, R93 ;  /* 0x0000005d00617308 */ /* 0x000e220000000800 */
[----:B--2---:R-:W-:-:S04]  /*6200*/  FADD R92, R17, -R0 ;  /* 0x80000000115c7221 */ /* 0x004fc80000000000 */
[----:B------:R-:W-:-:S03]  /*6210*/  FMUL R92, R92, 1.4426950216293334961 ;  /* 0x3fb8aa3b5c5c7820 */ /* 0x000fc60000400000 */
[----:B------:R2:W0:Y:S08]  /*6220*/  MUFU.EX2 R17, R91 ;  /* 0x0000005b00117308 */ /* 0x0004300000000800 */
[----:B------:R-:W0:Y:S01]  /*6230*/  MUFU.EX2 R96, R92 ;  /* 0x0000005c00607308 */ /* 0x000e220000000800 */
[----:B--2---:R-:W-:-:S04]  /*6240*/  FADD R91, R18, -R0 ;  /* 0x80000000125b7221 */ /* 0x004fc80000000000 */
[----:B------:R-:W-:-:S03]  /*6250*/  FMUL R91, R91, 1.4426950216293334961 ;  /* 0x3fb8aa3b5b5b7820 */ /* 0x000fc60000400000 */
[----:B------:R2:W0:Y:S02]  /*6260*/  MUFU.EX2 R18, R90 ;  /* 0x0000005a00127308 */ /* 0x0004240000000800 */
[----:B--2---:R-:W-:-:S06]  /*6270*/  FADD R90, R62, -R0 ;  /* 0x800000003e5a7221 */ /* 0x004fcc0000000000 */
[----:B------:R2:W0:Y:S01]  /*6280*/  MUFU.EX2 R62, R91 ;  /* 0x0000005b003e7308 */ /* 0x0004220000000800 */
[----:B------:R-:W-:Y:S01]  /*6290*/  FMUL R90, R90, 1.4426950216293334961 ;  /* 0x3fb8aa3b5a5a7820 */ /* 0x000fe20000400000 */
        /* <DEDUP_REMOVED lines=21> */
[----:B------:R0:W1:Y:S01]  /*63f0*/  MUFU.EX2 R92, R88 ;  /* 0x00000058005c7308 */ /* 0x0000620000000800 */
[----:B--2---:R-:W-:-:S04]  /*6400*/  FADD R87, R24, -R0 ;  /* 0x8000000018577221 */ /* 0x004fc80000000000 */
[----:B------:R-:W-:-:S03]  /*6410*/  FMUL R87, R87, 1.4426950216293334961 ;  /* 0x3fb8aa3b57577820 */ /* 0x000fc60000400000 */
[----:B------:R2:W1:Y:S01]  /*6420*/  MUFU.EX2 R24, R86 ;  /* 0x0000005600187308 */ /* 0x0004620000000800 */
[--C-:B0-----:R-:W-:Y:S01]  /*6430*/  FADD R88, R29, -R0.reuse ;  /* 0x800000001d587221 */ /* 0x101fe20000000000 */
[--C-:B------:R-:W-:Y:S01]  /*6440*/  FADD R77, R77, -R0.reuse ;  /* 0x800000004d4d7221 */ /* 0x100fe20000000000 */
[--C-:B------:R-:W-:Y:S01]  /*6450*/  FADD R76, R76, -R0.reuse ;  /* 0x800000004c4c7221 */ /* 0x100fe20000000000 */
[--C-:B------:R-:W-:Y:S01]  /*6460*/  FADD R75, R75, -R0.reuse ;  /* 0x800000004b4b7221 */ /* 0x100fe20000000000 */
[--C-:B------:R-:W-:Y:S01]  /*6470*/  FADD R74, R74, -R0.reuse ;  /* 0x800000004a4a7221 */ /* 0x100fe20000000000 */
[--C-:B------:R-:W-:Y:S01]  /*6480*/  FADD R73, R73, -R0.reuse ;  /* 0x8000000049497221 */ /* 0x100fe20000000000 */
[--C-:B------:R-:W-:Y:S01]  /*6490*/  FADD R72, R72, -R0.reuse ;  /* 0x8000000048487221 */ /* 0x100fe20000000000 */
[----:B------:R0:W-:Y:S01]  /*64a0*/  MUFU.EX2 R29, R65 ;  /* 0x00000041001d7308 */ /* 0x0001e20000000800 */
[--C-:B--2---:R-:W-:Y:S01]  /*64b0*/  FADD R86, R61, -R0.reuse ;  /* 0x800000003d567221 */ /* 0x104fe20000000000 */
[----:B------:R-:W-:Y:S01]  /*64c0*/  FADD R71, R71, -R0 ;  /* 0x8000000047477221 */ /* 0x000fe20000000000 */
[----:B------:R-:W-:-:S02]  /*64d0*/  FMUL R88, R88, 1.4426950216293334961 ;  /* 0x3fb8aa3b58587820 */ /* 0x000fc40000400000 */
[----:B------:R-:W-:-:S03]  /*64e0*/  FMUL R86, R86, 1.4426950216293334961 ;  /* 0x3fb8aa3b56567820 */ /* 0x000fc60000400000 */
[----:B------:R2:W1:Y:S01]  /*64f0*/  MUFU.EX2 R61, R87 ;  /* 0x00000057003d7308 */ /* 0x0004620000000800 */
[----:B0-----:R-:W-:-:S07]  /*6500*/  FADD R65, R30, -R0 ;  /* 0x800000001e417221 */ /* 0x001fce0000000000 */
[----:B------:R0:W-:Y:S01]  /*6510*/  MUFU.EX2 R30, R31 ;  /* 0x0000001f001e7308 */ /* 0x0001e20000000800 */
[----:B--2---:R-:W-:-:S04]  /*6520*/  FADD R87, R25, -R0 ;  /* 0x8000000019577221 */ /* 0x004fc80000000000 */
[----:B------:R-:W-:-:S03]  /*6530*/  FMUL R87, R87, 1.4426950216293334961 ;  /* 0x3fb8aa3b57577820 */ /* 0x000fc60000400000 */
[----:B------:R2:W1:Y:S01]  /*6540*/  MUFU.EX2 R25, R86 ;  /* 0x0000005600197308 */ /* 0x0004620000000800 */
[----:B0-----:R-:W-:-:S07]  /*6550*/  FMUL R31, R65, 1.4426950216293334961 ;  /* 0x3fb8aa3b411f7820 */ /* 0x001fce0000400000 */
[----:B------:R0:W1:Y:S01]  /*6560*/  MUFU.EX2 R91, R87 ;  /* 0x00000057005b7308 */ /* 0x0000620000000800 */
[----:B--2---:R-:W-:-:S04]  /*6570*/  FADD R86, R26, -R0 ;  /* 0x800000001a567221 */ /* 0x004fc80000000000 */
[----:B------:R-:W-:-:S03]  /*6580*/  FMUL R86, R86, 1.4426950216293334961 ;  /* 0x3fb8aa3b56567820 */ /* 0x000fc60000400000 */
[----:B------:R2:W1:Y:S01]  /*6590*/  MUFU.EX2 R26, R84 ;  /* 0x00000054001a7308 */ /* 0x0004620000000800 */
[----:B0-----:R-:W-:Y:S02]  /*65a0*/  FMUL R87, R2, 1.4426950216293334961 ;  /* 0x3fb8aa3b02577820 */ /* 0x001fe40000400000 */
[----:B------:R-:W0:Y:S05]  /*65b0*/  LDC R2, c[0x0][0x3d8] ;  /* 0x0000f600ff027b82 */ /* 0x000e2a0000000800 */
[----:B------:R1:W0:Y:S01]  /*65c0*/  MUFU.EX2 R90, R86 ;  /* 0x00000056005a7308 */ /* 0x0002220000000800 */
[----:B--2---:R-:W-:-:S04]  /*65d0*/  FADD R84, R27, -R0 ;  /* 0x800000001b547221 */ /* 0x004fc80000000000 */
[----:B------:R-:W-:-:S03]  /*65e0*/  FMUL R84, R84, 1.4426950216293334961 ;  /* 0x3fb8aa3b54547820 */ /* 0x000fc60000400000 */
[----:B------:R2:W0:Y:S01]  /*65f0*/  MUFU.EX2 R27, R83 ;  /* 0x00000053001b7308 */ /* 0x0004220000000800 */
[----:B-1----:R-:W-:-:S07]  /*6600*/  FADD R86, R32, -R0 ;  /* 0x8000000020567221 */ /* 0x002fce0000000000 */
[----:B------:R-:W-:Y:S01]  /*6610*/  MUFU.EX2 R32, R60 ;  /* 0x0000003c00207308 */ /* 0x000fe20000000800 */
[----:B--2---:R-:W-:-:S04]  /*6620*/  FADD R83, R59, -R0 ;  /* 0x800000003b537221 */ /* 0x004fc80000000000 */
[----:B------:R-:W-:-:S03]  /*6630*/  FMUL R83, R83, 1.4426950216293334961 ;  /* 0x3fb8aa3b53537820 */ /* 0x000fc60000400000 */
[----:B------:R1:W2:Y:S08]  /*6640*/  MUFU.EX2 R59, R84 ;  /* 0x00000054003b7308 */ /* 0x0002b00000000800 */
[----:B------:R-:W-:Y:S01]  /*6650*/  MUFU.EX2 R88, R88 ;  /* 0x0000005800587308 */ /* 0x000fe20000000800 */
[--C-:B-1----:R-:W-:Y:S01]  /*6660*/  FADD R84, R28, -R0.reuse ;  /* 0x800000001c547221 */ /* 0x102fe20000000000 */
[----:B------:R-:W-:-:S03]  /*6670*/  FADD R60, R55, -R0 ;  /* 0x80000000373c7221 */ /* 0x000fc60000000000 */
[----:B------:R-:W-:-:S03]  /*6680*/  FMUL R84, R84, 1.4426950216293334961 ;  /* 0x3fb8aa3b54547820 */ /* 0x000fc60000400000 */
[----:B------:R1:W0:Y:S01]  /*6690*/  MUFU.EX2 R28, R83 ;  /* 0x00000053001c7308 */ /* 0x0002220000000800 */
[----:B------:R-:W-:-:S07]  /*66a0*/  FMUL R60, R60, 1.4426950216293334961 ;  /* 0x3fb8aa3b3c3c7820 */ /* 0x000fce0000400000 */
[----:B------:R-:W0:Y:S01]  /*66b0*/  MUFU.EX2 R89, R84 ;  /* 0x0000005400597308 */ /* 0x000e220000000800 */
[----:B-1----:R-:W-:-:S05]  /*66c0*/  LOP3.LUT R83, R184, 0x7f, RZ, 0xc0, !PT ;  /* 0x0000007fb8537812 */ /* 0x002fca00078ec0ff */
[----:B------:R-:W-:Y:S02]  /*66d0*/  IMAD R65, R83, UR9, RZ ;  /* 0x0000000953417c24 */ /* 0x000fe4000f8e02ff */
[--C-:B------:R-:W-:Y:S01]  /*66e0*/  FADD R83, R3, -R0.reuse ;  /* 0x8000000003537221 */ /* 0x100fe20000000000 */
[----:B------:R-:W-:Y:S01]  /*66f0*/  FADD R70, R70, -R0 ;  /* 0x8000000046467221 */ /* 0x000fe20000000000 */
[----:B------:R1:W0:Y:S08]  /*6700*/  MUFU.EX2 R3, R31 ;  /* 0x0000001f00037308 */ /* 0x0002300000000800 */
[----:B------:R-:W-:Y:S01]  /*6710*/  MUFU.EX2 R87, R87 ;  /* 0x0000005700577308 */ /* 0x000fe20000000800 */
[----:B-1----:R-:W-:Y:S01]  /*6720*/  FMUL R31, R83, 1.4426950216293334961 ;  /* 0x3fb8aa3b531f7820 */ /* 0x002fe20000400000 */
[----:B------:R-:W-:-:S02]  /*6730*/  IMAD.SHL.U32 R83, R65, 0x2, RZ ;  /* 0x0000000241537824 */ /* 0x000fc400078e00ff */
[----:B------:R-:W-:-:S03]  /*6740*/  IMAD.HI R65, R65, 0x2, RZ ;  /* 0x0000000241417827 */ /* 0x000fc600078e02ff */
[----:B------:R-:W-:Y:S01]  /*6750*/  IADD3 R138, P2, P3, R83, UR6, R138 ;  /* 0x00000006538a7c10 */ /* 0x000fe2000fb5e08a */
[----:B------:R-:W-:Y:S01]  /*6760*/  FADD R83, R33, -R0 ;  /* 0x8000000021537221 */ /* 0x000fe20000000000 */
[C---:B0-----:R-:W-:Y:S01]  /*6770*/  IMAD R84, R2.reuse, 0x50, RZ ;  /* 0x0000005002547824 */ /* 0x041fe200078e02ff */
[----:B------:R0:W-:Y:S01]  /*6780*/  MUFU.EX2 R33, R60 ;  /* 0x0000003c00217308 */ /* 0x0001e20000000800 */
[----:B------:R-:W-:Y:S02]  /*6790*/  IADD3.X R139, PT, PT, R65, UR5, R139, P2, P3 ;  /* 0x00000005418b7c10 */ /* 0x000fe400097e648b */
[C---:B---3--:R-:W-:Y:S01]  /*67a0*/  LEA R132, P3, R2.reuse, R138, 0x6 ;  /* 0x0000008a02847211 */ /* 0x048fe200078630ff */
[C---:B------:R-:W-:Y:S02]  /*67b0*/  IMAD.SHL.U32 R111, R2.reuse, 0x8, RZ ;  /* 0x00000008026f7824 */ /* 0x040fe400078e00ff */
[C---:B------:R-:W-:Y:S02]  /*67c0*/  IMAD R171, R2.reuse, 0x30, RZ ;  /* 0x0000003002ab7824 */ /* 0x040fe400078e02ff */
[----:B------:R-:W-:-:S02]  /*67d0*/  IMAD R145, R2, 0x18, RZ ;  /* 0x0000001802917824 */ /* 0x000fc400078e02ff */
[----:B0-----:R-:W-:Y:S01]  /*67e0*/  FMUL R60, R83, 1.4426950216293334961 ;  /* 0x3fb8aa3b533c7820 */ /* 0x001fe20000400000 */
[----:B------:R-:W-:Y:S01]  /*67f0*/  IMAD.SHL.U32 R83, R2, 0x20, RZ ;  /* 0x0000002002537824 */ /* 0x000fe200078e00ff */
[-C--:B------:R-:W-:Y:S01]  /*6800*/  IADD3 R130, P2, PT, R84, R138.reuse, RZ ;  /* 0x0000008a54827210 */ /* 0x080fe20007f5e0ff */
[C---:B------:R-:W-:Y:S01]  /*6810*/  IMAD.SHL.U32 R128, R2.reuse, 0x10, RZ ;  /* 0x0000001002807824 */ /* 0x040fe200078e00ff */
[-C--:B------:R-:W-:Y:S01]  /*6820*/  LEA R150, P5, R2, R138.reuse, 0x4 ;  /* 0x0000008a02967211 */ /* 0x080fe200078a20ff */
[----:B------:R-:W0:Y:S01]  /*6830*/  MUFU.EX2 R31, R31 ;  /* 0x0000001f001f7308 */ /* 0x000e220000000800 */
[-C--:B------:R-:W-:Y:S01]  /*6840*/  LEA.HI.X.SX32 R133, R83, R139.reuse, 0x1, P3 ;  /* 0x0000008b53857211 */ /* 0x080fe200018f0eff */
[----:B------:R-:W-:Y:S01]  /*6850*/  FADD R83, R82, -R0 ;  /* 0x8000000052537221 */ /* 0x000fe20000000000 */
[----:B------:R-:W-:Y:S01]  /*6860*/  FADD R82, R112, R4 ;  /* 0x0000000470527221 */ /* 0x000fe20000000000 */
[----:B------:R-:W-:Y:S01]  /*6870*/  FADD R84, R35, -R0 ;  /* 0x8000000023547221 */ /* 0x000fe20000000000 */
[-C--:B------:R-:W-:Y:S01]  /*6880*/  LEA.HI.X.SX32 R151, R111, R139.reuse, 0x1, P5 ;  /* 0x0000008b6f977211 */ /* 0x080fe200028f0eff */
[----:B------:R-:W3:Y:S01]  /*6890*/  @P0 LDG.E.U16 R105, desc[UR28][R132.64] ;  /* 0x0000001c84690981 */ /* 0x000ee2000c1e1500 */
[----:B------:R-:W-:Y:S01]  /*68a0*/  FADD R82, R104, R82 ;  /* 0x0000005268527221 */ /* 0x000fe20000000000 */
[----:B------:R-:W-:Y:S01]  /*68b0*/  FMUL R83, R83, 1.4426950216293334961 ;  /* 0x3fb8aa3b53537820 */ /* 0x000fe20000400000 */
[-C--:B------:R-:W-:Y:S01]  /*68c0*/  IADD3 R142, P5, PT, R171, R138.reuse, RZ ;  /* 0x0000008aab8e7210 */ /* 0x080fe20007fbe0ff */
[----:B------:R-:W4:Y:S01]  /*68d0*/  @P0 LDG.E.U16 R107, desc[UR28][R150.64] ;  /* 0x0000001c966b0981 */ /* 0x000f22000c1e1500 */
[----:B------:R-:W-:Y:S01]  /*68e0*/  FADD R82, R5, R82 ;  /* 0x0000005205527221 */ /* 0x000fe20000000000 */
[----:B------:R1:W-:Y:S01]  /*68f0*/  MUFU.EX2 R35, R83 ;  /* 0x0000005300237308 */ /* 0x0003e20000000800 */
[----:B------:R-:W-:Y:S01]  /*6900*/  LEA R146, P4, R2, R138, 0x5 ;  /* 0x0000008a02927211 */ /* 0x000fe200078828ff */
[----:B------:R-:W-:Y:S01]  /*6910*/  FMUL R86, R86, 1.4426950216293334961 ;  /* 0x3fb8aa3b56567820 */ /* 0x000fe20000400000 */
[----:B------:R-:W-:Y:S01]  /*6920*/  FADD R82, R64, R82 ;  /* 0x0000005240527221 */ /* 0x000fe20000000000 */
[----:B------:R-:W-:Y:S01]  /*6930*/  PRMT R55, RZ, 0x7610, R55 ;  /* 0x00007610ff377816 */ /* 0x000fe20000000037 */
[--C-:B------:R-:W-:Y:S01]  /*6940*/  FADD R69, R69, -R0.reuse ;  /* 0x8000000045457221 */ /* 0x100fe20000000000 */
[----:B------:R-:W-:Y:S01]  /*6950*/  PRMT R65, RZ, 0x7610, R65 ;  /* 0x00007610ff417816 */ /* 0x000fe20000000041 */
[--C-:B------:R-:W-:Y:S01]  /*6960*/  FADD R34, R34, -R0.reuse ;  /* 0x8000000022227221 */ /* 0x100fe20000000000 */
[----:B------:R-:W-:Y:S01]  /*6970*/  FADD R85, R85, -R0 ;  /* 0x8000000055557221 */ /* 0x000fe20000000000 */
[----:B-1----:R-:W-:Y:S01]  /*6980*/  FADD R83, R6, R82 ;  /* 0x0000005206537221 */ /* 0x002fe20000000000 */
[----:B------:R-:W-:Y:S01]  /*6990*/  FMUL R82, R81, 1.4426950216293334961 ;  /* 0x3fb8aa3b51527820 */ /* 0x000fe20000400000 */
[--C-:B------:R-:W-:Y:S01]  /*69a0*/  FADD R68, R68, -R0.reuse ;  /* 0x8000000044447221 */ /* 0x100fe20000000000 */
[----:B------:R-:W3:Y:S01]  /*69b0*/  @P0 LDG.E.U16 R108, desc[UR28][R138.64] ;  /* 0x0000001c8a6c0981 */ /* 0x000ee2000c1e1500 */
[----:B------:R-:W-:Y:S01]  /*69c0*/  FADD R81, R7, R83 ;  /* 0x0000005307517221 */ /* 0x000fe20000000000 */
[-C--:B------:R-:W-:Y:S01]  /*69d0*/  LEA.HI.X.SX32 R143, R145, R139.reuse, 0x1, P5 ;  /* 0x0000008b918f7211 */ /* 0x080fe200028f0eff */
[----:B------:R-:W1:Y:S01]  /*69e0*/  MUFU.EX2 R86, R86 ;  /* 0x0000005600567308 */ /* 0x000e620000000800 */
[-C--:B------:R-:W-:Y:S01]  /*69f0*/  LEA.HI.X.SX32 R147, R128, R139.reuse, 0x1, P4 ;  /* 0x0000008b80937211 */ /* 0x080fe200020f0eff */
[----:B------:R-:W-:Y:S01]  /*6a00*/  FADD R81, R103, R81 ;  /* 0x0000005167517221 */ /* 0x000fe20000000000 */
[--C-:B------:R-:W-:Y:S01]  /*6a10*/  FADD R83, R36, -R0.reuse ;  /* 0x8000000024537221 */ /* 0x100fe20000000000 */
[----:B------:R-:W3:Y:S01]  /*6a20*/  @P0 LDG.E.U16 R55, desc[UR28][R142.64] ;  /* 0x0000001c8e370981 */ /* 0x000ee2000c1e1500 */
[----:B------:R-:W-:Y:S01]  /*6a30*/  FMUL R34, R34, 1.4426950216293334961 ;  /* 0x3fb8aa3b22227820 */ /* 0x000fe20000400000 */
[----:B------:R-:W-:Y:S01]  /*6a40*/  FADD R81, R8, R81 ;  /* 0x0000005108517221 */ /* 0x000fe20000000000 */
[----:B------:R-:W-:Y:S01]  /*6a50*/  FMUL R85, R85, 1.4426950216293334961 ;  /* 0x3fb8aa3b55557820 */ /* 0x000fe20000400000 */
[----:B------:R0:W-:Y:S01]  /*6a60*/  MUFU.EX2 R36, R82 ;  /* 0x0000005200247308 */ /* 0x0001e20000000800 */
[----:B------:R-:W3:Y:S01]  /*6a70*/  @P0 LDG.E.U16 R65, desc[UR28][R146.64] ;  /* 0x0000001c92410981 */ /* 0x000ee2000c1e1500 */
[----:B------:R-:W-:Y:S01]  /*6a80*/  FMUL R84, R84, 1.4426950216293334961 ;  /* 0x3fb8aa3b54547820 */ /* 0x000fe20000400000 */
[--C-:B------:R-:W-:Y:S01]  /*6a90*/  FADD R67, R67, -R0.reuse ;  /* 0x8000000043437221 */ /* 0x100fe20000000000 */
[--C-:B------:R-:W-:Y:S01]  /*6aa0*/  FADD R66, R66, -R0.reuse ;  /* 0x8000000042427221 */ /* 0x100fe20000000000 */
[----:B------:R-:W-:Y:S01]  /*6ab0*/  FADD R54, R54, -R0 ;  /* 0x8000000036367221 */ /* 0x000fe20000000000 */
[----:B------:R-:W-:Y:S01]  /*6ac0*/  IMAD R149, R2, 0x28, RZ ;  /* 0x0000002802957824 */ /* 0x000fe200078e02ff */
[----:B------:R-:W-:Y:S01]  /*6ad0*/  PRMT R106, RZ, 0x7610, R106 ;  /* 0x00007610ff6a7816 */ /* 0x000fe2000000006a */
[----:B------:R-:W1:Y:S01]  /*6ae0*/  MUFU.EX2 R60, R60 ;  /* 0x0000003c003c7308 */ /* 0x000e620000000800 */
[----:B0-----:R-:W-:Y:S01]  /*6af0*/  FADD R82, R102, R81 ;  /* 0x0000005166527221 */ /* 0x001fe20000000000 */
[----:B------:R-:W-:Y:S01]  /*6b00*/  FMUL R81, R80, 1.4426950216293334961 ;  /* 0x3fb8aa3b50517820 */ /* 0x000fe20000400000 */
[----:B------:R-:W-:Y:S01]  /*6b10*/  FMUL R83, R83, 1.4426950216293334961 ;  /* 0x3fb8aa3b53537820 */ /* 0x000fe20000400000 */
[----:B------:R-:W-:Y:S01]  /*6b20*/  LEA.HI.X.SX32 R131, R149, R139, 0x1, P2 ;  /* 0x0000008b95837211 */ /* 0x000fe200010f0eff */
[----:B------:R-:W-:Y:S01]  /*6b30*/  FADD R80, R9, R82 ;  /* 0x0000005209507221 */ /* 0x000fe20000000000 */
[--C-:B------:R-:W-:Y:S01]  /*6b40*/  FADD R53, R53, -R0.reuse ;  /* 0x8000000035357221 */ /* 0x100fe20000000000 */
[----:B------:R-:W-:Y:S01]  /*6b50*/  FADD R116, R116, -R0 ;  /* 0x8000000074747221 */ /* 0x000fe20000000000 */
[----:B------:R-:W0:Y:S01]  /*6b60*/  MUFU.EX2 R34, R34 ;  /* 0x0000002200227308 */ /* 0x000e220000000800 */
[----:B------:R-:W-:Y:S01]  /*6b70*/  FADD R80, R56, R80 ;  /* 0x0000005038507221 */ /* 0x000fe20000000000 */
[----:B------:R-:W-:Y:S01]  /*6b80*/  FADD R82, R37, -R0 ;  /* 0x8000000025527221 */ /* 0x000fe20000000000 */
[----:B------:R0:W3:Y:S02]  /*6b90*/  @P0 LDG.E.U16 R106, desc[UR28][R130.64] ;  /* 0x0000001c826a0981 */ /* 0x0000e4000c1e1500 */
[----:B------:R-:W-:Y:S01]  /*6ba0*/  FADD R80, R10, R80 ;  /* 0x000000500a507221 */ /* 0x000fe20000000000 */
[--C-:B------:R-:W-:Y:S01]  /*6bb0*/  FADD R118, R118, -R0.reuse ;  /* 0x8000000076767221 */ /* 0x100fe20000000000 */
[--C-:B------:R-:W-:Y:S01]  /*6bc0*/  FADD R119, R119, -R0.reuse ;  /* 0x8000000077777221 */ /* 0x100fe20000000000 */
[----:B------:R0:W-:Y:S01]  /*6bd0*/  MUFU.EX2 R37, R81 ;  /* 0x0000005100257308 */ /* 0x0001e20000000800 */
[--C-:B------:R-:W-:Y:S01]  /*6be0*/  FADD R120, R120, -R0.reuse ;  /* 0x8000000078787221 */ /* 0x100fe20000000000 */
[--C-:B------:R-:W-:Y:S01]  /*6bf0*/  FADD R121, R121, -R0.reuse ;  /* 0x8000000079797221 */ /* 0x100fe20000000000 */
[--C-:B------:R-:W-:Y:S01]  /*6c00*/  FADD R122, R122, -R0.reuse ;  /* 0x800000007a7a7221 */ /* 0x100fe20000000000 */
[--C-:B------:R-:W-:Y:S01]  /*6c10*/  FADD R123, R123, -R0.reuse ;  /* 0x800000007b7b7221 */ /* 0x100fe20000000000 */
[--C-:B------:R-:W-:Y:S01]  /*6c20*/  FADD R124, R124, -R0.reuse ;  /* 0x800000007c7c7221 */ /* 0x100fe20000000000 */
[--C-:B------:R-:W-:Y:S01]  /*6c30*/  FADD R125, R125, -R0.reuse ;  /* 0x800000007d7d7221 */ /* 0x100fe20000000000 */
[----:B------:R-:W-:Y:S01]  /*6c40*/  FADD R117, R117, -R0 ;  /* 0x8000000075757221 */ /* 0x000fe20000000000 */
[----:B------:R-:W1:Y:S01]  /*6c50*/  MUFU.EX2 R85, R85 ;  /* 0x0000005500557308 */ /* 0x000e620000000800 */
[----:B0-----:R-:W-:Y:S01]  /*6c60*/  FADD R81, R101, R80 ;  /* 0x0000005065517221 */ /* 0x001fe20000000000 */
[----:B------:R-:W-:Y:S01]  /*6c70*/  FMUL R80, R79, 1.4426950216293334961 ;  /* 0x3fb8aa3b4f507820 */ /* 0x000fe20000400000 */
[--C-:B------:R-:W-:Y:S01]  /*6c80*/  FADD R126, R126, -R0.reuse ;  /* 0x800000007e7e7221 */ /* 0x100fe20000000000 */
[--C-:B------:R-:W-:Y:S01]  /*6c90*/  FADD R127, R127, -R0.reuse ;  /* 0x800000007f7f7221 */ /* 0x100fe20000000000 */
[----:B------:R-:W-:Y:S01]  /*6ca0*/  FADD R79, R11, R81 ;  /* 0x000000510b4f7221 */ /* 0x000fe20000000000 */
[--C-:B------:R-:W-:Y:S01]  /*6cb0*/  FADD R134, R134, -R0.reuse ;  /* 0x8000000086867221 */ /* 0x100fe20000000000 */
[----:B------:R-:W-:Y:S02]  /*6cc0*/  STL.64 [R1+0x438], R150 ;  /* 0x0004389601007387 */ /* 0x000fe40000100a00 */
[----:B------:R-:W-:Y:S01]  /*6cd0*/  FADD R79, R100, R79 ;  /* 0x0000004f644f7221 */ /* 0x000fe20000000000 */
[----:B------:R-:W-:Y:S01]  /*6ce0*/  FADD R81, R38, -R0 ;  /* 0x8000000026517221 */ /* 0x000fe20000000000 */
[----:B------:R-:W0:Y:S01]  /*6cf0*/  MUFU.EX2 R84, R84 ;  /* 0x0000005400547308 */ /* 0x000e220000000800 */
[----:B------:R-:W-:Y:S01]  /*6d00*/  FMUL R82, R82, 1.4426950216293334961 ;  /* 0x3fb8aa3b52527820 */ /* 0x000fe20000400000 */
[----:B------:R-:W-:-:S06]  /*6d10*/  FADD R79, R12, R79 ;  /* 0x0000004f0c4f7221 */ /* 0x000fcc0000000000 */
[----:B------:R-:W0:Y:S01]  /*6d20*/  MUFU.EX2 R83, R83 ;  /* 0x0000005300537308 */ /* 0x000e220000000800 */
[----:B------:R-:W-:Y:S01]  /*6d30*/  FMUL R53, R53, 1.4426950216293334961 ;  /* 0x3fb8aa3b35357820 */ /* 0x000fe20000400000 */
[----:B------:R-:W-:Y:S01]  /*6d40*/  F2FP.F16.F32.PACK_AB R6, R6, R64 ;  /* 0x000000400606723e */ /* 0x000fe200000000ff */
[----:B------:R-:W-:Y:S01]  /*6d50*/  FMUL R116, R116, 1.4426950216293334961 ;  /* 0x3fb8aa3b74747820 */ /* 0x000fe20000400000 */
[----:B------:R-:W-:Y:S01]  /*6d60*/  F2FP.F16.F32.PACK_AB R9, R56, R9 ;  /* 0x000000093809723e */ /* 0x000fe200000000ff */
[----:B------:R-:W-:Y:S01]  /*6d70*/  FMUL R118, R118, 1.4426950216293334961 ;  /* 0x3fb8aa3b76767820 */ /* 0x000fe20000400000 */
[----:B------:R-:W-:Y:S01]  /*6d80*/  FMUL R119, R119, 1.4426950216293334961 ;  /* 0x3fb8aa3b77777820 */ /* 0x000fe20000400000 */
[----:B------:R-:W-:Y:S01]  /*6d90*/  FMUL R120, R120, 1.4426950216293334961 ;  /* 0x3fb8aa3b78787820 */ /* 0x000fe20000400000 */
[----:B------:R0:W-:Y:S01]  /*6da0*/  MUFU.EX2 R38, R80 ;  /* 0x0000005000267308 */ /* 0x0001e20000000800 */
[----:B------:R-:W-:Y:S01]  /*6db0*/  FMUL R121, R121, 1.4426950216293334961 ;  /* 0x3fb8aa3b79797820 */ /* 0x000fe20000400000 */
[----:B------:R-:W-:Y:S01]  /*6dc0*/  FMUL R122, R122, 1.4426950216293334961 ;  /* 0x3fb8aa3b7a7a7820 */ /* 0x000fe20000400000 */
[----:B------:R-:W-:Y:S01]  /*6dd0*/  FMUL R123, R123, 1.4426950216293334961 ;  /* 0x3fb8aa3b7b7b7820 */ /* 0x000fe20000400000 */
[----:B------:R-:W-:Y:S01]  /*6de0*/  FMUL R124, R124, 1.4426950216293334961 ;  /* 0x3fb8aa3b7c7c7820 */ /* 0x000fe20000400000 */
[----:B------:R-:W-:Y:S01]  /*6df0*/  FMUL R125, R125, 1.4426950216293334961 ;  /* 0x3fb8aa3b7d7d7820 */ /* 0x000fe20000400000 */
[----:B------:R-:W-:Y:S01]  /*6e00*/  FMUL R117, R117, 1.4426950216293334961 ;  /* 0x3fb8aa3b75757820 */ /* 0x000fe20000400000 */
[----:B------:R-:W-:Y:S01]  /*6e10*/  FMUL R126, R126, 1.4426950216293334961 ;  /* 0x3fb8aa3b7e7e7820 */ /* 0x000fe20000400000 */
[----:B------:R-:W-:Y:S01]  /*6e20*/  FMUL R127, R127, 1.4426950216293334961 ;  /* 0x3fb8aa3b7f7f7820 */ /* 0x000fe20000400000 */
[----:B0-----:R-:W-:Y:S01]  /*6e30*/  FADD R80, R63, R79 ;  /* 0x0000004f3f507221 */ /* 0x001fe20000000000 */
[----:B------:R-:W-:Y:S01]  /*6e40*/  FMUL R79, R78, 1.4426950216293334961 ;  /* 0x3fb8aa3b4e4f7820 */ /* 0x000fe20000400000 */
[----:B------:R-:W-:Y:S01]  /*6e50*/  F2FP.F16.F32.PACK_AB R4, R4, R112 ;  /* 0x000000700404723e */ /* 0x000fe200000000ff */
[----:B------:R-:W-:Y:S01]  /*6e60*/  STL.64 [R1+0x430], R146 ;  /* 0x0004309201007387 */ /* 0x000fe20000100a00 */
[----:B------:R-:W-:Y:S01]  /*6e70*/  FADD R78, R13, R80 ;  /* 0x000000500d4e7221 */ /* 0x000fe20000000000 */
[----:B------:R-:W0:Y:S01]  /*6e80*/  MUFU.EX2 R82, R82 ;  /* 0x0000005200527308 */ /* 0x000e220000000800 */
[----:B------:R-:W-:Y:S01]  /*6e90*/  FMUL R81, R81, 1.4426950216293334961 ;  /* 0x3fb8aa3b51517820 */ /* 0x000fe20000400000 */
[----:B------:R-:W-:Y:S01]  /*6ea0*/  F2FP.F16.F32.PACK_AB R12, R63, R12 ;  /* 0x0000000c3f0c723e */ /* 0x000fe200000000ff */
[----:B------:R-:W-:Y:S01]  /*6eb0*/  FADD R78, R99, R78 ;  /* 0x0000004e634e7221 */ /* 0x000fe20000000000 */
[----:B------:R-:W-:Y:S01]  /*6ec0*/  FADD R80, R39, -R0 ;  /* 0x8000000027507221 */ /* 0x000fe20000000000 */
[----:B------:R-:W-:Y:S01]  /*6ed0*/  F2FP.F16.F32.PACK_AB R5, R5, R104 ;  /* 0x000000680505723e */ /* 0x000fe200000000ff */
[----:B------:R-:W-:Y:S01]  /*6ee0*/  STL.64 [R1+0x140], R132 ;  /* 0x0001408401007387 */ /* 0x000fe20000100a00 */
[----:B------:R-:W-:Y:S01]  /*6ef0*/  FADD R78, R14, R78 ;  /* 0x0000004e0e4e7221 */ /* 0x000fe20000000000 */
[----:B------:R0:W-:Y:S01]  /*6f00*/  MUFU.EX2 R39, R79 ;  /* 0x0000004f00277308 */ /* 0x0001e20000000800 */
[----:B------:R-:W-:Y:S01]  /*6f10*/  FMUL R80, R80, 1.4426950216293334961 ;  /* 0x3fb8aa3b50507820 */ /* 0x000fe20000400000 */
[----:B------:R-:W-:Y:S01]  /*6f20*/  F2FP.F16.F32.PACK_AB R7, R103, R7 ;  /* 0x000000076707723e */ /* 0x000fe200000000ff */
[----:B------:R-:W-:Y:S01]  /*6f30*/  FMUL R134, R134, 1.4426950216293334961 ;  /* 0x3fb8aa3b86867820 */ /* 0x000fe20000400000 */
[----:B------:R-:W-:Y:S01]  /*6f40*/  F2FP.F16.F32.PACK_AB R8, R102, R8 ;  /* 0x000000086608723e */ /* 0x000fe200000000ff */
[----:B------:R-:W-:Y:S01]  /*6f50*/  STL.64 [R1+0x180], R142 ;  /* 0x0001808e01007387 */ /* 0x000fe20000100a00 */
[----:B0-----:R-:W-:Y:S01]  /*6f60*/  FADD R79, R98, R78 ;  /* 0x0000004e624f7221 */ /* 0x001fe20000000000 */
[----:B------:R-:W-:Y:S01]  /*6f70*/  FMUL R78, R77, 1.4426950216293334961 ;  /* 0x3fb8aa3b4d4e7820 */ /* 0x000fe20000400000 */
[----:B------:R-:W0:Y:S01]  /*6f80*/  MUFU.EX2 R81, R81 ;  /* 0x0000005100517308 */ /* 0x000e220000000800 */
[----:B------:R-:W-:Y:S01]  /*6f90*/  F2FP.F16.F32.PACK_AB R10, R101, R10 ;  /* 0x0000000a650a723e */ /* 0x000fe200000000ff */
[----:B------:R-:W-:Y:S01]  /*6fa0*/  FADD R77, R15, R79 ;  /* 0x0000004f0f4d7221 */ /* 0x000fe20000000000 */
[----:B------:R-:W-:Y:S01]  /*6fb0*/  F2FP.F16.F32.PACK_AB R11, R100, R11 ;  /* 0x0000000b640b723e */ /* 0x000fe200000000ff */
[----:B------:R-:W-:Y:S02]  /*6fc0*/  STL.64 [R1+0x100], R130 ;  /* 0x0001008201007387 */ /* 0x000fe40000100a00 */
[----:B------:R-:W-:Y:S01]  /*6fd0*/  FADD R77, R57, R77 ;  /* 0x0000004d394d7221 */ /* 0x000fe20000000000 */
[----:B------:R-:W-:-:S03]  /*6fe0*/  FADD R79, R40, -R0 ;  /* 0x80000000284f7221 */ /* 0x000fc60000000000 */
[----:B------:R-:W-:Y:S01]  /*6ff0*/  FADD R77, R16, R77 ;  /* 0x0000004d104d7221 */ /* 0x000fe20000000000 */
[----:B------:R0:W-:Y:S03]  /*7000*/  MUFU.EX2 R40, R78 ;  /* 0x0000004e00287308 */ /* 0x0001e60000000800 */
[----:B0-----:R-:W-:Y:S01]  /*7010*/  FADD R78, R97, R77 ;  /* 0x0000004d614e7221 */ /* 0x001fe20000000000 */
[----:B------:R-:W-:-:S03]  /*7020*/  FMUL R77, R76, 1.4426950216293334961 ;  /* 0x3fb8aa3b4c4d7820 */ /* 0x000fc60000400000 */
[----:B------:R-:W-:-:S04]  /*7030*/  FADD R76, R17, R78 ;  /* 0x0000004e114c7221 */ /* 0x000fc80000000000 */
        /* <DEDUP_REMOVED lines=35> */
[----:B--2---:R-:W-:Y:S01]  /*7270*/  FADD R71, R59, R71 ;  /* 0x000000473b477221 */ /* 0x004fe20000000000 */
        /* <DEDUP_REMOVED lines=17> */
[----:B-1----:R-:W-:Y:S01]  /*7390*/  FADD R70, R86, R69 ;  /* 0x0000004556467221 */ /* 0x002fe20000000000 */
        /* <DEDUP_REMOVED lines=15> */
[----:B------:R-:W-:Y:S01]  /*7490*/  FADD R66, R37, R68 ;  /* 0x0000004425427221 */ /* 0x000fe20000000000 */
[----:B------:R-:W0:Y:S01]  /*74a0*/  MUFU.EX2 R80, R80 ;  /* 0x0000005000507308 */ /* 0x000e220000000800 */
[----:B------:R-:W-:Y:S02]  /*74b0*/  FMUL R79, R79, 1.4426950216293334961 ;  /* 0x3fb8aa3b4f4f7820 */ /* 0x000fe40000400000 */
[----:B------:R-:W-:Y:S01]  /*74c0*/  FADD R66, R82, R66 ;  /* 0x0000004252427221 */ /* 0x000fe20000000000 */
[----:B------:R-:W-:-:S03]  /*74d0*/  FADD R68, R51, -R0 ;  /* 0x8000000033447221 */ /* 0x000fc60000000000 */
[----:B------:R-:W-:Y:S01]  /*74e0*/  FADD R66, R38, R66 ;  /* 0x0000004226427221 */ /* 0x000fe20000000000 */
[----:B------:R-:W1:Y:S01]  /*74f0*/  MUFU.EX2 R79, R79 ;  /* 0x0000004f004f7308 */ /* 0x000e620000000800 */
[----:B------:R-:W-:-:S07]  /*7500*/  FMUL R78, R78, 1.4426950216293334961 ;  /* 0x3fb8aa3b4e4e7820 */ /* 0x000fce0000400000 */
[----:B------:R2:W-:Y:S02]  /*7510*/  MUFU.EX2 R51, R67 ;  /* 0x0000004300337308 */ /* 0x0005e40000000800 */
[----:B--2---:R-:W-:Y:S01]  /*7520*/  FADD R67, R81, R66 ;  /* 0x0000004251437221 */ /* 0x004fe20000000000 */
[----:B------:R-:W-:-:S03]  /*7530*/  FMUL R66, R54, 1.4426950216293334961 ;  /* 0x3fb8aa3b36427820 */ /* 0x000fc60000400000 */
[----:B------:R-:W-:Y:S02]  /*7540*/  FADD R54, R39, R67 ;  /* 0x0000004327367221 */ /* 0x000fe40000000000 */
[----:B------:R-:W2:Y:S01]  /*7550*/  MUFU.EX2 R78, R78 ;  /* 0x0000004e004e7308 */ /* 0x000ea20000000800 */
[----:B------:R-:W-:Y:S01]  /*7560*/  FMUL R77, R77, 1.4426950216293334961 ;  /* 0x3fb8aa3b4d4d7820 */ /* 0x000fe20000400000 */
[----:B0-----:R-:W-:-:S04]  /*7570*/  FADD R54, R80, R54 ;  /* 0x0000003650367221 */ /* 0x001fc80000000000 */
[----:B------:R-:W-:Y:S02]  /*7580*/  FADD R54, R40, R54 ;  /* 0x0000003628367221 */ /* 0x000fe40000000000 */
[----:B------:R-:W0:Y:S01]  /*7590*/  MUFU.EX2 R77, R77 ;  /* 0x0000004d004d7308 */ /* 0x000e220000000800 */
[----:B------:R-:W-:Y:S01]  /*75a0*/  FMUL R76, R76, 1.4426950216293334961 ;  /* 0x3fb8aa3b4c4c7820 */ /* 0x000fe20000400000 */
[----:B-1----:R-:W-:-:S04]  /*75b0*/  FADD R54, R79, R54 ;  /* 0x000000364f367221 */ /* 0x002fc80000000000 */
[----:B------:R-:W-:Y:S02]  /*75c0*/  FADD R54, R41, R54 ;  /* 0x0000003629367221 */ /* 0x000fe40000000000 */
[----:B------:R-:W1:Y:S01]  /*75d0*/  MUFU.EX2 R76, R76 ;  /* 0x0000004c004c7308 */ /* 0x000e620000000800 */
[----:B------:R-:W-:Y:S01]  /*75e0*/  FMUL R75, R75, 1.4426950216293334961 ;  /* 0x3fb8aa3b4b4b7820 */ /* 0x000fe20000400000 */
[----:B--2---:R-:W-:Y:S01]  /*75f0*/  FADD R54, R78, R54 ;  /* 0x000000364e367221 */ /* 0x004fe20000000000 */
[----:B------:R-:W-:-:S03]  /*7600*/  FADD R67, R52, -R0 ;  /* 0x8000000034437221 */ /* 0x000fc60000000000 */
[----:B------:R-:W-:Y:S02]  /*7610*/  FADD R54, R42, R54 ;  /* 0x000000362a367221 */ /* 0x000fe40000000000 */
[----:B------:R2:W-:Y:S01]  /*7620*/  MUFU.EX2 R52, R66 ;  /* 0x0000004200347308 */ /* 0x0005e20000000800 */
[----:B------:R-:W-:Y:S01]  /*7630*/  FMUL R74, R74, 1.4426950216293334961 ;  /* 0x3fb8aa3b4a4a7820 */ /* 0x000fe20000400000 */
[----:B0-----:R-:W-:-:S06]  /*7640*/  FADD R54, R77, R54 ;  /* 0x000000364d367221 */ /* 0x001fcc0000000000 */
[----:B------:R-:W0:Y:S01]  /*7650*/  MUFU.EX2 R75, R75 ;  /* 0x0000004b004b7308 */ /* 0x000e220000000800 */
[--C-:B--2---:R-:W-:Y:S01]  /*7660*/  FADD R66, R109, -R0.reuse ;  /* 0x800000006d427221 */ /* 0x104fe20000000000 */
[----:B------:R-:W-:-:S04]  /*7670*/  FADD R109, R110, -R0 ;  /* 0x800000006e6d7221 */ /* 0x000fc80000000000 */
[----:B------:R-:W-:Y:S01]  /*7680*/  FMUL R111, R109, 1.4426950216293334961 ;  /* 0x3fb8aa3b6d6f7820 */ /* 0x000fe20000400000 */
[----:B------:R-:W-:Y:S01]  /*7690*/  FADD R109, R43, R54 ;  /* 0x000000362b6d7221 */ /* 0x000fe20000000000 */
[----:B------:R-:W2:Y:S01]  /*76a0*/  MUFU.EX2 R74, R74 ;  /* 0x0000004a004a7308 */ /* 0x000ea20000000800 */
[----:B------:R-:W-:Y:S02]  /*76b0*/  FMUL R73, R73, 1.4426950216293334961 ;  /* 0x3fb8aa3b49497820 */ /* 0x000fe40000400000 */
[----:B-1----:R-:W-:-:S04]  /*76c0*/  FADD R109, R76, R109 ;  /* 0x0000006d4c6d7221 */ /* 0x002fc80000000000 */
[----:B------:R-:W-:Y:S01]  /*76d0*/  FADD R109, R44, R109 ;  /* 0x0000006d2c6d7221 */ /* 0x000fe20000000000 */
[----:B------:R-:W1:Y:S01]  /*76e0*/  MUFU.EX2 R73, R73 ;  /* 0x0000004900497308 */ /* 0x000e620000000800 */
[----:B------:R-:W-:Y:S02]  /*76f0*/  FMUL R72, R72, 1.4426950216293334961 ;  /* 0x3fb8aa3b48487820 */ /* 0x000fe40000400000 */
[----:B0-----:R-:W-:-:S04]  /*7700*/  FADD R109, R75, R109 ;  /* 0x0000006d4b6d7221 */ /* 0x001fc80000000000 */
[----:B------:R-:W-:Y:S01]  /*7710*/  FADD R109, R45, R109 ;  /* 0x0000006d2d6d7221 */ /* 0x000fe20000000000 */
[----:B------:R-:W0:Y:S01]  /*7720*/  MUFU.EX2 R72, R72 ;  /* 0x0000004800487308 */ /* 0x000e220000000800 */
[----:B------:R-:W-:Y:S02]  /*7730*/  FMUL R71, R71, 1.4426950216293334961 ;  /* 0x3fb8aa3b47477820 */ /* 0x000fe40000400000 */
[----:B--2---:R-:W-:-:S04]  /*7740*/  FADD R109, R74, R109 ;  /* 0x0000006d4a6d7221 */ /* 0x004fc80000000000 */
        /* <DEDUP_REMOVED lines=19> */
[----:B0-----:R-:W-:Y:S01]  /*7880*/  FADD R109, R69, R109 ;  /* 0x0000006d456d7221 */ /* 0x001fe20000000000 */
[----:B------:R-:W-:-:S03]  /*7890*/  FADD R110, R113, -R0 ;  /* 0x80000000716e7221 */ /* 0x000fc60000000000 */
[----:B------:R-:W-:Y:S01]  /*78a0*/  FADD R109, R51, R109 ;  /* 0x0000006d336d7221 */ /* 0x000fe20000000000 */
[----:B------:R-:W0:Y:S01]  /*78b0*/  MUFU.EX2 R53, R53 ;  /* 0x0000003500357308 */ /* 0x000e220000000800 */
[----:B----4-:R4:W-:Y:S02]  /*78c0*/  STS.U16 [R136+UR15+0x4400], R107 ;  /* 0x0044006b88007988 */ /* 0x0109e4000800040f */
[----:B--2---:R-:W-:Y:S01]  /*78d0*/  FADD R109, R68, R109 ;  /* 0x0000006d446d7221 */ /* 0x004fe20000000000 */
[----:B------:R-:W-:-:S04]  /*78e0*/  FMUL R110, R110, 1.4426950216293334961 ;  /* 0x3fb8aa3b6e6e7820 */ /* 0x000fc80000400000 */
[----:B------:R-:W2:Y:S01]  /*78f0*/  MUFU.EX2 R66, R66 ;  /* 0x0000004200427308 */ /* 0x000ea20000000800 */
[----:B----4-:R-:W-:Y:S01]  /*7900*/  FADD R107, R114, -R0 ;  /* 0x80000000726b7221 */ /* 0x010fe20000000000 */
[----:B---3--:R3:W-:Y:S01]  /*7910*/  STS.U16 [R136+UR15+0x4c00], R55 ;  /* 0x004c003788007988 */ /* 0x0087e2000800040f */
[----:B------:R-:W-:-:S05]  /*7920*/  FADD R109, R52, R109 ;  /* 0x0000006d346d7221 */ /* 0x000fca0000000000 */
[----:B------:R-:W4:Y:S01]  /*7930*/  MUFU.EX2 R54, R111 ;  /* 0x0000006f00367308 */ /* 0x000f220000000800 */
[----:B------:R0:W-:Y:S01]  /*7940*/  STS.U16 [R136+UR15+0x4800], R65 ;  /* 0x0048004188007988 */ /* 0x0001e2000800040f */
[----:B-1----:R-:W-:-:S03]  /*7950*/  FADD R109, R67, R109 ;  /* 0x0000006d436d7221 */ /* 0x002fc60000000000 */
[----:B------:R1:W-:Y:S01]  /*7960*/  STS.U16 [R136+UR15+0x5000], R105 ;  /* 0x0050006988007988 */ /* 0x0003e2000800040f */
[----:B---3--:R-:W-:Y:S02]  /*7970*/  FMUL R55, R107, 1.4426950216293334961 ;  /* 0x3fb8aa3b6b377820 */ /* 0x008fe40000400000 */
[----:B0-----:R-:W0:Y:S01]  /*7980*/  MUFU.EX2 R65, R110 ;  /* 0x0000006e00417308 */ /* 0x001e220000000800 */
[----:B-1----:R-:W-:Y:S01]  /*7990*/  FADD R105, R115, -R0 ;  /* 0x8000000073697221 */ /* 0x002fe20000000000 */
[----:B------:R-:W-:-:S06]  /*79a0*/  FADD R109, R53, R109 ;  /* 0x0000006d356d7221 */ /* 0x000fcc0000000000 */
[----:B------:R-:W1:Y:S01]  /*79b0*/  MUFU.EX2 R55, R55 ;  /* 0x0000003700377308 */ /* 0x000e620000000800 */
[----:B------:R-:W-:Y:S01]  /*79c0*/  FMUL R105, R105, 1.4426950216293334961 ;  /* 0x3fb8aa3b69697820 */ /* 0x000fe20000400000 */
[----:B--2---:R-:W-:-:S06]  /*79d0*/  FADD R109, R66, R109 ;  /* 0x0000006d426d7221 */ /* 0x004fcc0000000000 */
[----:B------:R-:W2:Y:S01]  /*79e0*/  MUFU.EX2 R64, R105 ;  /* 0x0000006900407308 */ /* 0x000ea20000000800 */
[----:B----4-:R-:W-:-:S07]  /*79f0*/  FADD R109, R54, R109 ;  /* 0x0000006d366d7221 */ /* 0x010fce0000000000 */
[----:B------:R-:W3:Y:S01]  /*7a00*/  MUFU.EX2 R56, R116 ;  /* 0x0000007400387308 */ /* 0x000ee20000000800 */
[----:B0-----:R-:W-:Y:S01]  /*7a10*/  FADD R109, R65, R109 ;  /* 0x0000006d416d7221 */ /* 0x001fe20000000000 */
[----:B------:R-:W-:-:S06]  /*7a20*/  F2FP.F16.F32.PACK_AB R15, R57, R15 ;  /* 0x0000000f390f723e */ /* 0x000fcc00000000ff */
[----:B------:R-:W0:Y:S01]  /*7a30*/  MUFU.EX2 R63, R118 ;  /* 0x00000076003f7308 */ /* 0x000e220000000800 */
[----:B-1----:R-:W-:Y:S01]  /*7a40*/  FADD R109, R55, R109 ;  /* 0x0000006d376d7221 */ /* 0x002fe20000000000 */
[----:B------:R-:W-:-:S06]  /*7a50*/  F2FP.F16.F32.PACK_AB R18, R62, R18 ;  /* 0x000000123e12723e */ /* 0x000fcc00000000ff */
[----:B------:R-:W1:Y:S01]  /*7a60*/  MUFU.EX2 R57, R119 ;  /* 0x0000007700397308 */ /* 0x000e620000000800 */
[----:B--2---:R-:W-:Y:S01]  /*7a70*/  FADD R109, R64, R109 ;  /* 0x0000006d406d7221 */ /* 0x004fe20000000000 */
[----:B------:R-:W-:-:S06]  /*7a80*/  F2FP.F16.F32.PACK_AB R21, R58, R21 ;  /* 0x000000153a15723e */ /* 0x000fcc00000000ff */
[----:B------:R-:W2:Y:S01]  /*7a90*/  MUFU.EX2 R62, R120 ;  /* 0x00000078003e7308 */ /* 0x000ea20000000800 */
[----:B---3--:R-:W-:Y:S01]  /*7aa0*/  FADD R109, R56, R109 ;  /* 0x0000006d386d7221 */ /* 0x008fe20000000000 */
[----:B------:R-:W-:-:S06]  /*7ab0*/  F2FP.F16.F32.PACK_AB R24, R61, R24 ;  /* 0x000000183d18723e */ /* 0x000fcc00000000ff */
        /* <DEDUP_REMOVED lines=8> */
[----:B------:R-:W-:Y:S02]  /*7b40*/  F2FP.F16.F32.PACK_AB R33, R60, R33 ;  /* 0x000000213c21723e */ /* 0x000fe400000000ff */
[----:B------:R-:W-:-:S04]  /*7b50*/  F2FP.F16.F32.PACK_AB R41, R78, R41 ;  /* 0x000000294e29723e */ /* 0x000fc800000000ff */
        /* <DEDUP_REMOVED lines=8> */
[----:B------:R-:W-:Y:S02]  /*7be0*/  F2FP.F16.F32.PACK_AB R42, R77, R42 ;  /* 0x0000002a4d2a723e */ /* 0x000fe400000000ff */
[----:B------:R-:W-:-:S04]  /*7bf0*/  F2FP.F16.F32.PACK_AB R44, R75, R44 ;  /* 0x0000002c4b2c723e */ /* 0x000fc800000000ff */
[----:B------:R-:W1:Y:S01]  /*7c00*/  MUFU.EX2 R80, R126 ;  /* 0x0000007e00507308 */ /* 0x000e620000000800 */
[----:B--2---:R-:W-:Y:S01]  /*7c10*/  FADD R75, R3, R78 ;  /* 0x0000004e034b7221 */ /* 0x004fe20000000000 */
[----:B------:R-:W-:Y:S01]  /*7c20*/  F2FP.F16.F32.PACK_AB R13, R99, R13 ;  /* 0x0000000d630d723e */ /* 0x000fe200000000ff */
[----:B------:R-:W-:Y:S01]  /*7c30*/  STL.64 [R1+0x478], R4 ;  /* 0x0004780401007387 */ /* 0x000fe20000100a00 */
[----:B------:R-:W-:-:S04]  /*7c40*/  F2FP.F16.F32.PACK_AB R14, R98, R14 ;  /* 0x0000000e620e723e */ /* 0x000fc800000000ff */
[----:B------:R-:W2:Y:S01]  /*7c50*/  MUFU.EX2 R77, R127 ;  /* 0x0000007f004d7308 */ /* 0x000ea20000000800 */
[----:B------:R-:W-:Y:S01]  /*7c60*/  F2FP.F16.F32.PACK_AB R45, R74, R45 ;  /* 0x0000002d4a2d723e */ /* 0x000fe200000000ff */
[----:B------:R-:W-:Y:S01]  /*7c70*/  STL.64 [R1+0x480], R6 ;  /* 0x0004800601007387 */ /* 0x000fe20000100a00 */
[----:B------:R-:W-:Y:S02]  /*7c80*/  F2FP.F16.F32.PACK_AB R16, R97, R16 ;  /* 0x000000106110723e */ /* 0x000fe400000000ff */
[----:B------:R-:W-:Y:S01]  /*7c90*/  F2FP.F16.F32.PACK_AB R17, R96, R17 ;  /* 0x000000116011723e */ /* 0x000fe200000000ff */
[----:B------:R-:W-:Y:S01]  /*7ca0*/  STL.64 [R1+0x488], R8 ;  /* 0x0004880801007387 */ /* 0x000fe20000100a00 */
[----:B------:R-:W-:Y:S01]  /*7cb0*/  F2FP.F16.F32.PACK_AB R47, R72, R47 ;  /* 0x0000002f482f723e */ /* 0x000fe200000000ff */
[----:B------:R-:W4:Y:S01]  /*7cc0*/  MUFU.EX2 R74, R134 ;  /* 0x00000086004a7308 */ /* 0x000f220000000800 */
[----:B------:R-:W-:Y:S01]  /*7cd0*/  F2FP.F16.F32.PACK_AB R19, R95, R19 ;  /* 0x000000135f13723e */ /* 0x000fe200000000ff */
[----:B---3--:R-:W-:Y:S01]  /*7ce0*/  FADD R72, R60, R75 ;  /* 0x0000004b3c487221 */ /* 0x008fe20000000000 */
[----:B------:R-:W-:Y:S01]  /*7cf0*/  STL.64 [R1+0x490], R10 ;  /* 0x0004900a01007387 */ /* 0x000fe20000100a00 */
[----:B------:R-:W-:Y:S01]  /*7d00*/  F2FP.F16.F32.PACK_AB R20, R94, R20 ;  /* 0x000000145e14723e */ /* 0x000fe200000000ff */
[----:B------:R-:W-:Y:S01]  /*7d10*/  FADD R137, R137, -R0 ;  /* 0x8000000089897221 */ /* 0x000fe20000000000 */
[----:B------:R-:W-:Y:S01]  /*7d20*/  F2FP.F16.F32.PACK_AB R22, R93, R22 ;  /* 0x000000165d16723e */ /* 0x000fe200000000ff */
[----:B------:R-:W-:Y:S01]  /*7d30*/  STL.64 [R1+0x498], R12 ;  /* 0x0004980c01007387 */ /* 0x000fe20000100a00 */
[----:B------:R-:W-:Y:S01]  /*7d40*/  F2FP.F16.F32.PACK_AB R23, R92, R23 ;  /* 0x000000175c17723e */ /* 0x000fe200000000ff */
[----:B------:R-:W-:Y:S01]  /*7d50*/  IMAD.SHL.U32 R112, R2, 0x4, RZ ;  /* 0x0000000402707824 */ /* 0x000fe200078e00ff */
[----:B------:R-:W-:Y:S01]  /*7d60*/  F2FP.F16.F32.PACK_AB R25, R91, R25 ;  /* 0x000000195b19723e */ /* 0x000fe200000000ff */
[----:B------:R-:W-:Y:S01]  /*7d70*/  STL.64 [R1+0x4a0], R14 ;  /* 0x0004a00e01007387 */ /* 0x000fe20000100a00 */
[----:B------:R-:W-:Y:S01]  /*7d80*/  F2FP.F16.F32.PACK_AB R46, R73, R46 ;  /* 0x0000002e492e723e */ /* 0x000fe200000000ff */
[----:B0-----:R-:W-:Y:S01]  /*7d90*/  FADD R73, R83, R72 ;  /* 0x0000004853497221 */ /* 0x001fe20000000000 */
[----:B------:R-:W-:Y:S01]  /*7da0*/  F2FP.F16.F32.PACK_AB R26, R90, R26 ;  /* 0x0000001a5a1a723e */ /* 0x000fe200000000ff */
[----:B------:R-:W-:Y:S01]  /*7db0*/  STL.64 [R1+0x4a8], R16 ;  /* 0x0004a81001007387 */ /* 0x000fe20000100a00 */
[----:B------:R-:W-:Y:S01]  /*7dc0*/  F2FP.F16.F32.PACK_AB R53, R66, R53 ;  /* 0x000000354235723e */ /* 0x000fe200000000ff */
[----:B------:R-:W-:Y:S01]  /*7dd0*/  IMAD R66, R2, 0xe, RZ ;  /* 0x0000000e02427824 */ /* 0x000fe200078e02ff */
[----:B------:R-:W-:Y:S01]  /*7de0*/  F2FP.F16.F32.PACK_AB R28, R89, R28 ;  /* 0x0000001c591c723e */ /* 0x000fe200000000ff */
[----:B------:R-:W-:Y:S01]  /*7df0*/  STL.64 [R1+0x4b0], R18 ;  /* 0x0004b01201007387 */ /* 0x000fe20000100a00 */
[----:B------:R-:W-:-:S02]  /*7e00*/  F2FP.F16.F32.PACK_AB R29, R88, R29 ;  /* 0x0000001d581d723e */ /* 0x000fc400000000ff */
[----:B------:R-:W-:Y:S01]  /*7e10*/  LEA R130, P3, R2, R138, 0x3 ;  /* 0x0000008a02827211 */ /* 0x000fe200078618ff */
[----:B------:R0:W-:Y:S01]  /*7e20*/  STL.64 [R1+0x4b8], R20 ;  /* 0x0004b81401007387 */ /* 0x0001e20000100a00 */
[----:B------:R-:W-:Y:S01]  /*7e30*/  F2FP.F16.F32.PACK_AB R31, R87, R31 ;  /* 0x0000001f571f723e */ /* 0x000fe200000000ff */
[----:B------:R-:W-:Y:S01]  /*7e40*/  FMUL R137, R137, 1.4426950216293334961 ;  /* 0x3fb8aa3b89897820 */ /* 0x000fe20000400000 */
[----:B------:R-:W-:Y:S01]  /*7e50*/  F2FP.F16.F32.PACK_AB R32, R86, R32 ;  /* 0x000000205620723e */ /* 0x000fe200000000ff */
[----:B------:R-:W-:Y:S01]  /*7e60*/  STL.64 [R1+0x4c0], R22 ;  /* 0x0004c01601007387 */ /* 0x000fe20000100a00 */
[----:B------:R-:W-:Y:S01]  /*7e70*/  F2FP.F16.F32.PACK_AB R51, R68, R51 ;  /* 0x000000334433723e */ /* 0x000fe200000000ff */
[----:B-1----:R-:W-:Y:S01]  /*7e80*/  FADD R68, R80, R73 ;  /* 0x0000004950447221 */ /* 0x002fe20000000000 */
[----:B------:R-:W-:Y:S01]  /*7e90*/  F2FP.F16.F32.PACK_AB R59, R3, R59 ;  /* 0x0000003b033b723e */ /* 0x000fe200000000ff */
[----:B------:R-:W-:Y:S01]  /*7ea0*/  STL.64 [R1+0x4c8], R24 ;  /* 0x0004c81801007387 */ /* 0x000fe20000100a00 */
[C---:B------:R-:W-:Y:S01]  /*7eb0*/  IMAD.SHL.U32 R3, R2.reuse, 0x2, RZ ;  /* 0x0000000202037824 */ /* 0x040fe200078e00ff */
[----:B------:R-:W-:Y:S01]  /*7ec0*/  F2FP.F16.F32.PACK_AB R50, R69, R50 ;  /* 0x000000324532723e */ /* 0x000fe200000000ff */
[----:B------:R-:W-:Y:S01]  /*7ed0*/  IMAD R117, R2, 0x7, RZ ;  /* 0x0000000702757824 */ /* 0x000fe200078e02ff */
[----:B------:R-:W-:Y:S01]  /*7ee0*/  STL.64 [R1+0x4d0], R26 ;  /* 0x0004d01a01007387 */ /* 0x000fe20000100a00 */
[----:B------:R-:W-:Y:S01]  /*7ef0*/  LEA.HI.X.SX32 R131, R112, R139, 0x1, P3 ;  /* 0x0000008b70837211 */ /* 0x000fe200018f0eff */
[----:B------:R-:W-:Y:S01]  /*7f00*/  IMAD R69, R2, 0x16, RZ ;  /* 0x0000001602457824 */ /* 0x000fe200078e02ff */
[----:B------:R-:W-:Y:S01]  /*7f10*/  F2FP.F16.F32.PACK_AB R48, R71, R48 ;  /* 0x000000304730723e */ /* 0x000fe200000000ff */
[----:B------:R-:W-:Y:S01]  /*7f20*/  STL.64 [R1+0x4d8], R28 ;  /* 0x0004d81c01007387 */ /* 0x000fe20000100a00 */
[----:B------:R-:W-:Y:S01]  /*7f30*/  IADD3 R216, P3, PT, R66, R138, RZ ;  /* 0x0000008a42d87210 */ /* 0x000fe20007f7e0ff */
[----:B------:R1:W3:Y:S01]  /*7f40*/  MUFU.EX2 R71, R137 ;  /* 0x0000008900477308 */ /* 0x0002e20000000800 */
[----:B------:R-:W-:Y:S01]  /*7f50*/  F2FP.F16.F32.PACK_AB R54, R65, R54 ;  /* 0x000000364136723e */ /* 0x000fe200000000ff */
[----:B------:R-:W-:Y:S01]  /*7f60*/  STL.64 [R1+0x4e0], R30 ;  /* 0x0004e01e01007387 */ /* 0x000fe20000100a00 */
[----:B--2---:R-:W-:Y:S01]  /*7f70*/  FADD R65, R77, R68 ;  /* 0x000000444d417221 */ /* 0x004fe20000000000 */
[----:B------:R-:W-:-:S02]  /*7f80*/  F2FP.F16.F32.PACK_AB R55, R64, R55 ;  /* 0x000000374037723e */ /* 0x000fc400000000ff */
[----:B------:R2:W-:Y:S01]  /*7f90*/  STL.64 [R1+0x4e8], R32 ;  /* 0x0004e82001007387 */ /* 0x0005e20000100a00 */
[----:B------:R-:W-:Y:S01]  /*7fa0*/  F2FP.F16.F32.PACK_AB R56, R63, R56 ;  /* 0x000000383f38723e */ /* 0x000fe200000000ff */
[C---:B------:R-:W-:Y:S01]  /*7fb0*/  IMAD R63, R2.reuse, 0x6, RZ ;  /* 0x00000006023f7824 */ /* 0x040fe200078e02ff */
[CC--:B0-----:R-:W-:Y:S01]  /*7fc0*/  LEA R20, P5, R2.reuse, R138.reuse, 0x2 ;  /* 0x0000008a02147211 */ /* 0x0c1fe200078a10ff */
[C---:B------:R-:W-:Y:S01]  /*7fd0*/  IMAD R64, R2.reuse, 0xa, RZ ;  /* 0x0000000a02407824 */ /* 0x040fe200078e02ff */
[----:B------:R-:W-:Y:S01]  /*7fe0*/  LEA.HI.X.SX32 R217, R117, R139, 0x1, P3 ;  /* 0x0000008b75d97211 */ /* 0x000fe200018f0eff */
[C---:B------:R-:W-:Y:S01]  /*7ff0*/  IMAD R124, R2.reuse, 0xb, RZ ;  /* 0x0000000b027c7824 */ /* 0x040fe200078e02ff */
[-C--:B------:R-:W-:Y:S01]  /*8000*/  IADD3 R8, P3, PT, R69, R138.reuse, RZ ;  /* 0x0000008a45087210 */ /* 0x080fe20007f7e0ff */
[----:B------:R-:W-:Y:S02]  /*8010*/  IMAD R75, R2, 0x1c, RZ ;  /* 0x0000001c024b7824 */ /* 0x000fe400078e02ff */
[----:B----4-:R-:W-:Y:S01]  /*8020*/  FADD R128, R74, R65 ;  /* 0x000000414a807221 */ /* 0x010fe20000000000 */
[----:B--2---:R-:W-:Y:S01]  /*8030*/  IADD3 R32, P4, PT, R3, R138, RZ ;  /* 0x0000008a03207210 */ /* 0x004fe20007f9e0ff */
[----:B------:R-:W-:Y:S01]  /*8040*/  IMAD R65, R2, 0xc, RZ ;  /* 0x0000000c02417824 */ /* 0x000fe200078e02ff */
[----:B------:R-:W-:Y:S01]  /*8050*/  F2FP.F16.F32.PACK_AB R43, R76, R43 ;  /* 0x0000002b4c2b723e */ /* 0x000fe200000000ff */
[C---:B------:R-:W-:Y:S01]  /*8060*/  IMAD R111, R2.reuse, 0x3, RZ ;  /* 0x00000003026f7824 */ /* 0x040fe200078e02ff */
[CC--:B------:R-:W-:Y:S01]  /*8070*/  LEA.HI.X.SX32 R33, R2.reuse, R139.reuse, 0x1, P4 ;  /* 0x0000008b02217211 */ /* 0x0c0fe200020f0eff */
[C---:B------:R-:W-:Y:S01]  /*8080*/  IMAD R116, R2.reuse, 0x5, RZ ;  /* 0x0000000502747824 */ /* 0x040fe200078e02ff */
[----:B------:R-:W-:Y:S01]  /*8090*/  F2FP.F16.F32.PACK_AB R52, R67, R52 ;  /* 0x000000344334723e */ /* 0x000fe200000000ff */
[C---:B------:R-:W-:Y:S01]  /*80a0*/  IMAD R76, R2.reuse, 0x1e, RZ ;  /* 0x0000001e024c7824 */ /* 0x040fe200078e02ff */
[----:B------:R-:W-:Y:S01]  /*80b0*/  IADD3 R180, P4, PT, R145, R138, RZ ;  /* 0x0000008a91b47210 */ /* 0x000fe20007f9e0ff */
[----:B------:R-:W-:Y:S01]  /*80c0*/  IMAD R67, R2, 0x12, RZ ;  /* 0x0000001202437824 */ /* 0x000fe200078e02ff */
[----:B------:R-:W-:-:S02]  /*80d0*/  LEA.HI.X.SX32 R21, R3, R139, 0x1, P5 ;  /* 0x0000008b03157211 */ /* 0x000fc400028f0eff */
[----:B------:R-:W-:Y:S01]  /*80e0*/  F2FP.F16.F32.PACK_AB R60, R83, R60 ;  /* 0x0000003c533c723e */ /* 0x000fe200000000ff */
[----:B------:R-:W-:Y:S01]  /*80f0*/  IMAD R83, R2, 0x24, RZ ;  /* 0x0000002402537824 */ /* 0x000fe200078e02ff */
[-C--:B------:R-:W-:Y:S02]  /*8100*/  IADD3 R10, P2, PT, R63, R138.reuse, RZ ;  /* 0x0000008a3f0a7210 */ /* 0x080fe40007f5e0ff */
[-C--:B------:R-:W-:Y:S02]  /*8110*/  IADD3 R248, P5, PT, R64, R138.reuse, RZ ;  /* 0x0000008a40f87210 */ /* 0x080fe40007fbe0ff */
[----:B------:R-:W-:Y:S02]  /*8120*/  LEA.HI.X.SX32 R9, R124, R139, 0x1, P3 ;  /* 0x0000008b7c097211 */ /* 0x000fe400018f0eff */
[----:B------:R-:W-:Y:S01]  /*8130*/  IADD3 R230, P3, PT, R75, R138, RZ ;  /* 0x0000008a4be67210 */ /* 0x000fe20007f7e0ff */
[----:B------:R-:W-:Y:S01]  /*8140*/  IMAD R126, R2, 0xf, RZ ;  /* 0x0000000f027e7824 */ /* 0x000fe200078e02ff */
[----:B------:R-:W-:Y:S01]  /*8150*/  F2FP.F16.F32.PACK_AB R35, R84, R35 ;  /* 0x000000235423723e */ /* 0x000fe200000000ff */
[C---:B------:R-:W-:Y:S01]  /*8160*/  IMAD R118, R2.reuse, 0x9, RZ ;  /* 0x0000000902767824 */ /* 0x040fe200078e02ff */
[-C--:B------:R-:W-:Y:S01]  /*8170*/  LEA.HI.X.SX32 R181, R65, R139.reuse, 0x1, P4 ;  /* 0x0000008b41b57211 */ /* 0x080fe200020f0eff */
[C---:B------:R-:W-:Y:S01]  /*8180*/  IMAD R84, R2.reuse, 0x26, RZ ;  /* 0x0000002602547824 */ /* 0x040fe200078e02ff */
[-C--:B------:R-:W-:Y:S01]  /*8190*/  LEA.HI.X.SX32 R11, R111, R139.reuse, 0x1, P2 ;  /* 0x0000008b6f0b7211 */ /* 0x080fe200010f0eff */
[----:B------:R-:W-:Y:S01]  /*81a0*/  IMAD R68, R2, 0x14, RZ ;  /* 0x0000001402447824 */ /* 0x000fe200078e02ff */
[----:B------:R-:W-:-:S02]  /*81b0*/  LEA.HI.X.SX32 R249, R116, R139, 0x1, P5 ;  /* 0x0000008b74f97211 */ /* 0x000fc400028f0eff */
[-C--:B------:R-:W-:Y:S01]  /*81c0*/  IADD3 R214, P4, PT, R76, R138.reuse, RZ ;  /* 0x0000008a4cd67210 */ /* 0x080fe20007f9e0ff */
[----:B------:R-:W-:Y:S01]  /*81d0*/  IMAD R89, R2, 0x2a, RZ ;  /* 0x0000002a02597824 */ /* 0x000fe200078e02ff */
[-C--:B------:R-:W-:Y:S02]  /*81e0*/  IADD3 R232, P2, PT, R65, R138.reuse, RZ ;  /* 0x0000008a41e87210 */ /* 0x080fe40007f5e0ff */
[-C--:B------:R-:W-:Y:S02]  /*81f0*/  IADD3 R30, P5, PT, R67, R138.reuse, RZ ;  /* 0x0000008a431e7210 */ /* 0x080fe40007fbe0ff */
[----:B------:R-:W-:Y:S02]  /*8200*/  LEA.HI.X.SX32 R231, R66, R139, 0x1, P3 ;  /* 0x0000008b42e77211 */ /* 0x000fe400018f0eff */
[----:B------:R-:W-:Y:S01]  /*8210*/  IADD3 R16, P3, PT, R83, R138, RZ ;  /* 0x0000008a53107210 */ /* 0x000fe20007f7e0ff */
[----:B-1----:R-:W-:Y:S01]  /*8220*/  IMAD R137, R2, 0x13, RZ ;  /* 0x0000001302897824 */ /* 0x002fe200078e02ff */
[----:B------:R-:W-:Y:S01]  /*8230*/  F2FP.F16.F32.PACK_AB R57, R62, R57 ;  /* 0x000000393e39723e */ /* 0x000fe200000000ff */
[----:B------:R-:W-:Y:S01]  /*8240*/  IMAD R90, R2, 0x2c, RZ ;  /* 0x0000002c025a7824 */ /* 0x000fe200078e02ff */
[-C--:B------:R-:W-:Y:S01]  /*8250*/  LEA.HI.X.SX32 R215, R126, R139.reuse, 0x1, P4 ;  /* 0x0000008b7ed77211 */ /* 0x080fe200020f0eff */
[C---:B------:R-:W-:Y:S01]  /*8260*/  IMAD R141, R2.reuse, 0x15, RZ ;  /* 0x00000015028d7824 */ /* 0x040fe200078e02ff */
[----:B---3--:R-:W-:Y:S01]  /*8270*/  F2FP.F16.F32.PACK_AB R62, R71, R74 ;  /* 0x0000004a473e723e */ /* 0x008fe200000000ff */
        /* <DEDUP_REMOVED lines=8> */
[-C--:B------:R-:W-:Y:S02]  /*8300*/  LEA.HI.X.SX32 R17, R67, R139.reuse, 0x1, P3 ;  /* 0x0000008b43117211 */ /* 0x080fe400018f0eff */
[-C--:B------:R-:W-:Y:S01]  /*8310*/  IADD3 R244, P3, PT, R89, R138.reuse, RZ ;  /* 0x0000008a59f47210 */ /* 0x080fe20007f7e0ff */
[C---:B------:R-:W-:Y:S01]  /*8320*/  IMAD R125, R2.reuse, 0xd, RZ ;  /* 0x0000000d027d7824 */ /* 0x040fe200078e02ff */
[----:B------:R-:W-:Y:S01]  /*8330*/  LEA.HI.X.SX32 R7, R137, R139, 0x1, P4 ;  /* 0x0000008b89077211 */ /* 0x000fe200020f0eff */
[----:B------:R-:W-:Y:S01]  /*8340*/  IMAD R142, R2, 0x17, RZ ;  /* 0x00000017028e7824 */ /* 0x000fe200078e02ff */
[----:B------:R-:W-:Y:S01]  /*8350*/  F2FP.F16.F32.PACK_AB R37, R82, R37 ;  /* 0x000000255225723e */ /* 0x000fe200000000ff */
[----:B------:R-:W-:Y:S01]  /*8360*/  IMAD R97, R2, 0x34, RZ ;  /* 0x0000003402617824 */ /* 0x000fe200078e02ff */
[-C--:B------:R-:W-:Y:S01]  /*8370*/  LEA.HI.X.SX32 R19, R64, R139.reuse, 0x1, P2 ;  /* 0x0000008b40137211 */ /* 0x080fe200010f0eff */
[----:B------:R-:W-:Y:S01]  /*8380*/  IMAD R82, R2, 0x22, RZ ;  /* 0x0000002202527824 */ /* 0x000fe200078e02ff */
[-C--:B------:R-:W-:Y:S01]  /*8390*/  IADD3 R228, P4, PT, R90, R138.reuse, RZ ;  /* 0x0000008a5ae47210 */ /* 0x080fe20007f9e0ff */
[----:B------:R-:W-:Y:S01]  /*83a0*/  IMAD R143, R2, 0x19, RZ ;  /* 0x00000019028f7824 */ /* 0x000fe200078e02ff */
[-C--:B------:R-:W-:Y:S01]  /*83b0*/  LEA.HI.X.SX32 R133, R68, R139.reuse, 0x1, P5 ;  /* 0x0000008b44857211 */ /* 0x080fe200028f0eff */
[----:B------:R-:W-:Y:S01]  /*83c0*/  IMAD R98, R2, 0x36, RZ ;  /* 0x0000003602627824 */ /* 0x000fe200078e02ff */
[----:B------:R0:W-:Y:S01]  /*83d0*/  STL.64 [R1+0x228], R32 ;  /* 0x0002282001007387 */ /* 0x0001e20000100a00 */
[-C--:B------:R-:W-:Y:S01]  /*83e0*/  IADD3 R246, P2, PT, R74, R138.reuse, RZ ;  /* 0x0000008a4af67210 */ /* 0x080fe20007f5e0ff */
[----:B------:R-:W-:Y:S01]  /*83f0*/  IMAD R103, R2, 0x38, RZ ;  /* 0x0000003802677824 */ /* 0x000fe200078e02ff */
[----:B------:R-:W-:Y:S01]  /*8400*/  IADD3 R212, P5, PT, R91, R138, RZ ;  /* 0x0000008a5bd47210 */ /* 0x000fe20007fbe0ff */
[----:B------:R-:W-:Y:S01]  /*8410*/  STL.64 [R1+0x220], R20 ;  /* 0x0002201401007387 */ /* 0x000fe20000100a00 */
[----:B------:R-:W-:-:S02]  /*8420*/  LEA.HI.X.SX32 R245, R141, R139, 0x1, P3 ;  /* 0x0000008b8df57211 */ /* 0x000fc400018f0eff */
[-C--:B------:R-:W-:Y:S01]  /*8430*/  IADD3 R26, P3, PT, R96, R138.reuse, RZ ;  /* 0x0000008a601a7210 */ /* 0x080fe20007f7e0ff */
[----:B------:R-:W-:Y:S01]  /*8440*/  STL.64 [R1+0x218], R10 ;  /* 0x0002180a01007387 */ /* 0x000fe20000100a00 */
[-C--:B------:R-:W-:Y:S01]  /*8450*/  LEA.HI.X.SX32 R229, R69, R139.reuse, 0x1, P4 ;  /* 0x0000008b45e57211 */ /* 0x080fe200020f0eff */
[C---:B------:R-:W-:Y:S01]  /*8460*/  IMAD R134, R2.reuse, 0x11, RZ ;  /* 0x0000001102867824 */ /* 0x040fe200078e02ff */
[-C--:B------:R-:W-:Y:S01]  /*8470*/  LEA.HI.X.SX32 R247, R125, R139.reuse, 0x1, P2 ;  /* 0x0000008b7df77211 */ /* 0x080fe200010f0eff */
[----:B------:R-:W-:Y:S01]  /*8480*/  STL.64 [R1+0x210], R130 ;  /* 0x0002108201007387 */ /* 0x000fe20000100a00 */
[C---:B------:R-:W-:Y:S01]  /*8490*/  IMAD R144, R2.reuse, 0x1b, RZ ;  /* 0x0000001b02907824 */ /* 0x040fe200078e02ff */
[-C--:B------:R-:W-:Y:S01]  /*84a0*/  IADD3 R14, P4, PT, R97, R138.reuse, RZ ;  /* 0x0000008a610e7210 */ /* 0x080fe20007f9e0ff */
[----:B------:R-:W-:Y:S01]  /*84b0*/  IMAD R104, R2, 0x3a, RZ ;  /* 0x0000003a02687824 */ /* 0x000fe200078e02ff */
[----:B------:R-:W-:Y:S01]  /*84c0*/  STL.64 [R1+0x208], R248 ;  /* 0x000208f801007387 */ /* 0x000fe20000100a00 */
[-C--:B------:R-:W-:Y:S01]  /*84d0*/  LEA.HI.X.SX32 R213, R142, R139.reuse, 0x1, P5 ;  /* 0x0000008b8ed57211 */ /* 0x080fe200028f0eff */
[----:B------:R-:W-:Y:S01]  /*84e0*/  IMAD R110, R2, 0x3c, RZ ;  /* 0x0000003c026e7824 */ /* 0x000fe200078e02ff */
[-C--:B------:R-:W-:Y:S01]  /*84f0*/  IADD3 R28, P2, PT, R82, R138.reuse, RZ ;  /* 0x0000008a521c7210 */ /* 0x080fe20007f5e0ff */
[----:B------:R-:W-:Y:S01]  /*8500*/  STL.64 [R1+0x200], R232 ;  /* 0x000200e801007387 */ /* 0x000fe20000100a00 */
[-C--:B------:R-:W-:Y:S01]  /*8510*/  IADD3 R4, P5, PT, R98, R138.reuse, RZ ;  /* 0x0000008a62047210 */ /* 0x080fe20007fbe0ff */
[C---:B------:R-:W-:Y:S01]  /*8520*/  IMAD R105, R2.reuse, 0x3e, RZ ;  /* 0x0000003e02697824 */ /* 0x040fe200078e02ff */
[-C--:B------:R-:W-:Y:S01]  /*8530*/  LEA.HI.X.SX32 R27, R143, R139.reuse, 0x1, P3 ;  /* 0x0000008b8f1b7211 */ /* 0x080fe200018f0eff */
[----:B------:R-:W-:Y:S01]  /*8540*/  STL.64 [R1+0x1f8], R216 ;  /* 0x0001f8d801007387 */ /* 0x000fe20000100a00 */
[-C--:B------:R-:W-:Y:S01]  /*8550*/  IADD3 R66, P3, PT, R103, R138.reuse, RZ ;  /* 0x0000008a67427210 */ /* 0x080fe20007f7e0ff */
[----:B------:R-:W-:Y:S01]  /*8560*/  IMAD R127, R2, 0x42, RZ ;  /* 0x00000042027f7824 */ /* 0x000fe200078e02ff */
[-C--:B------:R-:W-:Y:S01]  /*8570*/  LEA.HI.X.SX32 R15, R74, R139.reuse, 0x1, P4 ;  /* 0x0000008b4a0f7211 */ /* 0x080fe200020f0eff */
[----:B------:R-:W-:Y:S01]  /*8580*/  STL.64 [R1+0x1f0], R30 ;  /* 0x0001f01e01007387 */ /* 0x000fe20000100a00 */
[----:B------:R-:W-:Y:S01]  /*8590*/  IMAD R147, R2, 0x1d, RZ ;  /* 0x0000001d02937824 */ /* 0x000fe200078e02ff */
[-C--:B------:R-:W-:Y:S01]  /*85a0*/  LEA.HI.X.SX32 R29, R134, R139.reuse, 0x1, P2 ;  /* 0x0000008b861d7211 */ /* 0x080fe200010f0eff */
[----:B------:R-:W-:Y:S01]  /*85b0*/  IMAD R146, R2, 0x44, RZ ;  /* 0x0000004402927824 */ /* 0x000fe200078e02ff */
[----:B------:R-:W-:Y:S01]  /*85c0*/  STL.64 [R1+0x1e8], R18 ;  /* 0x0001e81201007387 */ /* 0x000fe20000100a00 */
[-C--:B------:R-:W-:Y:S01]  /*85d0*/  IADD3 R242, P4, PT, R104, R138.reuse, RZ ;  /* 0x0000008a68f27210 */ /* 0x080fe20007f9e0ff */
[----:B------:R-:W-:Y:S01]  /*85e0*/  IMAD R151, R2, 0x1f, RZ ;  /* 0x0000001f02977824 */ /* 0x000fe200078e02ff */
[-C--:B------:R-:W-:Y:S01]  /*85f0*/  LEA.HI.X.SX32 R5, R144, R139.reuse, 0x1, P5 ;  /* 0x0000008b90057211 */ /* 0x080fe200028f0eff */
[----:B------:R-:W-:Y:S01]  /*8600*/  STL.64 [R1+0x1e0], R8 ;  /* 0x0001e00801007387 */ /* 0x000fe20000100a00 */
[----:B------:R-:W-:Y:S01]  /*8610*/  IMAD R148, R2, 0x46, RZ ;  /* 0x0000004602947824 */ /* 0x000fe200078e02ff */
[-C--:B------:R-:W-:Y:S01]  /*8620*/  IADD3 R226, P5, PT, R110, R138.reuse, RZ ;  /* 0x0000008a6ee27210 */ /* 0x080fe20007fbe0ff */
[C---:B------:R-:W-:Y:S01]  /*8630*/  IMAD R153, R2.reuse, 0x21, RZ ;  /* 0x0000002102997824 */ /* 0x040fe200078e02ff */
[----:B------:R-:W-:Y:S01]  /*8640*/  STL.64 [R1+0x1d8], R180 ;  /* 0x0001d8b401007387 */ /* 0x000fe20000100a00 */
[----:B------:R-:W-:Y:S01]  /*8650*/  LEA.HI.X.SX32 R67, R75, R139, 0x1, P3 ;  /* 0x0000008b4b437211 */ /* 0x000fe200018f0eff */
[C---:B------:R-:W-:Y:S01]  /*8660*/  IMAD R150, R2.reuse, 0x48, RZ ;  /* 0x0000004802967824 */ /* 0x040fe200078e02ff */
[-C--:B------:R-:W-:Y:S01]  /*8670*/  IADD3 R210, P3, PT, R105, R138.reuse, RZ ;  /* 0x0000008a69d27210 */ /* 0x080fe20007f7e0ff */
[----:B------:R-:W-:Y:S01]  /*8680*/  STL.64 [R1+0x1d0], R246 ;  /* 0x0001d0f601007387 */ /* 0x000fe20000100a00 */
[----:B------:R-:W-:Y:S01]  /*8690*/  IMAD R152, R2, 0x4a, RZ ;  /* 0x0000004a02987824 */ /* 0x000fe200078e02ff */
[----:B------:R-:W-:-:S02]  /*86a0*/  IADD3 R24, P2, PT, R127, R138, RZ ;  /* 0x0000008a7f187210 */ /* 0x000fc40007f5e0ff */
[----:B------:R-:W-:Y:S01]  /*86b0*/  STL.64 [R1+0x1c8], R230 ;  /* 0x0001c8e601007387 */ /* 0x000fe20000100a00 */
[-C--:B------:R-:W-:Y:S01]  /*86c0*/  LEA.HI.X.SX32 R243, R147, R139.reuse, 0x1, P4 ;  /* 0x0000008b93f37211 */ /* 0x080fe200020f0eff */
[----:B------:R-:W-:Y:S01]  /*86d0*/  IMAD R156, R2, 0x23, RZ ;  /* 0x00000023029c7824 */ /* 0x000fe200078e02ff */
[-C--:B------:R-:W-:Y:S01]  /*86e0*/  IADD3 R12, P4, PT, R146, R138.reuse, RZ ;  /* 0x0000008a920c7210 */ /* 0x080fe20007f9e0ff */
[----:B------:R-:W-:Y:S01]  /*86f0*/  STL.64 [R1+0x1c0], R214 ;  /* 0x0001c0d601007387 */ /* 0x000fe20000100a00 */
[----:B------:R-:W-:Y:S01]  /*8700*/  IMAD R154, R2, 0x4c, RZ ;  /* 0x0000004c029a7824 */ /* 0x000fe200078e02ff */
[-C--:B------:R-:W-:Y:S01]  /*8710*/  LEA.HI.X.SX32 R227, R76, R139.reuse, 0x1, P5 ;  /* 0x0000008b4ce37211 */ /* 0x080fe200028f0eff */
[----:B------:R-:W-:Y:S01]  /*8720*/  IMAD R155, R2, 0x4e, RZ ;  /* 0x0000004e029b7824 */ /* 0x000fe200078e02ff */
[----:B------:R-:W-:Y:S01]  /*8730*/  STL.64 [R1+0x1b8], R28 ;  /* 0x0001b81c01007387 */ /* 0x000fe20000100a00 */
[-C--:B------:R-:W-:Y:S01]  /*8740*/  IADD3 R148, P5, PT, R148, R138.reuse, RZ ;  /* 0x0000008a94947210 */ /* 0x080fe20007fbe0ff */
[C---:B------:R-:W-:Y:S01]  /*8750*/  IMAD R159, R2.reuse, 0x25, RZ ;  /* 0x00000025029f7824 */ /* 0x040fe200078e02ff */
[-C--:B------:R-:W-:Y:S01]  /*8760*/  LEA.HI.X.SX32 R211, R151, R139.reuse, 0x1, P3 ;  /* 0x0000008b97d37211 */ /* 0x080fe200018f0eff */
[----:B------:R-:W-:Y:S01]  /*8770*/  STL.64 [R1+0x1b0], R16 ;  /* 0x0001b01001007387 */ /* 0x000fe20000100a00 */
[----:B------:R-:W-:Y:S01]  /*8780*/  IMAD R157, R2, 0x52, RZ ;  /* 0x00000052029d7824 */ /* 0x000fe200078e02ff */
[----:B------:R-:W-:Y:S01]  /*8790*/  IADD3 R126, P3, PT, R150, R138, RZ ;  /* 0x0000008a967e7210 */ /* 0x000fe20007f7e0ff */
[----:B------:R-:W-:Y:S01]  /*87a0*/  IMAD R158, R2, 0x54, RZ ;  /* 0x00000054029e7824 */ /* 0x000fe200078e02ff */
[----:B------:R-:W-:Y:S01]  /*87b0*/  STL.64 [R1+0x1a8], R6 ;  /* 0x0001a80601007387 */ /* 0x000fe20000100a00 */
[----:B------:R-:W-:-:S02]  /*87c0*/  LEA.HI.X.SX32 R25, R153, R139, 0x1, P2 ;  /* 0x0000008b99197211 */ /* 0x000fc400010f0eff */
[-C--:B------:R-:W-:Y:S01]  /*87d0*/  IADD3 R240, P2, PT, R152, R138.reuse, RZ ;  /* 0x0000008a98f07210 */ /* 0x080fe20007f5e0ff */
[----:B------:R-:W-:Y:S01]  /*87e0*/  STL.64 [R1+0x1a0], R132 ;  /* 0x0001a08401007387 */ /* 0x000fe20000100a00 */
[-C--:B------:R-:W-:Y:S01]  /*87f0*/  LEA.HI.X.SX32 R13, R82, R139.reuse, 0x1, P4 ;  /* 0x0000008b520d7211 */ /* 0x080fe200020f0eff */
[----:B------:R-:W-:Y:S01]  /*8800*/  IMAD R162, R2, 0x27, RZ ;  /* 0x0000002702a27824 */ /* 0x000fe200078e02ff */
[-C--:B------:R-:W-:Y:S01]  /*8810*/  IADD3 R224, P4, PT, R154, R138.reuse, RZ ;  /* 0x0000008a9ae07210 */ /* 0x080fe20007f9e0ff */
[----:B------:R-:W-:Y:S01]  /*8820*/  STL.64 [R1+0x198], R244 ;  /* 0x000198f401007387 */ /* 0x000fe20000100a00 */
[----:B------:R-:W-:Y:S01]  /*8830*/  IMAD R160, R2, 0x56, RZ ;  /* 0x0000005602a07824 */ /* 0x000fe200078e02ff */
[-C--:B------:R-:W-:Y:S01]  /*8840*/  LEA.HI.X.SX32 R149, R156, R139.reuse, 0x1, P5 ;  /* 0x0000008b9c957211 */ /* 0x080fe200028f0eff */
[C---:B------:R-:W-:Y:S01]  /*8850*/  IMAD R164, R2.reuse, 0x29, RZ ;  /* 0x0000002902a47824 */ /* 0x040fe200078e02ff */
[----:B------:R-:W-:Y:S01]  /*8860*/  STL.64 [R1+0x190], R228 ;  /* 0x000190e401007387 */ /* 0x000fe20000100a00 */
[C---:B------:R-:W-:Y:S01]  /*8870*/  IMAD R161, R2.reuse, 0x58, RZ ;  /* 0x0000005802a17824 */ /* 0x040fe200078e02ff */
[-C--:B------:R-:W-:Y:S01]  /*8880*/  IADD3 R208, P5, PT, R155, R138.reuse, RZ ;  /* 0x0000008a9bd07210 */ /* 0x080fe20007fbe0ff */
[C---:B------:R-:W-:Y:S01]  /*8890*/  IMAD R163, R2.reuse, 0x5a, RZ ;  /* 0x0000005a02a37824 */ /* 0x040fe200078e02ff */
[----:B------:R-:W-:Y:S01]  /*88a0*/  STL.64 [R1+0x188], R212 ;  /* 0x000188d401007387 */ /* 0x000fe20000100a00 */
[-C--:B------:R-:W-:Y:S01]  /*88b0*/  LEA.HI.X.SX32 R127, R83, R139.reuse, 0x1, P3 ;  /* 0x0000008b537f7211 */ /* 0x080fe200018f0eff */
[C---:B------:R-:W-:Y:S01]  /*88c0*/  IMAD R165, R2.reuse, 0x5c, RZ ;  /* 0x0000005c02a57824 */ /* 0x040fe200078e02ff */
[-C--:B------:R-:W-:Y:S01]  /*88d0*/  IADD3 R22, P3, PT, R157, R138.reuse, RZ ;  /* 0x0000008a9d167210 */ /* 0x080fe20007f7e0ff */
[----:B------:R-:W-:Y:S01]  /*88e0*/  STL.64 [R1+0x178], R26 ;  /* 0x0001781a01007387 */ /* 0x000fe20000100a00 */
[-C--:B------:R-:W-:Y:S01]  /*88f0*/  LEA.HI.X.SX32 R241, R159, R139.reuse, 0x1, P2 ;  /* 0x0000008b9ff17211 */ /* 0x080fe200010f0eff */
[----:B------:R-:W-:Y:S01]  /*8900*/  IMAD R167, R2, 0x2b, RZ ;  /* 0x0000002b02a77824 */ /* 0x000fe200078e02ff */
[-C--:B------:R-:W-:Y:S01]  /*8910*/  IADD3 R154, P2, PT, R158, R138.reuse, RZ ;  /* 0x0000008a9e9a7210 */ /* 0x080fe20007f5e0ff */
[----:B------:R-:W-:Y:S01]  /*8920*/  STL.64 [R1+0x170], R14 ;  /* 0x0001700e01007387 */ /* 0x000fe20000100a00 */
[-C--:B------:R-:W-:Y:S01]  /*8930*/  LEA.HI.X.SX32 R225, R84, R139.reuse, 0x1, P4 ;  /* 0x0000008b54e17211 */ /* 0x080fe200020f0eff */
[----:B------:R-:W-:Y:S01]  /*8940*/  IMAD R166, R2, 0x5e, RZ ;  /* 0x0000005e02a67824 */ /* 0x000fe200078e02ff */
[-C--:B------:R-:W-:Y:S01]  /*8950*/  IADD3 R146, P4, PT, R160, R138.reuse, RZ ;  /* 0x0000008aa0927210 */ /* 0x080fe20007f9e0ff */
[----:B------:R-:W-:Y:S01]  /*8960*/  STL.64 [R1+0x168], R4 ;  /* 0x0001680401007387 */ /* 0x000fe20000100a00 */
[-C--:B------:R-:W-:Y:S01]  /*8970*/  LEA.HI.X.SX32 R209, R162, R139.reuse, 0x1, P5 ;  /* 0x0000008ba2d17211 */ /* 0x080fe200028f0eff */
[C---:B------:R-:W-:Y:S01]  /*8980*/  IMAD R170, R2.reuse, 0x2d, RZ ;  /* 0x0000002d02aa7824 */ /* 0x040fe200078e02ff */
[-C--:B------:R-:W-:Y:S01]  /*8990*/  IADD3 R124, P5, PT, R161, R138.reuse, RZ ;  /* 0x0000008aa17c7210 */ /* 0x080fe20007fbe0ff */
[----:B------:R-:W-:Y:S01]  /*89a0*/  STL.64 [R1+0x160], R66 ;  /* 0x0001604201007387 */ /* 0x000fe20000100a00 */
[----:B------:R-:W-:Y:S01]  /*89b0*/  IMAD R168, R2, 0x60, RZ ;  /* 0x0000006002a87824 */ /* 0x000fe200078e02ff */
[-C--:B------:R-:W-:Y:S01]  /*89c0*/  LEA.HI.X.SX32 R23, R164, R139.reuse, 0x1, P3 ;  /* 0x0000008ba4177211 */ /* 0x080fe200018f0eff */
[C---:B------:R-:W-:Y:S01]  /*89d0*/  IMAD R169, R2.reuse, 0x62, RZ ;  /* 0x0000006202a97824 */ /* 0x040fe200078e02ff */
[----:B------:R-:W-:Y:S01]  /*89e0*/  STL.64 [R1+0x158], R242 ;  /* 0x000158f201007387 */ /* 0x000fe20000100a00 */
[-C--:B------:R-:W-:Y:S01]  /*89f0*/  IADD3 R238, P3, PT, R163, R138.reuse, RZ ;  /* 0x0000008aa3ee7210 */ /* 0x080fe20007f7e0ff */
[C---:B------:R-:W-:Y:S01]  /*8a00*/  IMAD R172, R2.reuse, 0x64, RZ ;  /* 0x0000006402ac7824 */ /* 0x040fe200078e02ff */
[-C--:B------:R-:W-:Y:S01]  /*8a10*/  LEA.HI.X.SX32 R155, R89, R139.reuse, 0x1, P2 ;  /* 0x0000008b599b7211 */ /* 0x080fe200010f0eff */
[----:B------:R-:W-:Y:S01]  /*8a20*/  STL.64 [R1+0x150], R226 ;  /* 0x000150e201007387 */ /* 0x000fe20000100a00 */
[-C--:B------:R-:W-:Y:S01]  /*8a30*/  IADD3 R222, P2, PT, R165, R138.reuse, RZ ;  /* 0x0000008aa5de7210 */ /* 0x080fe20007f5e0ff */
[C---:B------:R-:W-:Y:S01]  /*8a40*/  IMAD R174, R2.reuse, 0x2f, RZ ;  /* 0x0000002f02ae7824 */ /* 0x040fe200078e02ff */
[----:B------:R-:W-:Y:S01]  /*8a50*/  LEA.HI.X.SX32 R147, R167, R139, 0x1, P4 ;  /* 0x0000008ba7937211 */ /* 0x000fe200020f0eff */
        /* <DEDUP_REMOVED lines=12> */
[-C--:B------:R-:W-:Y:S01]  /*8b20*/  IADD3 R158, P3, PT, R169, R138.reuse, RZ ;  /* 0x0000008aa99e7210 */ /* 0x080fe20007f7e0ff */
[----:B------:R-:W-:Y:S01]  /*8b30*/  IMAD R184, R2, 0x6c, RZ ;  /* 0x0000006c02b87824 */ /* 0x000fe200078e02ff */
[-C--:B------:R-:W-:Y:S01]  /*8b40*/  LEA.HI.X.SX32 R223, R91, R139.reuse, 0x1, P2 ;  /* 0x0000008b5bdf7211 */ /* 0x080fe200010f0eff */
[----:B------:R-:W-:Y:S01]  /*8b50*/  STL.64 [R1+0x120], R126 ;  /* 0x0001207e01007387 */ /* 0x000fe20000100a00 */
[-C--:B------:R-:W-:Y:S01]  /*8b60*/  IADD3 R152, P2, PT, R172, R138.reuse, RZ ;  /* 0x0000008aac987210 */ /* 0x080fe20007f5e0ff */
[----:B------:R-:W-:Y:S01]  /*8b70*/  IMAD R186, R2, 0x33, RZ ;  /* 0x0000003302ba7824 */ /* 0x000fe200078e02ff */
[----:B------:R-:W-:Y:S01]  /*8b80*/  LEA.HI.X.SX32 R207, R174, R139, 0x1, P4 ;  /* 0x0000008baecf7211 */ /* 0x000fe200020f0eff */
[----:B------:R-:W-:Y:S01]  /*8b90*/  STL.64 [R1+0x118], R240 ;  /* 0x000118f001007387 */ /* 0x000fe20000100a00 */
[----:B------:R-:W-:Y:S01]  /*8ba0*/  IMAD R185, R2, 0x6e, RZ ;  /* 0x0000006e02b97824 */ /* 0x000fe200078e02ff */
[----:B------:R-:W-:-:S02]  /*8bb0*/  IADD3 R144, P4, PT, R173, R138, RZ ;  /* 0x0000008aad907210 */ /* 0x000fc40007f9e0ff */
[----:B------:R-:W-:Y:S01]  /*8bc0*/  STL.64 [R1+0x110], R224 ;  /* 0x000110e001007387 */ /* 0x000fe20000100a00 */
[-C--:B------:R-:W-:Y:S01]  /*8bd0*/  LEA.HI.X.SX32 R163, R171, R139.reuse, 0x1, P5 ;  /* 0x0000008baba37211 */ /* 0x080fe200028f0eff */
[C---:B------:R-:W-:Y:S01]  /*8be0*/  IMAD R189, R2.reuse, 0x35, RZ ;  /* 0x0000003502bd7824 */ /* 0x040fe200078e02ff */
[-C--:B------:R-:W-:Y:S01]  /*8bf0*/  IADD3 R64, P5, PT, R177, R138.reuse, RZ ;  /* 0x0000008ab1407210 */ /* 0x080fe20007fbe0ff */
        /* <DEDUP_REMOVED lines=20> */
[C---:B------:R-:W-:Y:S01]  /*8d40*/  IMAD R193, R2.reuse, 0x78, RZ ;  /* 0x0000007802c17824 */ /* 0x040fe200078e02ff */
        /* <DEDUP_REMOVED lines=18> */
[-C--:B------:R-:W-:Y:S02]  /*8e70*/  LEA.HI.X.SX32 R157, R195, R139.reuse, 0x1, P3 ;  /* 0x0000008bc39d7211 */ /* 0x080fe400018f0eff */
[-C--:B------:R-:W-:Y:S01]  /*8e80*/  IADD3 R234, P3, PT, R194, R138.reuse, RZ ;  /* 0x0000008ac2ea7210 */ /* 0x080fe20007f7e0ff */
[----:B------:R-:W-:Y:S01]  /*8e90*/  STL.64 [R1+0xa8], R144 ;  /* 0x0000a89001007387 */ /* 0x000fe20000100a00 */
[-C--:B------:R-:W-:Y:S01]  /*8ea0*/  LEA.HI.X.SX32 R151, R104, R139.reuse, 0x1, P2 ;  /* 0x0000008b68977211 */ /* 0x080fe200010f0eff */
[----:B------:R-:W-:Y:S01]  /*8eb0*/  IMAD R199, R2, 0x3f, RZ ;  /* 0x0000003f02c77824 */ /* 0x000fe200078e02ff */
[----:B------:R-:W-:Y:S01]  /*8ec0*/  IADD3 R218, P2, PT, R196, R138, RZ ;  /* 0x0000008ac4da7210 */ /* 0x000fe20007f5e0ff */
[----:B------:R-:W-:Y:S01]  /*8ed0*/  STL.64 [R1+0xa0], R64 ;  /* 0x0000a04001007387 */ /* 0x000fe20000100a00 */
[----:B------:R-:W-:-:S03]  /*8ee0*/  LEA.HI.X.SX32 R143, R198, R139, 0x1, P4 ;  /* 0x0000008bc68f7211 */ /* 0x000fc600020f0eff */
[----:B------:R-:W-:Y:S01]  /*8ef0*/  STL.64 [R1+0x98], R236 ;  /* 0x000098ec01007387 */ /* 0x000fe20000100a00 */
[----:B------:R-:W-:Y:S02]  /*8f00*/  IADD3 R202, P4, PT, R197, R138, RZ ;  /* 0x0000008ac5ca7210 */ /* 0x000fe40007f9e0ff */
[-C--:B------:R-:W-:Y:S01]  /*8f10*/  LEA.HI.X.SX32 R251, R110, R139.reuse, 0x1, P5 ;  /* 0x0000008b6efb7211 */ /* 0x080fe200028f0eff */
[----:B------:R-:W-:Y:S01]  /*8f20*/  STL.64 [R1+0x90], R220 ;  /* 0x000090dc01007387 */ /* 0x000fe20000100a00 */
[----:B------:R-:W-:Y:S02]  /*8f30*/  PRMT R123, RZ, 0x7610, R123 ;  /* 0x00007610ff7b7816 */ /* 0x000fe4000000007b */
[-C--:B------:R-:W-:Y:S01]  /*8f40*/  LEA.HI.X.SX32 R235, R200, R139.reuse, 0x1, P3 ;  /* 0x0000008bc8eb7211 */ /* 0x080fe200018f0eff */
[----:B------:R-:W-:Y:S01]  /*8f50*/  STL.64 [R1+0x88], R204 ;  /* 0x000088cc01007387 */ /* 0x000fe20000100a00 */
[----:B------:R-:W-:-:S03]  /*8f60*/  LEA.HI.X.SX32 R219, R105, R139, 0x1, P2 ;  /* 0x0000008b69db7211 */ /* 0x000fc600010f0eff */
[----:B------:R-:W-:Y:S01]  /*8f70*/  STL.64 [R1+0x80], R160 ;  /* 0x000080a001007387 */ /* 0x000fe20000100a00 */
[----:B------:R-:W-:-:S03]  /*8f80*/  PRMT R119, RZ, 0x7610, R119 ;  /* 0x00007610ff777816 */ /* 0x000fc60000000077 */
[----:B------:R-:W-:Y:S01]  /*8f90*/  STL.64 [R1+0x78], R156 ;  /* 0x0000789c01007387 */ /* 0x000fe20000100a00 */
[----:B------:R-:W-:Y:S02]  /*8fa0*/  PRMT R109, RZ, 0x7610, R109 ;  /* 0x00007610ff6d7816 */ /* 0x000fe4000000006d */
[----:B------:R-:W-:Y:S01]  /*8fb0*/  LEA.HI.X.SX32 R203, R199, R139, 0x1, P4 ;  /* 0x0000008bc7cb7211 */ /* 0x000fe200020f0eff */
[----:B------:R-:W-:Y:S01]  /*8fc0*/  STL.64 [R1+0x70], R150 ;  /* 0x0000709601007387 */ /* 0x000fe20000100a00 */
[----:B------:R-:W-:-:S03]  /*8fd0*/  PRMT R102, RZ, 0x7610, R102 ;  /* 0x00007610ff667816 */ /* 0x000fc60000000066 */
        /* <DEDUP_REMOVED lines=8> */
[----:B------:R-:W5:Y:S01]  /*9060*/  @P0 LDG.E.U16 R123, desc[UR28][R32.64] ;  /* 0x0000001c207b0981 */ /* 0x000f62000c1e1500 */
[----:B------:R-:W-:-:S03]  /*9070*/  PRMT R101, RZ, 0x7610, R101 ;  /* 0x00007610ff657816 */ /* 0x000fc60000000065 */
[----:B------:R1:W-:Y:S01]  /*9080*/  STS.U16 [R136+UR15+0x4000], R108 ;  /* 0x0040006c88007988 */ /* 0x0003e2000800040f */
[----:B------:R-:W-:-:S03]  /*9090*/  PRMT R94, RZ, 0x7610, R94 ;  /* 0x00007610ff5e7816 */ /* 0x000fc6000000005e */
[----:B------:R-:W5:Y:S04]  /*90a0*/  @P0 LDG.E.U16 R119, desc[UR28][R30.64] ;  /* 0x0000001c1e770981 */ /* 0x000f68000c1e1500 */
[----:B0-----:R-:W5:Y:S01]  /*90b0*/  LDL.LU.64 R32, [R1+0x4e8] ;  /* 0x0004e80001207983 */ /* 0x001f620000300a00 */
[----:B-1----:R-:W-:-:S03]  /*90c0*/  PRMT R108, RZ, 0x7610, R108 ;  /* 0x00007610ff6c7816 */ /* 0x002fc6000000006c */
[----:B------:R-:W-:Y:S01]  /*90d0*/  STL.64 [R1+0x48], R202 ;  /* 0x000048ca01007387 */ /* 0x000fe20000100a00 */
[----:B------:R-:W-:-:S03]  /*90e0*/  PRMT R121, RZ, 0x7610, R121 ;  /* 0x00007610ff797816 */ /* 0x000fc60000000079 */
[----:B------:R-:W5:Y:S04]  /*90f0*/  LDL.LU.64 R30, [R1+0x4e0] ;  /* 0x0004e000011e7983 */ /* 0x000f680000300a00 */
[----:B------:R-:W5:Y:S01]  /*9100*/  @P0 LDG.E.U16 R109, desc[UR28][R28.64] ;  /* 0x0000001c1c6d0981 */ /* 0x000f62000c1e1500 */
[----:B------:R-:W-:-:S03]  /*9110*/  PRMT R114, RZ, 0x7610, R114 ;  /* 0x00007610ff727816 */ /* 0x000fc60000000072 */
[----:B------:R-:W5:Y:S01]  /*9120*/  @P0 LDG.E.U16 R102, desc[UR28][R26.64] ;  /* 0x0000001c1a660981 */ /* 0x000f62000c1e1500 */
[----:B------:R-:W-:-:S03]  /*9130*/  PRMT R107, RZ, 0x7610, R107 ;  /* 0x00007610ff6b7816 */ /* 0x000fc6000000006b */
[----:B------:R-:W5:Y:S04]  /*9140*/  @P0 LDG.E.U16 R95, desc[UR28][R24.64] ;  /* 0x0000001c185f0981 */ /* 0x000f68000c1e1500 */
[----:B------:R-:W5:Y:S04]  /*9150*/  LDL.LU.64 R28, [R1+0x4d8] ;  /* 0x0004d800011c7983 */ /* 0x000f680000300a00 */
[----:B------:R-:W5:Y:S01]  /*9160*/  LDL.LU.64 R26, [R1+0x4d0] ;  /* 0x0004d000011a7983 */ /* 0x000f620000300a00 */
        /* <DEDUP_REMOVED lines=8> */
[----:B------:R-:W5:Y:S04]  /*91f0*/  LDL.LU.64 R20, [R1+0x4b8] ;  /* 0x0004b80001147983 */ /* 0x000f680000300a00 */
[----:B------:R-:W5:Y:S04]  /*9200*/  LDL.LU.64 R18, [R1+0x4b0] ;  /* 0x0004b00001127983 */ /* 0x000f680000300a00 */
[----:B------:R-:W5:Y:S04]  /*9210*/  @P0 LDG.E.U16 R108, desc[UR28][R16.64] ;  /* 0x0000001c106c0981 */ /* 0x000f68000c1e1500 */
[----:B------:R-:W5:Y:S04]  /*9220*/  @P0 LDG.E.U16 R101, desc[UR28][R14.64] ;  /* 0x0000001c0e650981 */ /* 0x000f68000c1e1500 */
        /* <DEDUP_REMOVED lines=14> */
[----:B------:R-:W2:Y:S04]  /*9310*/  LDL.LU.64 R130, [R1+0x470] ;  /* 0x0004700001827983 */ /* 0x000ea80000300a00 */
[----:B------:R-:W3:Y:S04]  /*9320*/  LDL.LU.64 R180, [R1+0x468] ;  /* 0x0004680001b47983 */ /* 0x000ee80000300a00 */
[----:B------:R0:W-:Y:S02]  /*9330*/  STS.U16 [R136+UR15+0x5400], R106 ;  /* 0x0054006a88007988 */ /* 0x0001e4000800040f */
[----:B0-----:R-:W-:-:S06]  /*9340*/  PRMT R106, RZ, 0x7610, R106 ;  /* 0x00007610ff6a7816 */ /* 0x001fcc000000006a */
[----:B------:R-:W5:Y:S04]  /*9350*/  @P0 LDG.E.U16 R106, desc[UR28][R132.64] ;  /* 0x0000001c846a0981 */ /* 0x000f68000c1e1500 */
[----:B------:R-:W5:Y:S01]  /*9360*/  LDL.LU.64 R132, [R1+0x460] ;  /* 0x0004600001847983 */ /* 0x000f620000300a00 */
[----:B------:R-:W-:Y:S02]  /*9370*/  F2FP.F16.F32.PACK_AB R58, R61, R58 ;  /* 0x0000003a3d3a723e */ /* 0x000fe400000000ff */
[----:B------:R-:W-:Y:S02]  /*9380*/  F2FP.F16.F32.PACK_AB R61, R77, R80 ;  /* 0x000000504d3d723e */ /* 0x000fe400000000ff */
[----:B------:R-:W-:Y:S01]  /*9390*/  PRMT R77, RZ, 0x7610, R77 ;  /* 0x00007610ff4d7816 */ /* 0x000fe2000000004d */
[----:B------:R-:W-:Y:S01]  /*93a0*/  FADD R63, R183, -R0 ;  /* 0x80000000b73f7221 */ /* 0x000fe20000000000 */
[----:B------:R-:W-:-:S04]  /*93b0*/  PRMT R99, RZ, 0x7610, R99 ;  /* 0x00007610ff637816 */ /* 0x000fc80000000063 */
[----:B------:R0:W5:Y:S01]  /*93c0*/  @P0 LDG.E.U16 R77, desc[UR28][R64.64] ;  /* 0x0000001c404d0981 */ /* 0x000162000c1e1500 */
[----:B------:R-:W-:-:S03]  /*93d0*/  F2FP.F16.F32.PACK_AB R34, R85, R34 ;  /* 0x000000225522723e */ /* 0x000fc600000000ff */
[----:B------:R1:W5:Y:S01]  /*93e0*/  @P0 LDG.E.U16 R99, desc[UR28][R66.64] ;  /* 0x0000001c42630981 */ /* 0x000362000c1e1500 */
[----:B0-----:R-:W-:Y:S01]  /*93f0*/  FMUL R64, R63, 1.4426950216293334961 ;  /* 0x3fb8aa3b3f407820 */ /* 0x001fe20000400000 */
[----:B------:R-:W-:-:S05]  /*9400*/  PRMT R85, RZ, 0x7610, R85 ;  /* 0x00007610ff557816 */ /* 0x000fca0000000055 */
[----:B------:R-:W0:Y:S01]  /*9410*/  MUFU.EX2 R64, R64 ;  /* 0x0000004000407308 */ /* 0x000e220000000800 */
[----:B------:R-:W-:Y:S01]  /*9420*/  PRMT R92, RZ, 0x7610, R92 ;  /* 0x00007610ff5c7816 */ /* 0x000fe2000000005c */
[----:B-1----:R-:W-:Y:S01]  /*9430*/  FADD R67, R176, -R0 ;  /* 0x80000000b0437221 */ /* 0x002fe20000000000 */
[----:B------:R1:W5:Y:S01]  /*9440*/  @P0 LDG.E.U16 R85, desc[UR28][R124.64] ;  /* 0x0000001c7c550981 */ /* 0x000362000c1e1500 */
[----:B------:R-:W-:-:S03]  /*9450*/  FADD R128, R71, R128 ;  /* 0x0000008047807221 */ /* 0x000fc60000000000 */
[----:B------:R4:W5:Y:S01]  /*9460*/  @P0 LDG.E.U16 R92, desc[UR28][R126.64] ;  /* 0x0000001c7e5c0981 */ /* 0x000962000c1e1500 */
[----:B-1----:R-:W-:Y:S01]  /*9470*/  FMUL R124, R67, 1.4426950216293334961 ;  /* 0x3fb8aa3b437c7820 */ /* 0x002fe20000400000 */
[--C-:B------:R-:W-:Y:S01]  /*9480*/  FADD R67, R175, -R0.reuse ;  /* 0x80000000af437221 */ /* 0x100fe20000000000 */
[--C-:B------:R-:W-:Y:S01]  /*9490*/  FADD R125, R140, -R0.reuse ;  /* 0x800000008c7d7221 */ /* 0x100fe20000000000 */
[----:B----4-:R-:W-:Y:S02]  /*94a0*/  FADD R126, R129, -R0 ;  /* 0x80000000817e7221 */ /* 0x010fe40000000000 */
[----:B------:R-:W-:Y:S01]  /*94b0*/  FMUL R67, R67, 1.4426950216293334961 ;  /* 0x3fb8aa3b43437820 */ /* 0x000fe20000400000 */
[----:B------:R-:W-:Y:S01]  /*94c0*/  FMUL R125, R125, 1.4426950216293334961 ;  /* 0x3fb8aa3b7d7d7820 */ /* 0x000fe20000400000 */
[----:B0-----:R-:W-:Y:S01]  /*94d0*/  FADD R128, R64, R128 ;  /* 0x0000008040807221 */ /* 0x001fe20000000000 */
[----:B------:R-:W-:Y:S01]  /*94e0*/  FMUL R126, R126, 1.4426950216293334961 ;  /* 0x3fb8aa3b7e7e7820 */ /* 0x000fe20000400000 */
[----:B------:R-:W-:Y:S08]  /*94f0*/  MUFU.EX2 R124, R124 ;  /* 0x0000007c007c7308 */ /* 0x000ff00000000800 */
[----:B------:R-:W-:Y:S01]  /*9500*/  MUFU.EX2 R67, R67 ;  /* 0x0000004300437308 */ /* 0x000fe20000000800 */
[----:B------:R-:W-:-:S07]  /*9510*/  F2FP.F16.F32.PACK_AB R38, R81, R38 ;  /* 0x000000265126723e */ /* 0x000fce00000000ff */
[----:B------:R-:W-:Y:S01]  /*9520*/  MUFU.EX2 R125, R125 ;  /* 0x0000007d007d7308 */ /* 0x000fe20000000800 */
[----:B------:R-:W-:-:S07]  /*9530*/  F2FP.F16.F32.PACK_AB R40, R79, R40 ;  /* 0x000000284f28723e */ /* 0x000fce00000000ff */
[----:B------:R-:W-:Y:S01]  /*9540*/  MUFU.EX2 R126, R126 ;  /* 0x0000007e007e7308 */ /* 0x000fe20000000800 */
[----:B------:R-:W-:Y:S02]  /*9550*/  F2FP.F16.F32.PACK_AB R49, R70, R49 ;  /* 0x000000314631723e */ /* 0x000fe400000000ff */
[----:B------:R-:W-:Y:S02]  /*9560*/  PRMT R81, RZ, 0x7610, R81 ;  /* 0x00007610ff517816 */ /* 0x000fe40000000051 */
[----:B------:R-:W-:Y:S02]  /*9570*/  PRMT R73, RZ, 0x7610, R73 ;  /* 0x00007610ff497816 */ /* 0x000fe40000000049 */
[----:B------:R-:W-:Y:S02]  /*9580*/  PRMT R80, RZ, 0x7610, R80 ;  /* 0x00007610ff507816 */ /* 0x000fe40000000050 */
[----:B------:R-:W-:Y:S01]  /*9590*/  PRMT R72, RZ, 0x7610, R72 ;  /* 0x00007610ff487816 */ /* 0x000fe20000000048 */
[----:B------:R0:W5:Y:S01]  /*95a0*/  @P0 LDG.E.U16 R81, desc[UR28][R162.64] ;  /* 0x0000001ca2510981 */ /* 0x000162000c1e1500 */
[----:B------:R-:W-:-:S02]  /*95b0*/  PRMT R87, RZ, 0x7610, R87 ;  /* 0x00007610ff577816 */ /* 0x000fc40000000057 */
[----:B------:R-:W-:Y:S01]  /*95c0*/  PRMT R79, RZ, 0x7610, R79 ;  /* 0x00007610ff4f7816 */ /* 0x000fe2000000004f */
[----:B------:R0:W5:Y:S01]  /*95d0*/  @P0 LDG.E.U16 R73, desc[UR28][R160.64] ;  /* 0x0000001ca0490981 */ /* 0x000162000c1e1500 */
[----:B------:R-:W-:Y:S02]  /*95e0*/  PRMT R71, RZ, 0x7610, R71 ;  /* 0x00007610ff477816 */ /* 0x000fe40000000047 */
[----:B------:R-:W-:Y:S01]  /*95f0*/  PRMT R93, RZ, 0x7610, R93 ;  /* 0x00007610ff5d7816 */ /* 0x000fe2000000005d */
[----:B------:R0:W5:Y:S01]  /*9600*/  @P0 LDG.E.U16 R80, desc[UR28][R158.64] ;  /* 0x0000001c9e500981 */ /* 0x000162000c1e1500 */
        /* <DEDUP_REMOVED lines=41> */
[----:B------:R0:W5:Y:S04]  /*98a0*/  @P0 LDG.E.U16 R91, desc[UR28][R240.64] ;  /* 0x0000001cf05b0981 */ /* 0x000168000c1e1500 */
        /* <DEDUP_REMOVED lines=18> */
[----:B------:R0:W5:Y:S01]  /*99d0*/  @P0 LDG.E.U16 R2, desc[UR28][R202.64] ;  /* 0x0000001cca020981 */ /* 0x000162000c1e1500 */
[--C-:B---3--:R-:W-:Y:S01]  /*99e0*/  FADD R63, R181, -R0.reuse ;  /* 0x80000000b53f7221 */ /* 0x108fe20000000000 */
[----:B------:R-:W-:-:S03]  /*99f0*/  FADD R65, R180, -R0 ;  /* 0x80000000b4417221 */ /* 0x000fc60000000000 */
[----:B------:R-:W-:Y:S01]  /*9a00*/  FMUL R63, R63, 1.4426950216293334961 ;  /* 0x3fb8aa3b3f3f7820 */ /* 0x000fe20000400000 */
[----:B------:R-:W-:Y:S01]  /*9a10*/  FMUL R66, R65, 1.4426950216293334961 ;  /* 0x3fb8aa3b41427820 */ /* 0x000fe20000400000 */
[----:B------:R-:W-:-:S04]  /*9a20*/  FADD R65, R179, -R0 ;  /* 0x80000000b3417221 */ /* 0x000fc80000000000 */
[----:B------:R-:W1:Y:S01]  /*9a30*/  MUFU.EX2 R63, R63 ;  /* 0x0000003f003f7308 */ /* 0x000e620000000800 */
[----:B------:R-:W-:Y:S01]  /*9a40*/  FMUL R65, R65, 1.4426950216293334961 ;  /* 0x3fb8aa3b41417820 */ /* 0x000fe20000400000 */
[--C-:B--2---:R-:W-:Y:S01]  /*9a50*/  FADD R127, R130, -R0.reuse ;  /* 0x80000000827f7221 */ /* 0x104fe20000000000 */
[----:B------:R-:W-:-:S05]  /*9a60*/  FADD R129, R131, -R0 ;  /* 0x8000000083817221 */ /* 0x000fca0000000000 */
[----:B------:R-:W2:Y:S01]  /*9a70*/  MUFU.EX2 R66, R66 ;  /* 0x0000004200427308 */ /* 0x000ea20000000800 */
[----:B------:R-:W-:Y:S01]  /*9a80*/  FMUL R127, R127, 1.4426950216293334961 ;  /* 0x3fb8aa3b7f7f7820 */ /* 0x000fe20000400000 */
[----:B------:R-:W-:-:S06]  /*9a90*/  FMUL R130, R129, 1.4426950216293334961 ;  /* 0x3fb8aa3b81827820 */ /* 0x000fcc0000400000 */
[----:B------:R-:W3:Y:S01]  /*9aa0*/  MUFU.EX2 R65, R65 ;  /* 0x0000004100417308 */ /* 0x000ee20000000800 */
[----:B-1----:R-:W-:-:S07]  /*9ab0*/  FADD R129, R63, R128 ;  /* 0x000000803f817221 */ /* 0x002fce0000000000 */
[----:B------:R-:W-:Y:S01]  /*9ac0*/  MUFU.EX2 R127, R127 ;  /* 0x0000007f007f7308 */ /* 0x000fe20000000800 */
[----:B--2---:R-:W-:-:S07]  /*9ad0*/  FADD R129, R66, R129 ;  /* 0x0000008142817221 */ /* 0x004fce0000000000 */
[----:B------:R-:W1:Y:S01]  /*9ae0*/  MUFU.EX2 R128, R130 ;  /* 0x0000008200807308 */ /* 0x000e620000000800 */
[----:B---3--:R-:W-:Y:S01]  /*9af0*/  FADD R129, R65, R129 ;  /* 0x0000008141817221 */ /* 0x008fe20000000000 */
[----:B------:R-:W-:-:S03]  /*9b00*/  F2FP.F16.F32.PACK_AB R63, R63, R64 ;  /* 0x000000403f3f723e */ /* 0x000fc600000000ff */
[----:B------:R-:W-:Y:S01]  /*9b10*/  FADD R129, R124, R129 ;  /* 0x000000817c817221 */ /* 0x000fe20000000000 */
[----:B------:R-:W-:Y:S02]  /*9b20*/  F2FP.F16.F32.PACK_AB R64, R65, R66 ;  /* 0x000000424140723e */ /* 0x000fe400000000ff */
[C---:B------:R-:W-:Y:S01]  /*9b30*/  F2FP.F16.F32.PACK_AB R65, R67.reuse, R124 ;  /* 0x0000007c4341723e */ /* 0x040fe200000000ff */
[----:B------:R-:W-:Y:S01]  /*9b40*/  FADD R129, R67, R129 ;  /* 0x0000008143817221 */ /* 0x000fe20000000000 */
[----:B------:R-:W-:Y:S02]  /*9b50*/  F2FP.F16.F32.PACK_AB R66, R126, R125 ;  /* 0x0000007d7e42723e */ /* 0x000fe400000000ff */
[----:B-1----:R-:W-:Y:S01]  /*9b60*/  F2FP.F16.F32.PACK_AB R67, R128, R127 ;  /* 0x0000007f8043723e */ /* 0x002fe200000000ff */
[----:B0-----:R-:W-:Y:S06]  /*9b70*/  @!P0 BRA `(.L_x_9) ;  /* 0x0000000000048947 */ /* 0x001fec0003800000 */
[----:B-----5:R0:W-:Y:S02]  /*9b80*/  STTM.x64 tmem[UR17+0xc0], R4 ;  /* 0x0000c004000079ed */ /* 0x0201e40008340011 */
.L_x_9:
[C---:B0----5:R-:W-:Y:S01]  /*9b90*/  LOP3.LUT R4, R136.reuse, 0x10, RZ, 0x3c, !PT ;  /* 0x0000001088047812 */ /* 0x061fe200078e3cff */
[----:B------:R-:W-:Y:S01]  /*9ba0*/  STS.U16 [R136+UR15+0x5800], R81 ;  /* 0x0058005188007988 */ /* 0x000fe2000800040f */
        /* <DEDUP_REMOVED lines=12> */
[----:B0-----:R-:W-:-:S03]  /*9c70*/  LOP3.LUT R4, R136, 0x30, RZ, 0x3c, !PT ;  /* 0x0000003088047812 */ /* 0x001fc600078e3cff */
        /* <DEDUP_REMOVED lines=44> */
[----:B0-----:R-:W-:-:S03]  /*9f40*/  FADD R3, -R0, -INF ;  /* 0xff80000000037421 */ /* 0x001fc60000000100 */
[----:B------:R-:W-:Y:S01]  /*9f50*/  STS.U16 [R4+UR15+0x4b80], R103 ;  /* 0x004b806704007988 */ /* 0x000fe2000800040f */
[----:B------:R-:W-:-:S03]  /*9f60*/  FMUL R3, R3, 1.4426950216293334961 ;  /* 0x3fb8aa3b03037820 */ /* 0x000fc60000400000 */
[----:B------:R-:W-:Y:S04]  /*9f70*/  STS.U16 [R4+UR15+0x4f80], R96 ;  /* 0x004f806004007988 */ /* 0x000fe8000800040f */
[----:B------:R-:W-:Y:S04]  /*9f80*/  STS.U16 [R4+UR15+0x5380], R89 ;  /* 0x0053805904007988 */ /* 0x000fe8000800040f */
[----:B------:R-:W-:Y:S04]  /*9f90*/  STS.U16 [R4+UR15+0x5780], R82 ;  /* 0x0057805204007988 */ /* 0x000fe8000800040f */
[----:B------:R-:W-:Y:S04]  /*9fa0*/  STS.U16 [R4+UR15+0x5b80], R74 ;  /* 0x005b804a04007988 */ /* 0x000fe8000800040f */
[----:B------:R0:W-:Y:S01]  /*9fb0*/  STS.U16 [R4+UR15+0x5f80], R2 ;  /* 0x005f800204007988 */ /* 0x0001e2000800040f */
[----:B------:R-:W1:Y:S02]  /*9fc0*/  FENCE.VIEW.ASYNC.T ;  /* 0x00000000000073c6 */ /* 0x000e640000000200 */
[----:B-1----:R-:W-:Y:S06]  /*9fd0*/  BAR.SYNC.DEFER_BLOCKING 0x0 ;  /* 0x0000000000007b1d */ /* 0x002fec0000010000 */
[----:B0-----:R0:W1:Y:S01]  /*9fe0*/  MUFU.EX2 R2, R3 ;  /* 0x0000000300027308 */ /* 0x0010620000000800 */
[----:B------:R-:W2:Y:S01]  /*9ff0*/  LDTM.x64 R4, tmem[UR17] ;  /* 0x00000011000479ee */ /* 0x000ea20008340000 */
[----:B0-----:R-:W-:Y:S01]  /*a000*/  FADD R3, R125, R129 ;  /* 0x000000817d037221 */ /* 0x001fe20000000000 */
[----:B------:R-:W-:Y:S01]  /*a010*/  NOP ;  /* 0x0000000000007918 */ /* 0x000fe20000000000 */
[----:B------:R-:W-:Y:S05]  /*a020*/  @!P0 BRA `(.L_x_10) ;  /* 0x0000000400048947 */ /* 0x000fea0003800000 */
[C---:B-12---:R-:W-:Y:S01]  /*a030*/  FMUL R4, R2.reuse, R4 ;  /* 0x0000000402047220 */ /* 0x046fe20000400000 */
[C---:B------:R-:W-:Y:S01]  /*a040*/  FMUL R5, R2.reuse, R5 ;  /* 0x0000000502057220 */ /* 0x040fe20000400000 */
        /* <DEDUP_REMOVED lines=61> */
[----:B------:R-:W-:-:S04]  /*a420*/  FMUL R67, R2, R67 ;  /* 0x0000004302437220 */ /* 0x000fc80000400000 */
[----:B------:R0:W-:Y:S03]  /*a430*/  STTM.x64 tmem[UR17], R4 ;  /* 0x00000004000079ed */ /* 0x0001e60008340011 */
.L_x_10:
[----:B--2---:R-:W2:Y:S02]  /*a440*/  FENCE.VIEW.ASYNC.T ;  /* 0x00000000000073c6 */ /* 0x004ea40000000200 */
[----:B--2---:R-:W-:Y:S01]  /*a450*/  BAR.SYNC.DEFER_BLOCKING 0x0 ;  /* 0x0000000000007b1d */ /* 0x004fe20000010000 */
[----:B------:R-:W-:Y:S01]  /*a460*/  FADD R3, R126, R3 ;  /* 0x000000037e037221 */ /* 0x000fe20000000000 */
[----:B------:R-:W-:Y:S02]  /*a470*/  UISETP.GE.AND UP2, UPT, UR14, 0x1, UPT ;  /* 0x000000010e00788c */ /* 0x000fe4000bf46270 */
[----:B------:R-:W-:Y:S01]  /*a480*/  UIADD3 UR22, UPT, UPT, UR16, 0xc0, URZ ;  /* 0x000000c010167890 */ /* 0x000fe2000fffe0ff */
[----:B------:R-:W-:-:S04]  /*a490*/  FADD R3, R127, R3 ;  /* 0x000000037f037221 */ /* 0x000fc80000000000 */
[----:B------:R-:W-:-:S04]  /*a4a0*/  FADD R3, R128, R3 ;  /* 0x0000000380037221 */ /* 0x000fc80000000000 */
[----:B-1----:R-:W-:Y:S01]  /*a4b0*/  FADD R2, R2, R3 ;  /* 0x0000000302027221 */ /* 0x002fe20000000000 */
[----:B------:R1:W-:Y:S06]  /*a4c0*/  MEMBAR.ALL.CTA ;  /* 0x0000000000007992 */ /* 0x0003ec0000008000 */
[----:B-1----:R-:W1:Y:S02]  /*a4d0*/  FENCE.VIEW.ASYNC.S ;  /* 0x00000000000073c6 */ /* 0x002e640000000000 */
[----:B-1----:R-:W-:Y:S06]  /*a4e0*/  BAR.SYNC.DEFER_BLOCKING 0x0 ;  /* 0x0000000000007b1d */ /* 0x002fec0000010000 */
[----:B------:R-:W-:Y:S05]  /*a4f0*/  @!P1 BRA `(.L_x_11) ;  /* 0x0000000000cc9947 */ /* 0x000fea0003800000 */
[----:B------:R-:W-:Y:S01]  /*a500*/  UIADD3 UR5, UPT, UPT, UR15, 0x4000, URZ ;  /* 0x000040000f057890 */ /* 0x000fe2000fffe0ff */
[----:B------:R-:W-:Y:S01]  /*a510*/  UMOV UR4, URZ ;  /* 0x000000ff00047c82 */ /* 0x000fe20008000000 */
[----:B------:R-:W-:Y:S02]  /*a520*/  UIADD3 UR6, UPT, UPT, UR16, 0xc8, URZ ;  /* 0x000000c810067890 */ /* 0x000fe4000fffe0ff */
[----:B------:R-:W-:Y:S02]  /*a530*/  USHF.R.U32.HI UR5, URZ, 0x4, UR5 ;  /* 0x00000004ff057899 */ /* 0x000fe40008011605 */
[----:B------:R-:W-:Y:S02]  /*a540*/  UIADD3 UR8, UPT, UPT, UR16, 0xd0, URZ ;  /* 0x000000d010087890 */ /* 0x000fe4000fffe0ff */
[----:B------:R-:W-:Y:S02]  /*a550*/  USGXT.U32 UR20, UR5, 0xe ;  /* 0x0000000e0514789a */ /* 0x000fe40008000000 */
[----:B------:R-:W-:-:S02]  /*a560*/  UIADD3 UR11, UPT, UPT, UR16, 0xd8, URZ ;  /* 0x000000d8100b7890 */ /* 0x000fc4000fffe0ff */
[----:B------:R-:W-:Y:S02]  /*a570*/  UIADD3 UR40, UP3, UPT, UR20, 0x2, URZ ;  /* 0x0000000214287890 */ /* 0x000fe4000ff7e0ff */
[----:B------:R-:W-:Y:S02]  /*a580*/  UIADD3 UR24, UPT, UPT, UR16, 0xe0, URZ ;  /* 0x000000e010187890 */ /* 0x000fe4000fffe0ff */
[----:B------:R-:W-:Y:S02]  /*a590*/  UIADD3.X UR41, UPT, UPT, UR4, 0x40004040, URZ, UP3, !UPT ;  /* 0x4000404004297890 */ /* 0x000fe40009ffe4ff */
[----:B------:R-:W-:Y:S02]  /*a5a0*/  UIADD3 UR44, UP3, UPT, UR40, 0x2, URZ ;  /* 0x00000002282c7890 */ /* 0x000fe4000ff7e0ff */
[----:B------:R-:W-:Y:S02]  /*a5b0*/  UIADD3 UR46, UP4, UPT, UR40, 0x4, URZ ;  /* 0x00000004282e7890 */ /* 0x000fe4000ff9e0ff */
[----:B------:R-:W-:-:S02]  /*a5c0*/  UIADD3.X UR45, UPT, UPT, UR41, URZ, URZ, UP3, !UPT ;  /* 0x000000ff292d7290 */ /* 0x000fc40009ffe4ff */
[----:B------:R-:W-:Y:S01]  /*a5d0*/  UIADD3.X UR47, UPT, UPT, UR41, URZ, URZ, UP4, !UPT ;  /* 0x000000ff292f7290 */ /* 0x000fe2000a7fe4ff */
[----:B------:R-:W-:Y:S01]  /*a5e0*/  UMOV UR4, UR18 ;  /* 0x0000001200047c82 */ /* 0x000fe20008000000 */
[----:B------:R-:W-:Y:S01]  /*a5f0*/  UMOV UR5, URZ ;  /* 0x000000ff00057c82 */ /* 0x000fe20008000000 */
[----:B------:R-:W-:Y:S02]  /*a600*/  UIADD3.64 UR48, UPT, UPT, UR40, 0x1fe, URZ ;  /* 0x000001fe28307897 */ /* 0x000fe4000fffe0ff */
[----:B------:R-:W-:Y:S02]  /*a610*/  UIADD3 UR54, UPT, UPT, UR16, 0xe8, URZ ;  /* 0x000000e810367890 */ /* 0x000fe4000fffe0ff */
[----:B------:R-:W-:Y:S02]  /*a620*/  UIADD3.64 UR50, UPT, UPT, UR40, 0x200, URZ ;  /* 0x0000020028327897 */ /* 0x000fe4000fffe0ff */
[----:B------:R-:W-:Y:S01]  /*a630*/  UIADD3 UR55, UPT, UPT, UR16, 0xf0, URZ ;  /* 0x000000f010377890 */ /* 0x000fe2000fffe0ff */
[----:B------:R-:W-:Y:S01]  /*a640*/  UMOV UR57, UR4 ;  /* 0x0000000400397c82 */ /* 0x000fe20008000000 */
[----:B------:R-:W-:Y:S01]  /*a650*/  UIADD3.64 UR52, UPT, UPT, UR40, 0x202, URZ ;  /* 0x0000020228347897 */ /* 0x000fe2000fffe0ff */
[----:B------:R-:W-:Y:S01]  /*a660*/  UMOV UR12, 0x0 ;  /* 0x00000000000c7882 */ /* 0x000fe20000000000 */
[----:B------:R-:W-:Y:S01]  /*a670*/  UMOV UR13, 0x8100010 ;  /* 0x08100010000d7882 */ /* 0x000fe20000000000 */
[----:B------:R-:W-:Y:S01]  /*a680*/  UIADD3 UR56, UPT, UPT, UR16, 0xf8, URZ ;  /* 0x000000f810387890 */ /* 0x000fe2000fffe0ff */
[----:B------:R-:W-:Y:S01]  /*a690*/  UMOV UR21, 0x40004040 ;  /* 0x4000404000157882 */ /* 0x000fe20000000000 */
[----:B------:R-:W-:Y:S01]  /*a6a0*/  UIADD3.64 UR4, UPT, UPT, UR40, 0x204, URZ ;  /* 0x0000020428047897 */ /* 0x000fe2000fffe0ff */
[----:B------:R1:W-:Y:S01]  /*a6b0*/  UTCHMMA tmem[UR22], gdesc[UR20], tmem[UR16], tmem[UR12], idesc[UR13], UPT ;  /* 0x00ff0c14160079ea */ /* 0x0003e2000b800010 */
[----:B------:R-:W-:Y:S01]  /*a6c0*/  UMOV UR26, 0x0 ;  /* 0x00000000001a7882 */ /* 0x000fe20000000000 */
[----:B------:R-:W-:Y:S01]  /*a6d0*/  UMOV UR27, 0x8100010 ;  /* 0x08100010001b7882 */ /* 0x000fe20000000000 */
[----:B------:R-:W-:Y:S01]  /*a6e0*/  UMOV UR30, 0x0 ;  /* 0x00000000001e7882 */ /* 0x000fe20000000000 */
[----:B------:R-:W-:Y:S01]  /*a6f0*/  UMOV UR31, 0x8100010 ;  /* 0x08100010001f7882 */ /* 0x000fe20000000000 */
[----:B------:R-:W-:Y:S01]  /*a700*/  UMOV UR32, 0x0 ;  /* 0x0000000000207882 */ /* 0x000fe20000000000 */
[----:B------:R-:W-:Y:S01]  /*a710*/  UMOV UR33, 0x8100010 ;  /* 0x0810001000217882 */ /* 0x000fe20000000000 */
[----:B------:R1:W-:Y:S01]  /*a720*/  UTCHMMA tmem[UR6], gdesc[UR40], tmem[UR16], tmem[UR26], idesc[UR27], UPT ;  /* 0x00ff1a28060079ea */ /* 0x0003e2000b800010 */
        /* <DEDUP_REMOVED lines=12> */
[----:B------:R1:W-:Y:S01]  /*a7f0*/  UTCHMMA tmem[UR55], gdesc[UR52], tmem[UR16], tmem[UR38], idesc[UR39], UPT ;  /* 0x00ff2634370079ea */ /* 0x0003e2000b800010 */
[----:B------:R1:W-:Y:S01]  /*a800*/  UTCHMMA tmem[UR56], gdesc[UR4], tmem[UR16], tmem[UR42], idesc[UR43], UPT ;  /* 0x00ff2a04380079ea */ /* 0x0003e2000b800010 */
[----:B------:R1:W-:Y:S01]  /*a810*/  UTCBAR [UR57], URZ ;  /* 0x000000ff390073e9 */ /* 0x0003e200080000ff */
[----:B------:R-:W-:Y:S01]  /*a820*/  NOP ;  /* 0x0000000000007918 */ /* 0x000fe20000000000 */
.L_x_11:
[----:B------:R-:W-:Y:S01]  /*a830*/  FSEL R2, R2, 1, P0 ;  /* 0x3f80000002027808 */ /* 0x000fe20000000000 */
[----:B-1----:R-:W-:Y:S01]  /*a840*/  UMOV UR6, URZ ;  /* 0x000000ff00067c82 */ /* 0x002fe20008000000 */
[----:B------:R-:W-:-:S03]  /*a850*/  FSEL R0, R0, -INF , P0 ;  /* 0xff80000000007808 */ /* 0x000fc60000000000 */
[----:B------:R1:W-:Y:S01]  /*a860*/  STL [R1+0x44], R2 ;  /* 0x0000440201007387 */ /* 0x0003e20000100800 */
[----:B------:R-:W-:Y:S05]  /*a870*/  BRA.U !UP2, `(.L_x_12) ;  /* 0x000000990a547547 */ /* 0x000fea000b800000 */
[----:B------:R2:W-:Y:S01]  /*a880*/  STL [R1+0x40], R0 ;  /* 0x0000400001007387 */ /* 0x0005e20000100800 */
[----:B------:R-:W-:Y:S01]  /*a890*/  USHF.R.U32.HI UR24, URZ, 0x4, UR10 ;  /* 0x00000004ff187899 */ /* 0x000fe2000801160a */
[----:B------:R-:W-:Y:S01]  /*a8a0*/  IMAD.SHL.U32 R133, R133, 0x80, RZ ;  /* 0x0000008085857824 */ /* 0x000fe200078e00ff */
[----:B------:R-:W-:Y:S01]  /*a8b0*/  UIADD3 UR8, UPT, UPT, UR15, 0xc000, URZ ;  /* 0x0000c0000f087890 */ /* 0x000fe2000fffe0ff */
[----:B-1----:R-:W-:Y:S01]  /*a8c0*/  CS2R R2, SRZ ;  /* 0x0000000000027805 */ /* 0x002fe2000001ff00 */
[----:B------:R-:W-:Y:S02]  /*a8d0*/  USHF.R.U32.HI UR11, URZ, 0x4, UR15 ;  /* 0x00000004ff0b7899 */ /* 0x000fe4000801160f */
[----:B------:R-:W-:Y:S02]  /*a8e0*/  USGXT.U32 UR24, UR24, 0xe ;  /* 0x0000000e1818789a */ /* 0x000fe40008000000 */
[----:B------:R-:W-:Y:S02]  /*a8f0*/  USHF.R.U32.HI UR8, URZ, 0x4, UR8 ;  /* 0x00000004ff087899 */ /* 0x000fe40008011608 */
[----:B------:R-:W-:-:S02]  /*a900*/  USGXT.U32 UR10, UR11, 0xe ;  /* 0x0000000e0b0a789a */ /* 0x000fc40008000000 */
[----:B------:R-:W-:Y:S02]  /*a910*/  UIADD3 UR12, UP3, UPT, UR24, 0x2, URZ ;  /* 0x00000002180c7890 */ /* 0x000fe4000ff7e0ff */
[----:B------:R-:W-:Y:S01]  /*a920*/  USGXT.U32 UR20, UR8, 0xe ;  /* 0x0000000e0814789a */ /* 0x000fe20008000000 */
[----:B------:R-:W-:Y:S01]  /*a930*/  UMOV UR4, URZ ;  /* 0x000000ff00047c82 */ /* 0x000fe20008000000 */
[----:B------:R-:W-:Y:S02]  /*a940*/  ULOP3.LUT UR26, UR10, 0x2000000, URZ, 0xfc, !UPT ;  /* 0x020000000a1a7892 */ /* 0x000fe4000f8efcff */
[----:B------:R-:W-:Y:S02]  /*a950*/  USHF.L.U32 UR9, UR9, 0x7, URZ ;  /* 0x0000000709097899 */ /* 0x000fe400080006ff */
[----:B------:R-:W-:Y:S02]  /*a960*/  UIADD3 UR10, UP4, UPT, UR10, 0x2000080, URZ ;  /* 0x020000800a0a7890 */ /* 0x000fe4000ff9e0ff */
[----:B------:R-:W-:-:S02]  /*a970*/  UIADD3.X UR13, UPT, UPT, UR4, 0x40004040, URZ, UP3, !UPT ;  /* 0x40004040040d7890 */ /* 0x000fc40009ffe4ff */
[----:B------:R-:W-:Y:S01]  /*a980*/  UIADD3 UR32, UP3, UPT, UR20, 0x2, URZ ;  /* 0x0000000214207890 */ /* 0x000fe2000ff7e0ff */
[----:B------:R-:W-:Y:S01]  /*a990*/  IMAD.U32 R134, RZ, RZ, UR9 ;  /* 0x00000009ff867e24 */ /* 0x000fe2000f8e00ff */
[----:B------:R-:W-:Y:S01]  /*a9a0*/  UMOV UR6, URZ ;  /* 0x000000ff00067c82 */ /* 0x000fe20008000000 */
[----:B------:R-:W-:Y:S01]  /*a9b0*/  UMOV UR5, URZ ;  /* 0x000000ff00057c82 */ /* 0x000fe20008000000 */
[----:B------:R-:W-:Y:S02]  /*a9c0*/  UIADD3.X UR11, UPT, UPT, UR6, 0x40004040, URZ, UP4, !UPT ;  /* 0x40004040060b7890 */ /* 0x000fe4000a7fe4ff */
[----:B------:R-:W-:Y:S02]  /*a9d0*/  UIADD3 UR30, UP4, UPT, UR10, 0x80, URZ ;  /* 0x000000800a1e7890 */ /* 0x000fe4000ff9e0ff */
[----:B------:R-:W-:Y:S02]  /*a9e0*/  UIADD3 UR34, UP5, UPT, UR10, 0x100, URZ ;  /* 0x000001000a227890 */ /* 0x000fe4000ffbe0ff */
[----:B------:R-:W-:-:S02]  /*a9f0*/  UIADD3.X UR33, UPT, UPT, UR5, 0x40004040, URZ, UP3, !UPT ;  /* 0x4000404005217890 */ /* 0x000fc40009ffe4ff */
[----:B------:R-:W-:Y:S01]  /*aa00*/  UISETP.NE.U32.AND UP2, UPT, UR23, URZ, UPT ;  /* 0x000000ff1700728c */ /* 0x000fe2000bf45070 */
[----:B------:R-:W1:Y:S02]  /*aa10*/  LDCU UR27, c[0x0][0x3a8] ;  /* 0x00007500ff1b77ac */ /* 0x000e640008000800 */
[----:B------:R-:W-:Y:S01]  /*aa20*/  UMOV UR23, 0x1 ;  /* 0x0000000100177882 */ /* 0x000fe20000000000 */
[----:B------:R-:W-:Y:S02]  /*aa30*/  UIADD3.X UR31, UPT, UPT, UR11, URZ, URZ, UP4, !UPT ;  /* 0x000000ff0b1f7290 */ /* 0x000fe4000a7fe4ff */
[----:B------:R-:W-:Y:S02]  /*aa40*/  UIADD3.X UR35, UPT, UPT, UR11, URZ, URZ, UP5, !UPT ;  /* 0x000000ff0b237290 */ /* 0x000fe4000affe4ff */
[----:B------:R-:W-:Y:S02]  /*aa50*/  UIADD3.64 UR36, UPT, UPT, UR12, 0x2, URZ ;  /* 0x000000020c247897 */ /* 0x000fe4000fffe0ff */
[----:B------:R-:W-:-:S02]  /*aa60*/  UIADD3.64 UR38, UPT, UPT, UR12, 0x4, URZ ;  /* 0x000000040c267897 */ /* 0x000fc4000fffe0ff */
[----:B------:R-:W-:Y:S02]  /*aa70*/  UIADD3.64 UR40, UPT, UPT, UR32, 0x2, URZ ;  /* 0x0000000220287897 */ /* 0x000fe4000fffe0ff */
[----:B------:R-:W-:Y:S02]  /*aa80*/  UIADD3.64 UR42, UPT, UPT, UR32, 0x4, URZ ;  /* 0x00000004202a7897 */ /* 0x000fe4000fffe0ff */
[----:B------:R-:W-:Y:S02]  /*aa90*/  UIADD3.64 UR44, UPT, UPT, UR32, 0x1fe, URZ ;  /* 0x000001fe202c7897 */ /* 0x000fe4000fffe0ff */
[----:B------:R-:W-:Y:S02]  /*aaa0*/  UIADD3.64 UR46, UPT, UPT, UR32, 0x200, URZ ;  /* 0x00000200202e7897 */ /* 0x000fe4000fffe0ff */
[----:B------:R-:W-:Y:S02]  /*aab0*/  UIADD3.64 UR48, UPT, UPT, UR32, 0x202, URZ ;  /* 0x0000020220307897 */ /* 0x000fe4000fffe0ff */
[----:B-12---:R-:W-:-:S12]  /*aac0*/  UIADD3.64 UR50, UPT, UPT, UR32, 0x204, URZ ;  /* 0x0000020420327897 */ /* 0x006fd8000fffe0ff */
.L_x_17:
[----:B0-----:R-:W2:Y:S04]  /*aad0*/  LDL.64 R14, [R1+0x3a8] ;  /* 0x0003a800010e7983 */ /* 0x001ea80000100a00 */
[----:B------:R-:W3:Y:S04]  /*aae0*/  LDL.64 R20, [R1+0x428] ;  /* 0x0004280001147983 */ /* 0x000ee80000100a00 */
[----:B------:R-:W4:Y:S04]  /*aaf0*/  LDL.64 R16, [R1+0x368] ;  /* 0x0003680001107983 */ /* 0x000f280000100a00 */
[----:B------:R-:W5:Y:S04]  /*ab00*/  LDL.64 R4, [R1+0x408] ;  /* 0x0004080001047983 */ /* 0x000f680000100a00 */
        /* <DEDUP_REMOVED lines=15> */
[----:B------:R-:W5:Y:S01]  /*ac00*/  LDL.64 R42, [R1+0x3f0] ;  /* 0x0003f000012a7983 */ /* 0x000f620000100a00 */
[----:B--2---:R-:W-:-:S03]  /*ac10*/  IMAD.WIDE R150, R133, 0x2, R14 ;  /* 0x0000000285967825 */ /* 0x004fc600078e020e */
[----:B------:R-:W2:Y:S01]  /*ac20*/  LDL.64 R14, [R1+0x420] ;  /* 0x00042000010e7983 */ /* 0x000ea20000100a00 */
[----:B---3--:R-:W-:-:S03]  /*ac30*/  IMAD.WIDE R70, R133, 0x2, R20 ;  /* 0x0000000285467825 */ /* 0x008fc600078e0214 */
[----:B------:R-:W3:Y:S01]  /*ac40*/  LDL.64 R20, [R1+0x3e0] ;  /* 0x0003e00001147983 */ /* 0x000ee20000100a00 */
[----:B----4-:R-:W-:-:S03]  /*ac50*/  IMAD.WIDE R152, R133, 0x2, R16 ;  /* 0x0000000285987825 */ /* 0x010fc600078e0210 */
[----:B------:R-:W4:Y:S01]  /*ac60*/  LDL.64 R16, [R1+0x3a0] ;  /* 0x0003a00001107983 */ /* 0x000f220000100a00 */
[----:B-----5:R-:W-:-:S03]  /*ac70*/  IMAD.WIDE R4, R133, 0x2, R4 ;  /* 0x0000000285047825 */ /* 0x020fc600078e0204 */
[----:B------:R-:W5:Y:S04]  /*ac80*/  LDG.E.U16 R152, desc[UR28][R152.64] ;  /* 0x0000001c98987981 */ /* 0x000f68000c1e1500 */
[----:B------:R0:W5:Y:S04]  /*ac90*/  LDG.E.U16 R147, desc[UR28][R4.64] ;  /* 0x0000001c04937981 */ /* 0x000168000c1e1500 */
[----:B------:R-:W5:Y:S01]  /*aca0*/  LDG.E.U16 R150, desc[UR28][R150.64] ;  /* 0x0000001c96967981 */ /* 0x000f62000c1e1500 */
[----:B------:R-:W-:-:S03]  /*acb0*/  IMAD.WIDE R148, R133, 0x2, R18 ;  /* 0x0000000285947825 */ /* 0x000fc600078e0212 */
[----:B------:R-:W5:Y:S01]  /*acc0*/  LDL.64 R18, [R1+0x3c0] ;  /* 0x0003c00001127983 */ /* 0x000f620000100a00 */
[----:B0-----:R-:W-:-:S03]  /*acd0*/  IMAD.WIDE R4, R133, 0x2, R12 ;  /* 0x0000000285047825 */ /* 0x001fc600078e020c */
[----:B------:R-:W5:Y:S04]  /*ace0*/  LDL.64 R12, [R1+0x380] ;  /* 0x00038000010c7983 */ /* 0x000f680000100a00 */
[----:B------:R0:W5:Y:S01]  /*acf0*/  LDG.E.U16 R153, desc[UR28][R4.64] ;  /* 0x0000001c04997981 */ /* 0x000162000c1e1500 */
[----:B------:R-:W-:-:S03]  /*ad00*/  IMAD.WIDE R6, R133, 0x2, R6 ;  /* 0x0000000285067825 */ /* 0x000fc600078e0206 */
[----:B------:R-:W5:Y:S01]  /*ad10*/  LDG.E.U16 R148, desc[UR28][R148.64] ;  /* 0x0000001c94947981 */ /* 0x000f62000c1e1500 */
[----:B------:R-:W-:-:S03]  /*ad20*/  IMAD.WIDE R154, R133, 0x2, R36 ;  /* 0x00000002859a7825 */ /* 0x000fc600078e0224 */
[----:B------:R1:W5:Y:S01]  /*ad30*/  LDG.E.U16 R151, desc[UR28][R6.64] ;  /* 0x0000001c06977981 */ /* 0x000362000c1e1500 */
[----:B0-----:R-:W-:-:S03]  /*ad40*/  IMAD.WIDE R4, R133, 0x2, R10 ;  /* 0x0000000285047825 */ /* 0x001fc600078e020a */
[----:B------:R-:W5:Y:S01]  /*ad50*/  LDL.64 R10, [R1+0x360] ;  /* 0x00036000010a7983 */ /* 0x000f620000100a00 */
[----:B------:R-:W-:-:S03]  /*ad60*/  IMAD.WIDE R160, R133, 0x2, R24 ;  /* 0x0000000285a07825 */ /* 0x000fc600078e0218 */
[----:B------:R-:W5:Y:S01]  /*ad70*/  LDG.E.U16 R154, desc[UR28][R154.64] ;  /* 0x0000001c9a9a7981 */ /* 0x000f62000c1e1500 */
[----:B-1----:R-:W-:-:S03]  /*ad80*/  IMAD.WIDE R6, R133, 0x2, R34 ;  /* 0x0000000285067825 */ /* 0x002fc600078e0222 */
[----:B------:R-:W5:Y:S01]  /*ad90*/  LDL.64 R24, [R1+0x300] ;  /* 0x0003000001187983 */ /* 0x000f620000100a00 */
[----:B------:R-:W-:-:S03]  /*ada0*/  IMAD.WIDE R158, R133, 0x2, R28 ;  /* 0x00000002859e7825 */ /* 0x000fc600078e021c */
[----:B------:R-:W5:Y:S04]  /*adb0*/  LDL.64 R28, [R1+0x340] ;  /* 0x00034000011c7983 */ /* 0x000f680000100a00 */
[----:B------:R0:W5:Y:S01]  /*adc0*/  LDG.E.U16 R155, desc[UR28][R6.64] ;  /* 0x0000001c069b7981 */ /* 0x000162000c1e1500 */
[----:B------:R-:W-:-:S03]  /*add0*/  IMAD.WIDE R8, R133, 0x2, R8 ;  /* 0x0000000285087825 */ /* 0x000fc600078e0208 */
[----:B------:R-:W5:Y:S01]  /*ade0*/  LDL.64 R34, [R1+0x260] ;  /* 0x0002600001227983 */ /* 0x000f620000100a00 */
[----:B------:R-:W-:-:S03]  /*adf0*/  IMAD.WIDE R156, R133, 0x2, R32 ;  /* 0x00000002859c7825 */ /* 0x000fc600078e0220 */
[----:B------:R1:W5:Y:S01]  /*ae00*/  LDG.E.U16 R149, desc[UR28][R8.64] ;  /* 0x0000001c08957981 */ /* 0x000362000c1e1500 */
[----:B0-----:R-:W-:-:S03]  /*ae10*/  IMAD.WIDE R6, R133, 0x2, R22 ;  /* 0x0000000285067825 */ /* 0x001fc600078e0216 */
[----:B------:R-:W5:Y:S04]  /*ae20*/  LDL.64 R22, [R1+0x2e0] ;  /* 0x0002e00001167983 */ /* 0x000f680000100a00 */
[----:B------:R-:W5:Y:S01]  /*ae30*/  LDG.E.U16 R156, desc[UR28][R156.64] ;  /* 0x0000001c9c9c7981 */ /* 0x000f62000c1e1500 */
[----:B--2---:R-:W-:-:S03]  /*ae40*/  IMAD.WIDE R162, R133, 0x2, R14 ;  /* 0x0000000285a27825 */ /* 0x004fc600078e020e */
[----:B------:R0:W2:Y:S04]  /*ae50*/  LDG.E.U16 R157, desc[UR28][R4.64] ;  /* 0x0000001c049d7981 */ /* 0x0000a8000c1e1500 */
[----:B------:R-:W2:Y:S01]  /*ae60*/  LDL.64 R14, [R1+0x2c0] ;  /* 0x0002c000010e7983 */ /* 0x000ea20000100a00 */
[----:B---3--:R-:W-:-:S03]  /*ae70*/  IMAD.WIDE R164, R133, 0x2, R20 ;  /* 0x0000000285a47825 */ /* 0x008fc600078e0214 */
[----:B------:R-:W3:Y:S01]  /*ae80*/  LDL.64 R20, [R1+0x418] ;  /* 0x0004180001147983 */ /* 0x000ee20000100a00 */
[----:B----4-:R-:W-:-:S03]  /*ae90*/  IMAD.WIDE R166, R133, 0x2, R16 ;  /* 0x0000000285a67825 */ /* 0x010fc600078e0210 */
[----:B------:R-:W4:Y:S01]  /*aea0*/  LDL.64 R16, [R1+0x3d8] ;  /* 0x0003d80001107983 */ /* 0x000f220000100a00 */
[----:B-1----:R-:W-:-:S03]  /*aeb0*/  IMAD.WIDE R8, R133, 0x2, R26 ;  /* 0x0000000285087825 */ /* 0x002fc600078e021a */
[----:B------:R-:W3:Y:S01]  /*aec0*/  LDL.64 R26, [R1+0x320] ;  /* 0x00032000011a7983 */ /* 0x000ee20000100a00 */
[----:B0-----:R-:W-:-:S03]  /*aed0*/  IMAD.WIDE R4, R133, 0x2, R30 ;  /* 0x0000000285047825 */ /* 0x001fc600078e021e */
[----:B------:R-:W4:Y:S04]  /*aee0*/  LDL.64 R36, [R1+0x280] ;  /* 0x0002800001247983 */ /* 0x000f280000100a00 */
[----:B------:R-:W4:Y:S04]  /*aef0*/  LDL.64 R32, [R1+0x240] ;  /* 0x0002400001207983 */ /* 0x000f280000100a00 */
[----:B------:R-:W4:Y:S04]  /*af00*/  LDG.E.U16 R160, desc[UR28][R160.64] ;  /* 0x0000001ca0a07981 */ /* 0x000f28000c1e1500 */
[----:B------:R-:W4:Y:S04]  /*af10*/  LDG.E.U16 R162, desc[UR28][R162.64] ;  /* 0x0000001ca2a27981 */ /* 0x000f28000c1e1500 */
[----:B------:R-:W4:Y:S04]  /*af20*/  LDL.64 R30, [R1+0x378] ;  /* 0x00037800011e7983 */ /* 0x000f280000100a00 */
[----:B------:R0:W4:Y:S01]  /*af30*/  LDG.E.U16 R161, desc[UR28][R6.64] ;  /* 0x0000001c06a17981 */ /* 0x000122000c1e1500 */
[----:B-----5:R-:W-:-:S03]  /*af40*/  IMAD.WIDE R168, R133, 0x2, R10 ;  /* 0x0000000285a87825 */ /* 0x020fc600078e020a */
[----:B------:R1:W5:Y:S04]  /*af50*/  LDG.E.U16 R163, desc[UR28][R4.64] ;  /* 0x0000001c04a37981 */ /* 0x000368000c1e1500 */
[----:B------:R-:W5:Y:S01]  /*af60*/  LDL.64 R10, [R1+0x398] ;  /* 0x00039800010a7983 */ /* 0x000f620000100a00 */
[----:B0-----:R-:W-:-:S03]  /*af70*/  IMAD.WIDE R6, R133, 0x2, R18 ;  /* 0x0000000285067825 */ /* 0x001fc600078e0212 */
[----:B------:R-:W5:Y:S01]  /*af80*/  LDL.64 R18, [R1+0x3f8] ;  /* 0x0003f80001127983 */ /* 0x000f620000100a00 */
[----:B-1----:R-:W-:-:S03]  /*af90*/  IMAD.WIDE R4, R133, 0x2, R12 ;  /* 0x0000000285047825 */ /* 0x002fc600078e020c */
[----:B------:R-:W5:Y:S04]  /*afa0*/  LDL.64 R12, [R1+0x3b8] ;  /* 0x0003b800010c7983 */ /* 0x000f680000100a00 */
[----:B------:R-:W5:Y:S04]  /*afb0*/  LDG.E.U16 R166, desc[UR28][R166.64] ;  /* 0x0000001ca6a67981 */ /* 0x000f68000c1e1500 */
[----:B------:R-:W5:Y:S04]  /*afc0*/  LDG.E.U16 R164, desc[UR28][R164.64] ;  /* 0x0000001ca4a47981 */ /* 0x000f68000c1e1500 */
[----:B------:R-:W5:Y:S04]  /*afd0*/  LDG.E.U16 R158, desc[UR28][R158.64] ;  /* 0x0000001c9e9e7981 */ /* 0x000f68000c1e1500 */
[----:B------:R-:W5:Y:S04]  /*afe0*/  LDG.E.U16 R167, desc[UR28][R4.64] ;  /* 0x0000001c04a77981 */ /* 0x000f68000c1e1500 */
[----:B------:R0:W5:Y:S01]  /*aff0*/  LDG.E.U16 R165, desc[UR28][R6.64] ;  /* 0x0000001c06a57981 */ /* 0x000162000c1e1500 */
[----:B------:R-:W-:-:S03]  /*b000*/  IMAD.WIDE R172, R133, 0x2, R22 ;  /* 0x0000000285ac7825 */ /* 0x000fc600078e0216 */
[----:B------:R1:W5:Y:S04]  /*b010*/  LDG.E.U16 R159, desc[UR28][R8.64] ;  /* 0x0000001c089f7981 */ /* 0x000368000c1e1500 */
[----:B------:R-:W5:Y:S01]  /*b020*/  LDL.64 R22, [R1+0x2d8] ;  /* 0x0002d80001167983 */ /* 0x000f620000100a00 */
[----:B0-----:R-:W-:-:S03]  /*b030*/  IMAD.WIDE R6, R133, 0x2, R24 ;  /* 0x0000000285067825 */ /* 0x001fc600078e0218 */
[----:B------:R-:W5:Y:S01]  /*b040*/  LDL.64 R24, [R1+0x318] ;  /* 0x0003180001187983 */ /* 0x000f620000100a00 */
[----:B------:R-:W-:-:S03]  /*b050*/  IMAD.WIDE R174, R133, 0x2, R38 ;  /* 0x0000000285ae7825 */ /* 0x000fc600078e0226 */
[----:B------:R-:W5:Y:S01]  /*b060*/  LDG.E.U16 R172, desc[UR28][R172.64] ;  /* 0x0000001cacac7981 */ /* 0x000f62000c1e1500 */
[----:B------:R-:W-:-:S03]  /*b070*/  IMAD.WIDE R176, R133, 0x2, R34 ;  /* 0x0000000285b07825 */ /* 0x000fc600078e0222 */
[----:B------:R-:W5:Y:S04]  /*b080*/  LDG.E.U16 R168, desc[UR28][R168.64] ;  /* 0x0000001ca8a87981 */ /* 0x000f68000c1e1500 */
[----:B------:R-:W5:Y:S01]  /*b090*/  LDG.E.U16 R70, desc[UR28][R70.64] ;  /* 0x0000001c46467981 */ /* 0x000f62000c1e1500 */
[----:B--2---:R-:W-:-:S03]  /*b0a0*/  IMAD.WIDE R4, R133, 0x2, R14 ;  /* 0x0000000285047825 */ /* 0x004fc600078e020e */
[----:B------:R-:W2:Y:S04]  /*b0b0*/  LDG.E.U16 R174, desc[UR28][R174.64] ;  /* 0x0000001caeae7981 */ /* 0x000ea8000c1e1500 */
[----:B------:R-:W2:Y:S01]  /*b0c0*/  LDL.64 R14, [R1+0x2f8] ;  /* 0x0002f800010e7983 */ /* 0x000ea20000100a00 */
[----:B-1----:R-:W-:-:S03]  /*b0d0*/  IMAD.WIDE R8, R133, 0x2, R28 ;  /* 0x0000000285087825 */ /* 0x002fc600078e021c */
[----:B------:R-:W2:Y:S01]  /*b0e0*/  LDL.64 R28, [R1+0x358] ;  /* 0x00035800011c7983 */ /* 0x000ea20000100a00 */
[----:B---3--:R-:W-:-:S03]  /*b0f0*/  IMAD.WIDE R178, R133, 0x2, R20 ;  /* 0x0000000285b27825 */ /* 0x008fc600078e0214 */
[----:B------:R-:W3:Y:S01]  /*b100*/  LDL.64 R20, [R1+0x278] ;  /* 0x0002780001147983 */ /* 0x000ee20000100a00 */
[----:B----4-:R-:W-:-:S03]  /*b110*/  IMAD.WIDE R180, R133, 0x2, R16 ;  /* 0x0000000285b47825 */ /* 0x010fc600078e0210 */
[----:B------:R-:W4:Y:S01]  /*b120*/  LDL.64 R16, [R1+0x238] ;  /* 0x0002380001107983 */ /* 0x000f220000100a00 */
[----:B------:R-:W-:-:S03]  /*b130*/  IMAD.WIDE R170, R133, 0x2, R26 ;  /* 0x0000000285aa7825 */ /* 0x000fc600078e021a */
[----:B------:R0:W4:Y:S04]  /*b140*/  LDG.E.U16 R173, desc[UR28][R4.64] ;  /* 0x0000001c04ad7981 */ /* 0x000128000c1e1500 */
[----:B------:R-:W4:Y:S04]  /*b150*/  LDG.E.U16 R170, desc[UR28][R170.64] ;  /* 0x0000001caaaa7981 */ /* 0x000f28000c1e1500 */
[----:B------:R-:W4:Y:S01]  /*b160*/  LDL.64 R26, [R1+0x338] ;  /* 0x00033800011a7983 */ /* 0x000f220000100a00 */
[----:B0-----:R-:W-:-:S03]  /*b170*/  IMAD.WIDE R4, R133, 0x2, R32 ;  /* 0x0000000285047825 */ /* 0x001fc600078e0220 */
[----:B------:R-:W4:Y:S04]  /*b180*/  LDG.E.U16 R176, desc[UR28][R176.64] ;  /* 0x0000001cb0b07981 */ /* 0x000f28000c1e1500 */
[----:B------:R0:W4:Y:S04]  /*b190*/  LDG.E.U16 R171, desc[UR28][R6.64] ;  /* 0x0000001c06ab7981 */ /* 0x000128000c1e1500 */
[----:B------:R1:W4:Y:S01]  /*b1a0*/  LDG.E.U16 R169, desc[UR28][R8.64] ;  /* 0x0000001c08a97981 */ /* 0x000322000c1e1500 */
[----:B-----5:R-:W-:-:S03]  /*b1b0*/  IMAD.WIDE R182, R133, 0x2, R10 ;  /* 0x0000000285b67825 */ /* 0x020fc600078e020a */
[----:B------:R5:W4:Y:S01]  /*b1c0*/  LDG.E.U16 R177, desc[UR28][R4.64] ;  /* 0x0000001c04b17981 */ /* 0x000b22000c1e1500 */
[----:B0-----:R-:W-:-:S03]  /*b1d0*/  IMAD.WIDE R6, R133, 0x2, R36 ;  /* 0x0000000285067825 */ /* 0x001fc600078e0224 */
[----:B------:R-:W4:Y:S01]  /*b1e0*/  LDL.64 R38, [R1+0x3b0] ;  /* 0x0003b00001267983 */ /* 0x000f220000100a00 */
[----:B-1----:R-:W-:-:S03]  /*b1f0*/  IMAD.WIDE R8, R133, 0x2, R18 ;  /* 0x0000000285087825 */ /* 0x002fc600078e0212 */
[----:B------:R0:W4:Y:S01]  /*b200*/  LDG.E.U16 R175, desc[UR28][R6.64] ;  /* 0x0000001c06af7981 */ /* 0x000122000c1e1500 */
[----:B-----5:R-:W-:-:S03]  /*b210*/  IMAD.WIDE R4, R133, 0x2, R30 ;  /* 0x0000000285047825 */ /* 0x020fc600078e021e */
[----:B------:R-:W5:Y:S04]  /*b220*/  LDL.64 R18, [R1+0x258] ;  /* 0x0002580001127983 */ /* 0x000f680000100a00 */
[----:B------:R-:W5:Y:S01]  /*b230*/  LDG.E.U16 R182, desc[UR28][R182.64] ;  /* 0x0000001cb6b67981 */ /* 0x000f62000c1e1500 */
[----:B0-----:R-:W-:-:S03]  /*b240*/  IMAD.WIDE R6, R133, 0x2, R12 ;  /* 0x0000000285067825 */ /* 0x001fc600078e020c */
[----:B------:R-:W5:Y:S04]  /*b250*/  LDL.64 R12, [R1+0x2b8] ;  /* 0x0002b800010c7983 */ /* 0x000f680000100a00 */
[----:B------:R-:W5:Y:S04]  /*b260*/  LDL.64 R30, [R1+0x330] ;  /* 0x00033000011e7983 */ /* 0x000f680000100a00 */
[----:B------:R2:W5:Y:S04]  /*b270*/  LDG.E.U16 R183, desc[UR28][R4.64] ;  /* 0x0000001c04b77981 */ /* 0x000568000c1e1500 */
[----:B------:R-:W5:Y:S01]  /*b280*/  LDL.64 R10, [R1+0x298] ;  /* 0x00029800010a7983 */ /* 0x000f620000100a00 */
[----:B------:R-:W-:-:S03]  /*b290*/  IMAD.WIDE R188, R133, 0x2, R22 ;  /* 0x0000000285bc7825 */ /* 0x000fc600078e0216 */
[----:B------:R-:W5:Y:S01]  /*b2a0*/  LDG.E.U16 R178, desc[UR28][R178.64] ;  /* 0x0000001cb2b27981 */ /* 0x000f62000c1e1500 */
[----:B------:R-:W-:-:S03]  /*b2b0*/  IMAD.WIDE R186, R133, 0x2, R24 ;  /* 0x0000000285ba7825 */ /* 0x000fc600078e0218 */
[----:B------:R-:W5:Y:S04]  /*b2c0*/  LDL.64 R22, [R1+0x2b0] ;  /* 0x0002b00001167983 */ /* 0x000f680000100a00 */
[----:B------:R-:W5:Y:S04]  /*b2d0*/  LDL.64 R24, [R1+0x2d0] ;  /* 0x0002d00001187983 */ /* 0x000f680000100a00 */
[----:B------:R-:W5:Y:S04]  /*b2e0*/  LDG.E.U16 R186, desc[UR28][R186.64] ;  /* 0x0000001cbaba7981 */ /* 0x000f68000c1e1500 */
[----:B------:R3:W5:Y:S04]  /*b2f0*/  LDG.E.U16 R179, desc[UR28][R8.64] ;  /* 0x0000001c08b37981 */ /* 0x000768000c1e1500 */
[----:B------:R-:W5:Y:S04]  /*b300*/  LDL.64 R36, [R1+0x390] ;  /* 0x0003900001247983 */ /* 0x000f680000100a00 */
[----:B------:R-:W5:Y:S04]  /*b310*/  LDG.E.U16 R180, desc[UR28][R180.64] ;  /* 0x0000001cb4b47981 */ /* 0x000f68000c1e1500 */
[----:B------:R-:W5:Y:S04]  /*b320*/  LDG.E.U16 R188, desc[UR28][R188.64] ;  /* 0x0000001cbcbc7981 */ /* 0x000f68000c1e1500 */
[----:B------:R-:W5:Y:S04]  /*b330*/  LDL.64 R34, [R1+0x370] ;  /* 0x0003700001227983 */ /* 0x000f680000100a00 */
[----:B------:R-:W5:Y:S04]  /*b340*/  LDG.E.U16 R181, desc[UR28][R6.64] ;  /* 0x0000001c06b57981 */ /* 0x000f68000c1e1500 */
[----:B------:R-:W5:Y:S01]  /*b350*/  LDL.64 R32, [R1+0x350] ;  /* 0x0003500001207983 */ /* 0x000f620000100a00 */
[----:B--2---:R-:W-:-:S03]  /*b360*/  IMAD.WIDE R4, R133, 0x2, R14 ;  /* 0x0000000285047825 */ /* 0x004fc600078e020e */
[----:B------:R-:W2:Y:S01]  /*b370*/  LDL.64 R14, [R1+0x410] ;  /* 0x00041000010e7983 */ /* 0x000ea20000100a00 */
[----:B------:R-:W-:-:S03]  /*b380*/  IMAD.WIDE R184, R133, 0x2, R28 ;  /* 0x0000000285b87825 */ /* 0x000fc600078e021c */
[----:B------:R-:W2:Y:S01]  /*b390*/  LDL.64 R28, [R1+0x310] ;  /* 0x00031000011c7983 */ /* 0x000ea20000100a00 */
[----:B---3--:R-:W-:-:S03]  /*b3a0*/  IMAD.WIDE R8, R133, 0x2, R20 ;  /* 0x0000000285087825 */ /* 0x008fc600078e0214 */
[----:B------:R4:W3:Y:S04]  /*b3b0*/  LDG.E.U16 R187, desc[UR28][R4.64] ;  /* 0x0000001c04bb7981 */ /* 0x0008e8000c1e1500 */
[----:B------:R-:W3:Y:S04]  /*b3c0*/  LDL.64 R20, [R1+0x290] ;  /* 0x0002900001147983 */ /* 0x000ee80000100a00 */
[----:B------:R-:W3:Y:S01]  /*b3d0*/  LDG.E.U16 R184, desc[UR28][R184.64] ;  /* 0x0000001cb8b87981 */ /* 0x000ee2000c1e1500 */
[----:B----4-:R-:W-:-:S03]  /*b3e0*/  IMAD.WIDE R4, R133, 0x2, R16 ;  /* 0x0000000285047825 */ /* 0x010fc600078e0210 */
[----:B------:R-:W4:Y:S01]  /*b3f0*/  LDL.64 R16, [R1+0x250] ;  /* 0x0002500001107983 */ /* 0x000f220000100a00 */
[----:B------:R-:W-:-:S03]  /*b400*/  IMAD.WIDE R6, R133, 0x2, R26 ;  /* 0x0000000285067825 */ /* 0x000fc600078e021a */
[----:B------:R-:W4:Y:S04]  /*b410*/  LDL.64 R26, [R1+0x2f0] ;  /* 0x0002f000011a7983 */ /* 0x000f280000100a00 */
[----:B------:R5:W4:Y:S04]  /*b420*/  LDG.E.U16 R185, desc[UR28][R6.64] ;  /* 0x0000001c06b97981 */ /* 0x000b28000c1e1500 */
[----:B------:R0:W4:Y:S04]  /*b430*/  LDG.E.U16 R146, desc[UR28][R8.64] ;  /* 0x0000001c08927981 */ /* 0x000128000c1e1500 */
[----:B------:R-:W4:Y:S01]  /*b440*/  LDG.E.U16 R144, desc[UR28][R4.64] ;  /* 0x0000001c04907981 */ /* 0x000f22000c1e1500 */
[----:B-----5:R-:W-:-:S03]  /*b450*/  IMAD.WIDE R6, R133, 0x2, R18 ;  /* 0x0000000285067825 */ /* 0x020fc600078e0212 */
[----:B------:R-:W5:Y:S01]  /*b460*/  LDL.64 R18, [R1+0x270] ;  /* 0x0002700001127983 */ /* 0x000f620000100a00 */
[----:B------:R-:W-:-:S03]  /*b470*/  IMAD.WIDE R12, R133, 0x2, R12 ;  /* 0x00000002850c7825 */ /* 0x000fc600078e020c */
[----:B------:R1:W5:Y:S04]  /*b480*/  LDG.E.U16 R145, desc[UR28][R6.64] ;  /* 0x0000001c06917981 */ /* 0x000368000c1e1500 */
[----:B------:R-:W5:Y:S01]  /*b490*/  LDG.E.U16 R189, desc[UR28][R12.64] ;  /* 0x0000001c0cbd7981 */ /* 0x000f62000c1e1500 */
[----:B0-----:R-:W-:-:S04]  /*b4a0*/  IMAD.WIDE R8, R133, 0x2, R40 ;  /* 0x0000000285087825 */ /* 0x001fc800078e0228 */
[C---:B-1----:R-:W-:Y:S01]  /*b4b0*/  IMAD.WIDE R6, R133.reuse, 0x2, R38 ;  /* 0x0000000285067825 */ /* 0x042fe200078e0226 */
[----:B------:R0:W5:Y:S03]  /*b4c0*/  LDG.E.U16 R141, desc[UR28][R8.64] ;  /* 0x0000001c088d7981 */ /* 0x000166000c1e1500 */
[C---:B------:R-:W-:Y:S01]  /*b4d0*/  IMAD.WIDE R10, R133.reuse, 0x2, R10 ;  /* 0x00000002850a7825 */ /* 0x040fe200078e020a */
[----:B------:R1:W5:Y:S04]  /*b4e0*/  LDG.E.U16 R140, desc[UR28][R6.64] ;  /* 0x0000001c068c7981 */ /* 0x000368000c1e1500 */
[----:B------:R-:W5:Y:S01]  /*b4f0*/  LDG.E.U16 R67, desc[UR28][R10.64] ;  /* 0x0000001c0a437981 */ /* 0x000f62000c1e1500 */
[----:B0-----:R-:W-:-:S04]  /*b500*/  IMAD.WIDE R8, R133, 0x2, R30 ;  /* 0x0000000285087825 */ /* 0x001fc800078e021e */
[C---:B------:R-:W-:Y:S01]  /*b510*/  IMAD.WIDE R74, R133.reuse, 0x2, R24 ;  /* 0x00000002854a7825 */ /* 0x040fe200078e0218 */
[----:B------:R0:W5:Y:S05]  /*b520*/  LDG.E.U16 R129, desc[UR28][R8.64] ;  /* 0x0000001c08817981 */ /* 0x00016a000c1e1500 */
[----:B------:R-:W5:Y:S01]  /*b530*/  LDG.E.U16 R74, desc[UR28][R74.64] ;  /* 0x0000001c4a4a7981 */ /* 0x000f62000c1e1500 */
[----:B--2---:R-:W-:-:S03]  /*b540*/  IMAD.WIDE R12, R133, 0x2, R14 ;  /* 0x00000002850c7825 */ /* 0x004fc600078e020e */
[----:B------:R-:W2:Y:S01]  /*b550*/  LDL.64 R14, [R1+0x230] ;  /* 0x00023000010e7983 */ /* 0x000ea20000100a00 */
[----:B-1----:R-:W-:-:S03]  /*b560*/  IMAD.WIDE R6, R133, 0x2, R28 ;  /* 0x0000000285067825 */ /* 0x002fc600078e021c */
[----:B------:R-:W2:Y:S01]  /*b570*/  LDG.E.U16 R143, desc[UR28][R12.64] ;  /* 0x0000001c0c8f7981 */ /* 0x000ea2000c1e1500 */
[----:B0-----:R-:W-:-:S03]  /*b580*/  IMAD.WIDE R8, R133, 0x2, R22 ;  /* 0x0000000285087825 */ /* 0x001fc600078e0216 */
[----:B------:R3:W2:Y:S04]  /*b590*/  LDG.E.U16 R128, desc[UR28][R6.64] ;  /* 0x0000001c06807981 */ /* 0x0006a8000c1e1500 */
[----:B------:R-:W2:Y:S01]  /*b5a0*/  LDG.E.U16 R73, desc[UR28][R8.64] ;  /* 0x0000001c08497981 */ /* 0x000ea2000c1e1500 */
[----:B---3--:R-:W-:-:S04]  /*b5b0*/  IMAD.WIDE R6, R133, 0x2, R20 ;  /* 0x0000000285067825 */ /* 0x008fc800078e0214 */
[C---:B----4-:R-:W-:Y:S01]  /*b5c0*/  IMAD.WIDE R68, R133.reuse, 0x2, R16 ;  /* 0x0000000285447825 */ /* 0x050fe200078e0210 */
[----:B------:R-:W3:Y:S05]  /*b5d0*/  LDG.E.U16 R72, desc[UR28][R6.64] ;  /* 0x0000001c06487981 */ /* 0x000eea000c1e1500 */
[----:B------:R-:W4:Y:S01]  /*b5e0*/  LDG.E.U16 R68, desc[UR28][R68.64] ;  /* 0x0000001c44447981 */ /* 0x000f22000c1e1500 */
[----:B------:R-:W-:-:S05]  /*b5f0*/  IMAD.WIDE R10, R133, 0x2, R42 ;  /* 0x00000002850a7825 */ /* 0x000fca00078e022a */
[----:B------:R-:W3:Y:S01]  /*b600*/  LDG.E.U16 R142, desc[UR28][R10.64] ;  /* 0x0000001c0a8e7981 */ /* 0x000ee2000c1e1500 */
[----:B------:R-:W-:-:S05]  /*b610*/  IMAD.WIDE R4, R133, 0x2, R36 ;  /* 0x0000000285047825 */ /* 0x000fca00078e0224 */
[----:B------:R0:W3:Y:S02]  /*b620*/  LDG.E.U16 R137, desc[UR28][R4.64] ;  /* 0x0000001c04897981 */ /* 0x0000e4000c1e1500 */
[----:B0-----:R-:W-:-:S05]  /*b630*/  IMAD.WIDE R4, R133, 0x2, R26 ;  /* 0x0000000285047825 */ /* 0x001fca00078e021a */
[----:B------:R5:W3:Y:S01]  /*b640*/  LDG.E.U16 R127, desc[UR28][R4.64] ;  /* 0x0000001c047f7981 */ /* 0x000ae2000c1e1500 */
[----:B------:R-:W-:-:S04]  /*b650*/  IMAD.WIDE R12, R133, 0x2, R34 ;  /* 0x00000002850c7825 */ /* 0x000fc800078e0222 */
[C---:B------:R-:W-:Y:S01]  /*b660*/  IMAD.WIDE R10, R133.reuse, 0x2, R32 ;  /* 0x00000002850a7825 */ /* 0x040fe200078e0220 */
[----:B------:R0:W3:Y:S03]  /*b670*/  LDG.E.U16 R131, desc[UR28][R12.64] ;  /* 0x0000001c0c837981 */ /* 0x0000e6000c1e1500 */
[----:B-----5:R-:W-:Y:S01]  /*b680*/  IMAD.WIDE R4, R133, 0x2, R18 ;  /* 0x0000000285047825 */ /* 0x020fe200078e0212 */
[----:B------:R-:W5:Y:S04]  /*b690*/  LDG.E.U16 R130, desc[UR28][R10.64] ;  /* 0x0000001c0a827981 */ /* 0x000f68000c1e1500 */
[----:B------:R2:W3:Y:S01]  /*b6a0*/  LDG.E.U16 R71, desc[UR28][R4.64] ;  /* 0x0000001c04477981 */ /* 0x0004e2000c1e1500 */
[C---:B------:R-:W-:Y:S01]  /*b6b0*/  IADD3 R60, P1, PT, R2.reuse, 0x84, RZ ;  /* 0x00000084023c7810 */ /* 0x040fe20007f3e0ff */
[----:B------:R-:W1:Y:S01]  /*b6c0*/  S2R R231, SR_TID.X ;  /* 0x0000000000e77919 */ /* 0x000e620000002100 */
[----:B------:R-:W-:-:S03]  /*b6d0*/  IADD3 R61, P0, PT, R2, 0x83, RZ ;  /* 0x00000083023d7810 */ /* 0x000fc60007f1e0ff */
[--C-:B------:R-:W-:Y:S01]  /*b6e0*/  IMAD.X R53, RZ, RZ, R3.reuse, P1 ;  /* 0x000000ffff357224 */ /* 0x100fe200008e0603 */
[C---:B------:R-:W-:Y:S01]  /*b6f0*/  IADD3 R52, P1, PT, R2.reuse, 0x88, RZ ;  /* 0x0000008802347810 */ /* 0x040fe20007f3e0ff */
[----:B------:R-:W-:Y:S01]  /*b700*/  IMAD.X R55, RZ, RZ, R3, P0 ;  /* 0x000000ffff377224 */ /* 0x000fe200000e0603 */
        /* <DEDUP_REMOVED lines=16> */
[C---:B------:R-:W-:Y:S02]  /*b810*/  IADD3 R22, P0, PT, R2.reuse, 0x97, RZ ;  /* 0x0000009702167810 */ /* 0x040fe40007f1e0ff */
[----:B-1----:R-:W-:Y:S02]  /*b820*/  LOP3.LUT R190, R231, 0x3f, RZ, 0xc0, !PT ;  /* 0x0000003fe7be7812 */ /* 0x002fe400078ec0ff */
[----:B------:R-:W-:Y:S01]  /*b830*/  SHF.R.S32.HI R6, RZ, 0x6, R231 ;  /* 0x00000006ff067819 */ /* 0x000fe200000114e7 */
[----:B0-----:R-:W-:Y:S01]  /*b840*/  IMAD.X R13, RZ, RZ, R3, P1 ;  /* 0x000000ffff0d7224 */ /* 0x001fe200008e0603 */
[----:B------:R-:W-:Y:S01]  /*b850*/  IADD3 R12, P1, PT, R2, 0x9c, RZ ;  /* 0x0000009c020c7810 */ /* 0x000fe20007f3e0ff */
[----:B------:R-:W-:Y:S01]  /*b860*/  IMAD.SHL.U32 R190, R190, 0x2, RZ ;  /* 0x00000002bebe7824 */ /* 0x000fe200078e00ff */
[----:B------:R-:W-:Y:S01]  /*b870*/  IADD3 R63, P4, PT, R2, 0x81, RZ ;  /* 0x00000081023f7810 */ /* 0x000fe20007f9e0ff */
[----:B--2---:R-:W-:-:S05]  /*b880*/  IMAD.WIDE R4, R133, 0x2, R14 ;  /* 0x0000000285047825 */ /* 0x004fca00078e020e */
[----:B------:R0:W2:Y:S01]  /*b890*/  LDG.E.U16 R69, desc[UR28][R4.64] ;  /* 0x0000001c04457981 */ /* 0x0000a2000c1e1500 */
[--C-:B------:R-:W-:Y:S01]  /*b8a0*/  IMAD.X R15, RZ, RZ, R3.reuse, P0 ;  /* 0x000000ffff0f7224 */ /* 0x100fe200000e0603 */
[----:B------:R-:W-:Y:S02]  /*b8b0*/  IADD3 R14, P0, PT, R2, 0x9b, RZ ;  /* 0x0000009b020e7810 */ /* 0x000fe40007f1e0ff */
[----:B0-----:R-:W-:Y:S01]  /*b8c0*/  SGXT R4, R6, 0x1 ;  /* 0x000000010604781a */ /* 0x001fe20000000200 */
[--C-:B------:R-:W-:Y:S02]  /*b8d0*/  IMAD.X R5, RZ, RZ, R3.reuse, P1 ;  /* 0x000000ffff057224 */ /* 0x100fe400008e0603 */
[----:B------:R-:W-:Y:S01]  /*b8e0*/  IMAD.X R7, RZ, RZ, R3, P0 ;  /* 0x000000ffff077224 */ /* 0x000fe200000e0603 */
[----:B------:R-:W-:Y:S02]  /*b8f0*/  LOP3.LUT R190, R190, 0x90, R4, 0x78, !PT ;  /* 0x00000090bebe7812 */ /* 0x000fe400078e7804 */
[----:B------:R-:W-:-:S02]  /*b900*/  IADD3 R4, P1, PT, R2, 0xa0, RZ ;  /* 0x000000a002047810 */ /* 0x000fc40007f3e0ff */
[----:B------:R-:W-:-:S03]  /*b910*/  IADD3 R6, P0, PT, R2, 0x9f, RZ ;  /* 0x0000009f02067810 */ /* 0x000fc60007f1e0ff */
[--C-:B------:R-:W-:Y:S01]  /*b920*/  IMAD.X R66, RZ, RZ, R3.reuse, P1 ;  /* 0x000000ffff427224 */ /* 0x100fe200008e0603 */
[C---:B------:R-:W-:Y:S01]  /*b930*/  IADD3 R123, P1, PT, R2.reuse, 0xa4, RZ ;  /* 0x000000a4027b7810 */ /* 0x040fe20007f3e0ff */
[--C-:B------:R-:W-:Y:S01]  /*b940*/  IMAD.X R65, RZ, RZ, R3.reuse, P0 ;  /* 0x000000ffff417224 */ /* 0x100fe200000e0603 */
[C---:B------:R-:W-:Y:S02]  /*b950*/  IADD3 R124, P0, PT, R2.reuse, 0xa3, RZ ;  /* 0x000000a3027c7810 */ /* 0x040fe40007f1e0ff */
[C---:B------:R-:W-:Y:S01]  /*b960*/  IADD3 R62, P3, PT, R2.reuse, 0x82, RZ ;  /* 0x00000082023e7810 */ /* 0x040fe20007f7e0ff */
[--C-:B------:R-:W-:Y:S01]  /*b970*/  IMAD.X R116, RZ, RZ, R3.reuse, P1 ;  /* 0x000000ffff747224 */ /* 0x100fe200008e0603 */
        /* <DEDUP_REMOVED lines=30> */
[----:B------:R0:W-:Y:S01]  /*bb60*/  STS.U16 [R190+UR15+0x8000], R70 ;  /* 0x00800046be007988 */ /* 0x0001e2000800040f */
[C---:B------:R-:W-:Y:S01]  /*bb70*/  IADD3 R32, P3, PT, R2.reuse, 0x92, RZ ;  /* 0x0000009202207810 */ /* 0x040fe20007f7e0ff */
[--C-:B------:R-:W-:Y:S01]  /*bb80*/  IMAD.X R84, RZ, RZ, R3.reuse, P1 ;  /* 0x000000ffff547224 */ /* 0x100fe200008e0603 */
[C---:B------:R-:W-:Y:S01]  /*bb90*/  IADD3 R83, P1, PT, R2.reuse, 0xb8, RZ ;  /* 0x000000b802537810 */ /* 0x040fe20007f3e0ff */
[--C-:B------:R-:W-:Y:S01]  /*bba0*/  IMAD.X R86, RZ, RZ, R3.reuse, P0 ;  /* 0x000000ffff567224 */ /* 0x100fe200000e0603 */
[----:B------:R-:W-:Y:S01]  /*bbb0*/  IADD3 R85, P0, PT, R2, 0xb7, RZ ;  /* 0x000000b702557810 */ /* 0x000fe20007f1e0ff */
[--C-:B------:R-:W-:Y:S01]  /*bbc0*/  IMAD.X R27, RZ, RZ, R3.reuse, P4 ;  /* 0x000000ffff1b7224 */ /* 0x100fe200020e0603 */
[----:B0-----:R-:W-:Y:S01]  /*bbd0*/  LOP3.LUT R70, R190, 0x20, RZ, 0x3c, !PT ;  /* 0x00000020be467812 */ /* 0x001fe200078e3cff */
[----:B------:R0:W-:Y:S01]  /*bbe0*/  STS.U16 [R190+UR15+0x8400], R147 ;  /* 0x00840093be007988 */ /* 0x0001e2000800040f */
[----:B------:R-:W-:Y:S01]  /*bbf0*/  IADD3 R26, P4, PT, R2, 0x95, RZ ;  /* 0x00000095021a7810 */ /* 0x000fe20007f9e0ff */
[----:B------:R-:W-:-:S02]  /*bc00*/  IMAD.X R25, RZ, RZ, R3, P3 ;  /* 0x000000ffff197224 */ /* 0x000fc400018e0603 */
[----:B------:R-:W-:Y:S01]  /*bc10*/  STS.U16 [R190+UR15+0x8800], R148 ;  /* 0x00880094be007988 */ /* 0x000fe2000800040f */
[----:B------:R-:W-:Y:S01]  /*bc20*/  IADD3 R24, P3, PT, R2, 0x96, RZ ;  /* 0x0000009602187810 */ /* 0x000fe20007f7e0ff */
[----:B------:R-:W-:Y:S02]  /*bc30*/  IMAD.X R77, RZ, RZ, R3, P1 ;  /* 0x000000ffff4d7224 */ /* 0x000fe400008e0603 */
[----:B------:R-:W-:Y:S01]  /*bc40*/  STS.U16 [R190+UR15+0x8c00], R149 ;  /* 0x008c0095be007988 */ /* 0x000fe2000800040f */
[----:B0-----:R-:W-:-:S03]  /*bc50*/  LOP3.LUT R147, R190, 0x40, RZ, 0x3c, !PT ;  /* 0x00000040be937812 */ /* 0x001fc600078e3cff */
[----:B------:R-:W-:Y:S01]  /*bc60*/  STS.U16 [R190+UR15+0x9000], R150 ;  /* 0x00900096be007988 */ /* 0x000fe2000800040f */
[----:B------:R-:W-:-:S03]  /*bc70*/  IMAD.X R78, RZ, RZ, R3, P0 ;  /* 0x000000ffff4e7224 */ /* 0x000fc600000e0603 */
[----:B------:R-:W-:Y:S01]  /*bc80*/  STS.U16 [R190+UR15+0x9400], R151 ;  /* 0x00940097be007988 */ /* 0x000fe2000800040f */
[----:B------:R-:W-:-:S03]  /*bc90*/  IADD3 R191, P1, PT, R2, 0xbb, RZ ;  /* 0x000000bb02bf7810 */ /* 0x000fc60007f3e0ff */
        /* <DEDUP_REMOVED lines=26> */
[----:B------:R0:W-:Y:S01]  /*be40*/  STS.U16 [R70+UR15+0xbd00], R177 ;  /* 0x00bd00b146007988 */ /* 0x0001e2000800040f */
[--C-:B------:R-:W-:Y:S01]  /*be50*/  IMAD.X R19, RZ, RZ, R3.reuse, P4 ;  /* 0x000000ffff137224 */ /* 0x100fe200020e0603 */
[----:B------:R-:W-:Y:S01]  /*be60*/  IADD3 R18, P4, PT, R2, 0x99, RZ ;  /* 0x0000009902127810 */ /* 0x000fe20007f9e0ff */
[----:B------:R-:W-:Y:S01]  /*be70*/  IMAD.X R17, RZ, RZ, R3, P3 ;  /* 0x000000ffff117224 */ /* 0x000fe200018e0603 */
[----:B------:R-:W-:Y:S01]  /*be80*/  STS.U16 [R147+UR15+0x8200], R178 ;  /* 0x008200b293007988 */ /* 0x000fe2000800040f */
[----:B0-----:R-:W-:-:S03]  /*be90*/  LOP3.LUT R70, R190, 0x60, RZ, 0x3c, !PT ;  /* 0x00000060be467812 */ /* 0x001fc600078e3cff */
[----:B------:R-:W-:Y:S01]  /*bea0*/  STS.U16 [R147+UR15+0x8600], R179 ;  /* 0x008600b393007988 */ /* 0x000fe2000800040f */
[----:B------:R-:W-:-:S03]  /*beb0*/  IADD3 R16, P3, PT, R2, 0x9a, RZ ;  /* 0x0000009a02107810 */ /* 0x000fc60007f7e0ff */
        /* <DEDUP_REMOVED lines=16> */
[----:B------:R-:W-:-:S03]  /*bfc0*/  IMAD.X R11, RZ, RZ, R3, P4 ;  /* 0x000000ffff0b7224 */ /* 0x000fc600020e0603 */
[----:B------:R1:W-:Y:S01]  /*bfd0*/  STS.U16 [R70+UR15+0xaf00], R73 ;  /* 0x00af004946007988 */ /* 0x0003e2000800040f */
[C---:B------:R-:W-:Y:S01]  /*bfe0*/  IADD3 R10, P4, PT, R2.reuse, 0x9d, RZ ;  /* 0x0000009d020a7810 */ /* 0x040fe20007f9e0ff */
[--C-:B0-----:R-:W-:Y:S01]  /*bff0*/  IMAD.X R74, RZ, RZ, R3.reuse, P1 ;  /* 0x000000ffff4a7224 */ /* 0x101fe200008e0603 */
[C---:B------:R-:W-:Y:S01]  /*c000*/  IADD3 R67, P1, PT, R2.reuse, 0xbd, RZ ;  /* 0x000000bd02437810 */ /* 0x040fe20007f3e0ff */
[--C-:B-1----:R-:W-:Y:S01]  /*c010*/  IMAD.X R73, RZ, RZ, R3.reuse, P0 ;  /* 0x000000ffff497224 */ /* 0x102fe200000e0603 */
[C---:B------:R-:W-:Y:S01]  /*c020*/  IADD3 R167, P0, PT, R2.reuse, 0xbf, RZ ;  /* 0x000000bf02a77810 */ /* 0x040fe20007f1e0ff */
[--C-:B------:R-:W-:Y:S01]  /*c030*/  IMAD.X R9, RZ, RZ, R3.reuse, P3 ;  /* 0x000000ffff097224 */ /* 0x100fe200018e0603 */
[----:B---3--:R0:W-:Y:S01]  /*c040*/  STS.U16 [R70+UR15+0xb300], R72 ;  /* 0x00b3004846007988 */ /* 0x0081e2000800040f */
[----:B------:R-:W-:Y:S01]  /*c050*/  IADD3 R8, P3, PT, R2, 0x9e, RZ ;  /* 0x0000009e02087810 */ /* 0x000fe20007f7e0ff */
[--C-:B------:R-:W-:Y:S02]  /*c060*/  IMAD.X R166, RZ, RZ, R3.reuse, P1 ;  /* 0x000000ffffa67224 */ /* 0x100fe400008e0603 */
[----:B----4-:R1:W-:Y:S01]  /*c070*/  STS.U16 [R70+UR15+0xbb00], R68 ;  /* 0x00bb004446007988 */ /* 0x0103e2000800040f */
[--C-:B------:R-:W-:Y:S01]  /*c080*/  IMAD.X R216, RZ, RZ, R3.reuse, P0 ;  /* 0x000000ffffd87224 */ /* 0x100fe200000e0603 */
[----:B------:R-:W-:Y:S01]  /*c090*/  ISETP.GT.U32.AND P5, PT, R0, R135, PT ;  /* 0x000000870000720c */ /* 0x000fe20003fa4070 */
[--C-:B------:R-:W-:Y:S01]  /*c0a0*/  IMAD.X R0, RZ, RZ, R3.reuse, P4 ;  /* 0x000000ffff007224 */ /* 0x100fe200020e0603 */
[C---:B------:R-:W-:Y:S01]  /*c0b0*/  IADD3 R168, P0, PT, R2.reuse, 0xc2, RZ ;  /* 0x000000c202a87810 */ /* 0x040fe20007f1e0ff */
[----:B0-----:R-:W-:Y:S01]  /*c0c0*/  IMAD.X R72, RZ, RZ, R3, P2 ;  /* 0x000000ffff487224 */ /* 0x001fe200010e0603 */
[----:B------:R-:W-:-:S02]  /*c0d0*/  IADD3 R169, P2, PT, R2, 0xc1, RZ ;  /* 0x000000c102a97810 */ /* 0x000fc40007f5e0ff */
[C---:B-1----:R-:W-:Y:S01]  /*c0e0*/  IADD3 R68, P1, PT, R2.reuse, 0xc0, RZ ;  /* 0x000000c002447810 */ /* 0x042fe20007f3e0ff */
        /* <DEDUP_REMOVED lines=10> */
[C---:B------:R-:W-:Y:S01]  /*c190*/  IADD3 R121, P4, PT, R2.reuse, 0xa5, RZ ;  /* 0x000000a502797810 */ /* 0x040fe20007f9e0ff */
[--C-:B------:R-:W-:Y:S01]  /*c1a0*/  IMAD.X R120, RZ, RZ, R3.reuse, P3 ;  /* 0x000000ffff787224 */ /* 0x100fe200018e0603 */
[C---:B0-----:R-:W-:Y:S01]  /*c1b0*/  IADD3 R141, P0, PT, R2.reuse, 0xc5, RZ ;  /* 0x000000c5028d7810 */ /* 0x041fe20007f1e0ff */
[----:B------:R0:W-:Y:S01]  /*c1c0*/  STS.U16 [R70+UR15+0x8300], R143 ;  /* 0x0083008f46007988 */ /* 0x0001e2000800040f */
[----:B------:R-:W-:Y:S01]  /*c1d0*/  IADD3 R119, P3, PT, R2, 0xa6, RZ ;  /* 0x000000a602777810 */ /* 0x000fe20007f7e0ff */
[----:B------:R-:W-:-:S02]  /*c1e0*/  IMAD.X R212, RZ, RZ, R3, P1 ;  /* 0x000000ffffd47224 */ /* 0x000fc400008e0603 */
[----:B------:R1:W-:Y:S01]  /*c1f0*/  STS.U16 [R70+UR15+0x8f00], R140 ;  /* 0x008f008c46007988 */ /* 0x0003e2000800040f */
[--C-:B------:R-:W-:Y:S02]  /*c200*/  IMAD.X R213, RZ, RZ, R3.reuse, P2 ;  /* 0x000000ffffd57224 */ /* 0x100fe400010e0603 */
[--C-:B------:R-:W-:Y:S01]  /*c210*/  IMAD.X R210, RZ, RZ, R3.reuse, P0 ;  /* 0x000000ffffd27224 */ /* 0x100fe200000e0603 */
[----:B------:R3:W-:Y:S01]  /*c220*/  STS.U16 [R70+UR15+0x8700], R142 ;  /* 0x0087008e46007988 */ /* 0x0007e2000800040f */
[C---:B0-----:R-:W-:Y:S01]  /*c230*/  IADD3 R143, P2, PT, R2.reuse, 0xc7, RZ ;  /* 0x000000c7028f7810 */ /* 0x041fe20007f5e0ff */
[--C-:B------:R-:W-:Y:S01]  /*c240*/  IMAD.X R114, RZ, RZ, R3.reuse, P4 ;  /* 0x000000ffff727224 */ /* 0x100fe200020e0603 */
[C---:B-1----:R-:W-:Y:S01]  /*c250*/  IADD3 R140, P1, PT, R2.reuse, 0xc6, RZ ;  /* 0x000000c6028c7810 */ /* 0x042fe20007f3e0ff */
[--C-:B------:R-:W-:Y:S01]  /*c260*/  IMAD.X R112, RZ, RZ, R3.reuse, P3 ;  /* 0x000000ffff707224 */ /* 0x100fe200018e0603 */
[C---:B------:R-:W-:Y:S02]  /*c270*/  IADD3 R113, P4, PT, R2.reuse, 0xa9, RZ ;  /* 0x000000a902717810 */ /* 0x040fe40007f9e0ff */
[C---:B---3--:R-:W-:Y:S01]  /*c280*/  IADD3 R142, P0, PT, R2.reuse, 0xc8, RZ ;  /* 0x000000c8028e7810 */ /* 0x048fe20007f1e0ff */
        /* <DEDUP_REMOVED lines=47> */
[----:B------:R-:W-:Y:S01]  /*c580*/  IMAD.X R76, RZ, RZ, R3, P4 ;  /* 0x000000ffff4c7224 */ /* 0x000fe200020e0603 */
[----:B------:R-:W-:-:S02]  /*c590*/  IADD3 R193, P0, PT, R2, 0xd7, RZ ;  /* 0x000000d702c17810 */ /* 0x000fc40007f1e0ff */
[-C--:B------:R-:W-:Y:S01]  /*c5a0*/  ISETP.GT.U32.AND P4, PT, R75, R135.reuse, PT ;  /* 0x000000874b00720c */ /* 0x080fe20003f84070 */
[--C-:B------:R-:W-:Y:S01]  /*c5b0*/  IMAD.X R75, RZ, RZ, R3.reuse, P3 ;  /* 0x000000ffff4b7224 */ /* 0x100fe200018e0603 */
[----:B------:R-:W-:Y:S01]  /*c5c0*/  ISETP.GT.U32.AND P3, PT, R191, R135, PT ;  /* 0x00000087bf00720c */ /* 0x000fe20003f64070 */
        /* <DEDUP_REMOVED lines=12> */
[----:B------:R-:W-:Y:S01]  /*c690*/  LOP3.LUT P6, RZ, R231, 0x7f, RZ, 0xc0, !PT ;  /* 0x0000007fe7ff7812 */ /* 0x000fe200078cc0ff */
[--C-:B------:R-:W-:Y:S01]  /*c6a0*/  IMAD.X R186, RZ, RZ, R3.reuse, P1 ;  /* 0x000000ffffba7224 */ /* 0x100fe200008e0603 */
[C---:B------:R-:W-:Y:S01]  /*c6b0*/  IADD3 R182, P1, PT, R2.reuse, 0xde, RZ ;  /* 0x000000de02b67810 */ /* 0x040fe20007f3e0ff */
[--C-:B------:R-:W-:Y:S01]  /*c6c0*/  IMAD.X R184, RZ, RZ, R3.reuse, P2 ;  /* 0x000000ffffb87224 */ /* 0x100fe200010e0603 */
[C---:B------:R-:W-:Y:S01]  /*c6d0*/  IADD3 R161, P2, PT, R2.reuse, 0xdf, RZ ;  /* 0x000000df02a17810 */ /* 0x040fe20007f5e0ff */
[----:B------:R-:W-:Y:S01]  /*c6e0*/  IMAD.X R183, RZ, RZ, R3, P0 ;  /* 0x000000ffffb77224 */ /* 0x000fe200000e0603 */
[----:B------:R-:W-:Y:S01]  /*c6f0*/  UMOV UR8, 0x1 ;  /* 0x0000000100087882 */ /* 0x000fe20000000000 */
[----:B------:R-:W-:Y:S01]  /*c700*/  IADD3 R162, P0, PT, R2, 0xe0, RZ ;  /* 0x000000e002a27810 */ /* 0x000fe20007f1e0ff */
[----:B------:R-:W-:-:S04]  /*c710*/  @!UP1 UIADD3 UR8, UPT, UPT, -UR8, 0x100000, URZ ;  /* 0x0010000008089890 */ /* 0x000fc8000fffe1ff */
[----:B------:R-:W-:Y:S02]  /*c720*/  @!UP1 USHF.L.U32 UR9, UR8, 0xb, URZ ;  /* 0x0000000b08099899 */ /* 0x000fe400080006ff */
[----:B------:R-:W-:Y:S01]  /*c730*/  @!UP1 USHF.L.U32 UR8, UR8, 0x1, URZ ;  /* 0x0000000108089899 */ /* 0x000fe200080006ff */
[--C-:B------:R-:W-:Y:S01]  /*c740*/  IMAD.X R181, RZ, RZ, R3.reuse, P1 ;  /* 0x000000ffffb57224 */ /* 0x100fe200008e0603 */
[C---:B------:R-:W-:Y:S01]  /*c750*/  IADD3 R163, P1, PT, R2.reuse, 0xe1, RZ ;  /* 0x000000e102a37810 */ /* 0x040fe20007f3e0ff */
[--C-:B------:R-:W-:Y:S01]  /*c760*/  IMAD.X R180, RZ, RZ, R3.reuse, P2 ;  /* 0x000000ffffb47224 */ /* 0x100fe200010e0603 */
[C---:B------:R-:W-:Y:S01]  /*c770*/  IADD3 R164, P2, PT, R2.reuse, 0xe2, RZ ;  /* 0x000000e202a47810 */ /* 0x040fe20007f5e0ff */
[--C-:B------:R-:W-:Y:S01]  /*c780*/  IMAD.X R179, RZ, RZ, R3.reuse, P0 ;  /* 0x000000ffffb37224 */ /* 0x100fe200000e0603 */
[C---:B------:R-:W-:Y:S01]  /*c790*/  IADD3 R177, P0, PT, R2.reuse, 0xe3, RZ ;  /* 0x000000e302b17810 */ /* 0x040fe20007f1e0ff */
[----:B------:R-:W-:Y:S01]  /*c7a0*/  VOTEU.ALL UP3, P6 ;  /* 0x0000000000ff7886 */ /* 0x000fe20003060000 */
[--C-:B------:R-:W-:Y:S01]  /*c7b0*/  IMAD.X R178, RZ, RZ, R3.reuse, P1 ;  /* 0x000000ffffb27224 */ /* 0x100fe200008e0603 */
[C---:B------:R-:W-:Y:S01]  /*c7c0*/  IADD3 R174, P1, PT, R2.reuse, 0xe4, RZ ;  /* 0x000000e402ae7810 */ /* 0x040fe20007f3e0ff */
[--C-:B------:R-:W-:Y:S01]  /*c7d0*/  IMAD.X R176, RZ, RZ, R3.reuse, P2 ;  /* 0x000000ffffb07224 */ /* 0x100fe200010e0603 */
[C---:B------:R-:W-:Y:S01]  /*c7e0*/  IADD3 R165, P2, PT, R2.reuse, 0xe5, RZ ;  /* 0x000000e502a57810 */ /* 0x040fe20007f5e0ff */
[----:B------:R-:W-:Y:S01]  /*c7f0*/  IMAD.X R175, RZ, RZ, R3, P0 ;  /* 0x000000ffffaf7224 */ /* 0x000fe200000e0603 */
[----:B------:R0:W-:Y:S01]  /*c800*/  STS.U16 [R70+UR15+0x9700], R131 ;  /* 0x0097008346007988 */ /* 0x0001e2000800040f */
[----:B------:R-:W-:-:S03]  /*c810*/  IADD3 R218, P0, PT, R2, 0xe6, RZ ;  /* 0x000000e602da7810 */ /* 0x000fc60007f1e0ff */
[----:B-----5:R0:W-:Y:S04]  /*c820*/  STS.U16 [R70+UR15+0x9b00], R130 ;  /* 0x009b008246007988 */ /* 0x0201e8000800040f */
[----:B------:R0:W-:Y:S04]  /*c830*/  STS.U16 [R70+UR15+0x9f00], R129 ;  /* 0x009f008146007988 */ /* 0x0001e8000800040f */
[----:B------:R0:W-:Y:S04]  /*c840*/  STS.U16 [R70+UR15+0xa300], R128 ;  /* 0x00a3008046007988 */ /* 0x0001e8000800040f */
[----:B------:R0:W-:Y:S04]  /*c850*/  STS.U16 [R70+UR15+0xa700], R127 ;  /* 0x00a7007f46007988 */ /* 0x0001e8000800040f */
[----:B------:R0:W-:Y:S04]  /*c860*/  STS.U16 [R70+UR15+0xb700], R71 ;  /* 0x00b7004746007988 */ /* 0x0001e8000800040f */
[----:B--2---:R0:W-:Y:S01]  /*c870*/  STS.U16 [R70+UR15+0xbf00], R69 ;  /* 0x00bf004546007988 */ /* 0x0041e2000800040f */
[--C-:B------:R-:W-:Y:S01]  /*c880*/  IMAD.X R173, RZ, RZ, R3.reuse, P1 ;  /* 0x000000ffffad7224 */ /* 0x100fe200008e0603 */
[----:B------:R1:W-:Y:S06]  /*c890*/  MEMBAR.ALL.CTA ;  /* 0x0000000000007992 */ /* 0x0003ec0000008000 */
[----:B-1----:R-:W-:Y:S04]  /*c8a0*/  FENCE.VIEW.ASYNC.S ;  /* 0x00000000000073c6 */ /* 0x002fe80000000000 */
[----:B------:R-:W1:Y:S02]  /*c8b0*/  FENCE.VIEW.ASYNC.S ;  /* 0x00000000000073c6 */ /* 0x000e640000000000 */
[----:B-1----:R0:W1:Y:S01]  /*c8c0*/  @!UP3 SYNCS.EXCH.64 URZ, [UR15+0x10010], UR8 ;  /* 0x010010080fffb5b2 */ /* 0x0020620008000100 */
[--C-:B------:R-:W-:Y:S01]  /*c8d0*/  IMAD.X R172, RZ, RZ, R3.reuse, P2 ;  /* 0x000000ffffac7224 */ /* 0x100fe200010e0603 */
[----:B-1----:R-:W-:Y:S01]  /*c8e0*/  BAR.SYNC.DEFER_BLOCKING 0x0 ;  /* 0x0000000000007b1d */ /* 0x002fe20000010000 */
[C---:B------:R-:W-:Y:S01]  /*c8f0*/  IADD3 R220, P1, PT, R2.reuse, 0xe7, RZ ;  /* 0x000000e702dc7810 */ /* 0x040fe20007f3e0ff */
[----:B------:R-:W-:Y:S01]  /*c900*/  IMAD.X R221, RZ, RZ, R3, P0 ;  /* 0x000000ffffdd7224 */ /* 0x000fe200000e0603 */
[----:B------:R-:W-:-:S02]  /*c910*/  IADD3 R222, P2, PT, R2, 0xe8, RZ ;  /* 0x000000e802de7810 */ /* 0x000fc40007f5e0ff */
        /* <DEDUP_REMOVED lines=16> */
[----:B------:R-:W-:Y:S01]  /*ca20*/  IADD3 R241, P2, PT, R2, 0xf1, RZ ;  /* 0x000000f102f17810 */ /* 0x000fe20007f5e0ff */
[----:B------:R-:W-:Y:S01]  /*ca30*/  IMAD.X R236, RZ, RZ, R3, P0 ;  /* 0x000000ffffec7224 */ /* 0x000fe200000e0603 */
[----:B0-----:R-:W-:Y:S11]  /*ca40*/  BRA.U UP2, `(.L_x_13) ;  /* 0x0000000102547547 */ /* 0x001ff6000b800000 */
[----:B------:R-:W-:Y:S01]  /*ca50*/  UIADD3 UR8, UPT, UPT, UR15, 0x10010, URZ ;  /* 0x000100100f087890 */ /* 0x000fe2000fffe0ff */
[----:B------:R-:W-:Y:S01]  /*ca60*/  UMOV UR54, UR26 ;  /* 0x0000001a00367c82 */ /* 0x000fe20008000000 */
[----:B------:R-:W-:Y:S01]  /*ca70*/  UMOV UR55, 0x40004040 ;  /* 0x4000404000377882 */ /* 0x000fe20000000000 */
[----:B------:R-:W-:Y:S01]  /*ca80*/  UMOV UR52, UR24 ;  /* 0x0000001800347c82 */ /* 0x000fe20008000000 */
[----:B------:R-:W-:Y:S01]  /*ca90*/  UMOV UR53, 0x40004040 ;  /* 0x4000404000357882 */ /* 0x000fe20000000000 */
[----:B------:R-:W-:Y:S01]  /*caa0*/  UMOV UR56, 0x0 ;  /* 0x0000000000387882 */ /* 0x000fe20000000000 */
[----:B------:R-:W-:Y:S01]  /*cab0*/  UMOV UR57, 0x8208010 ;  /* 0x0820801000397882 */ /* 0x000fe20000000000 */
[----:B------:R-:W-:Y:S01]  /*cac0*/  UMOV UR58, 0x0 ;  /* 0x00000000003a7882 */ /* 0x000fe20000000000 */
[----:B------:R-:W-:Y:S01]  /*cad0*/  UMOV UR59, 0x8208010 ;  /* 0x08208010003b7882 */ /* 0x000fe20000000000 */
[----:B------:R-:W-:Y:S01]  /*cae0*/  UMOV UR62, 0x0 ;  /* 0x00000000003e7882 */ /* 0x000fe20000000000 */
[----:B------:R-:W-:Y:S01]  /*caf0*/  UMOV UR63, 0x8208010 ;  /* 0x08208010003f7882 */ /* 0x000fe20000000000 */
[----:B------:R0:W-:Y:S01]  /*cb00*/  UTCHMMA gdesc[UR54], gdesc[UR52], tmem[UR19], tmem[UR56], idesc[UR57], !UPT ;  /* 0x00ff3834360075ea */ /* 0x0001e2000f800013 */
[----:B------:R-:W-:Y:S01]  /*cb10*/  UMOV UR9, URZ ;  /* 0x000000ff00097c82 */ /* 0x000fe20008000000 */
        /* <DEDUP_REMOVED lines=8> */
.L_x_13:
[--C-:B------:R-:W-:Y:S01]  /*cba0*/  IMAD.X R242, RZ, RZ, R3.reuse, P1 ;  /* 0x000000fffff27224 */ /* 0x100fe200008e0603 */
[C---:B------:R-:W-:Y:S01]  /*cbb0*/  IADD3 R243, P1, PT, R2.reuse, 0xf2, RZ ;  /* 0x000000f202f37810 */ /* 0x040fe20007f3e0ff */
[--C-:B------:R-:W-:Y:S01]  /*cbc0*/  IMAD.X R240, RZ, RZ, R3.reuse, P2 ;  /* 0x000000fffff07224 */ /* 0x100fe200010e0603 */
[C---:B------:R-:W-:Y:S01]  /*cbd0*/  IADD3 R245, P2, PT, R2.reuse, 0xf3, RZ ;  /* 0x000000f302f57810 */ /* 0x040fe20007f5e0ff */
[----:B------:R-:W1:Y:S02]  /*cbe0*/  SYNCS.PHASECHK.TRANS64.TRYWAIT P0, [UR15+0x10010], RZ ;  /* 0x010010ffff0075a7 */ /* 0x000e64000800110f */
        /* <DEDUP_REMOVED lines=9> */
[----:B------:R-:W-:Y:S01]  /*cc80*/  IADD3 R69, P1, PT, R2, 0xf8, RZ ;  /* 0x000000f802457810 */ /* 0x000fe20007f3e0ff */
[----:B------:R2:W-:Y:S01]  /*cc90*/  STL [R1], R71 ;  /* 0x0000004701007387 */ /* 0x0005e20000100800 */
[----:B------:R-:W-:-:S03]  /*cca0*/  IMAD.X R252, RZ, RZ, R3, P2 ;  /* 0x000000fffffc7224 */ /* 0x000fc600010e0603 */
[----:B------:R3:W-:Y:S04]  /*ccb0*/  STL [R1+0x4], R70 ;  /* 0x0000044601007387 */ /* 0x0007e80000100800 */
[----:B------:R4:W-:Y:S01]  /*ccc0*/  STL [R1+0x8], R69 ;  /* 0x0000084501007387 */ /* 0x0009e20000100800 */
[----:B--2---:R-:W-:Y:S01]  /*ccd0*/  IADD3 R71, P2, PT, R2, 0xf9, RZ ;  /* 0x000000f902477810 */ /* 0x004fe20007f5e0ff */
[----:B---3--:R-:W-:-:S04]  /*cce0*/  IMAD.X R70, RZ, RZ, R3, P1 ;  /* 0x000000ffff467224 */ /* 0x008fc800008e0603 */
[----:B------:R2:W-:Y:S01]  /*ccf0*/  STL [R1+0x10], R71 ;  /* 0x0000104701007387 */ /* 0x0005e20000100800 */
[----:B----4-:R-:W-:-:S03]  /*cd00*/  IADD3 R69, P1, PT, R2, 0xfa, RZ ;  /* 0x000000fa02457810 */ /* 0x010fc60007f3e0ff */
[----:B------:R3:W-:Y:S04]  /*cd10*/  STL [R1+0x14], R70 ;  /* 0x0000144601007387 */ /* 0x0007e80000100800 */
[----:B------:R4:W-:Y:S01]  /*cd20*/  STL [R1+0x3c], R69 ;  /* 0x00003c4501007387 */ /* 0x0009e20000100800 */
[----:B--2---:R-:W-:Y:S01]  /*cd30*/  IMAD.X R71, RZ, RZ, R3, P2 ;  /* 0x000000ffff477224 */ /* 0x004fe200010e0603 */
[----:B---3--:R-:W-:-:S04]  /*cd40*/  IADD3 R70, P2, PT, R2, 0xfb, RZ ;  /* 0x000000fb02467810 */ /* 0x008fc80007f5e0ff */
[----:B------:R2:W-:Y:S01]  /*cd50*/  STL [R1+0xc], R71 ;  /* 0x00000c4701007387 */ /* 0x0005e20000100800 */
[--C-:B----4-:R-:W-:Y:S01]  /*cd60*/  IMAD.X R69, RZ, RZ, R3.reuse, P1 ;  /* 0x000000ffff457224 */ /* 0x110fe200008e0603 */
[C---:B------:R-:W-:Y:S02]  /*cd70*/  IADD3 R151, P1, PT, R2.reuse, 0xfc, RZ ;  /* 0x000000fc02977810 */ /* 0x040fe40007f3e0ff */
[----:B------:R3:W-:Y:S04]  /*cd80*/  STL [R1+0x20], R70 ;  /* 0x0000204601007387 */ /* 0x0007e80000100800 */
[----:B------:R4:W-:Y:S01]  /*cd90*/  STL [R1+0x38], R69 ;  /* 0x0000384501007387 */ /* 0x0009e20000100800 */
[--C-:B--2---:R-:W-:Y:S02]  /*cda0*/  IMAD.X R71, RZ, RZ, R3.reuse, P1 ;  /* 0x000000ffff477224 */ /* 0x104fe400008e0603 */
[----:B---3--:R-:W-:Y:S01]  /*cdb0*/  IMAD.X R70, RZ, RZ, R3, P2 ;  /* 0x000000ffff467224 */ /* 0x008fe200010e0603 */
[----:B----4-:R-:W-:-:S04]  /*cdc0*/  IADD3 R69, P2, PT, R2, 0xfd, RZ ;  /* 0x000000fd02457810 */ /* 0x010fc80007f5e0ff */
[----:B------:R2:W-:Y:S01]  /*cdd0*/  STL [R1+0x34], R70 ;  /* 0x0000344601007387 */ /* 0x0005e20000100800 */
[----:B------:R-:W-:-:S03]  /*cde0*/  IMAD.X R127, RZ, RZ, R3, P2 ;  /* 0x000000ffff7f7224 */ /* 0x000fc600010e0603 */
[----:B------:R3:W-:Y:S04]  /*cdf0*/  STL [R1+0x30], R71 ;  /* 0x0000304701007387 */ /* 0x0007e80000100800 */
[----:B------:R4:W-:Y:S01]  /*ce00*/  STL [R1+0x2c], R127 ;  /* 0x00002c7f01007387 */ /* 0x0009e20000100800 */
[C---:B--2---:R-:W-:Y:S02]  /*ce10*/  IADD3 R70, P1, PT, R2.reuse, 0xfe, RZ ;  /* 0x000000fe02467810 */ /* 0x044fe40007f3e0ff */
[----:B---3--:R-:W-:-:S03]  /*ce20*/  IADD3 R71, P2, PT, R2, 0xff, RZ ;  /* 0x000000ff02477810 */ /* 0x008fc60007f5e0ff */
[--C-:B------:R-:W-:Y:S01]  /*ce30*/  IMAD.X R128, RZ, RZ, R3.reuse, P1 ;  /* 0x000000ffff807224 */ /* 0x100fe200008e0603 */
[----:B------:R-:W-:Y:S01]  /*ce40*/  IADD3 R2, P1, PT, R2, 0x80, RZ ;  /* 0x0000008002027810 */ /* 0x000fe20007f3e0ff */
[----:B----4-:R-:W-:-:S03]  /*ce50*/  IMAD.X R127, RZ, RZ, R3, P2 ;  /* 0x000000ffff7f7224 */ /* 0x010fc600010e0603 */
[----:B------:R2:W-:Y:S01]  /*ce60*/  STL [R1+0x28], R128 ;  /* 0x0000288001007387 */ /* 0x0005e20000100800 */
[----:B------:R-:W-:Y:S01]  /*ce70*/  IMAD.X R3, RZ, RZ, R3, P1 ;  /* 0x000000ffff037224 */ /* 0x000fe200008e0603 */
[-C--:B------:R-:W-:Y:S02]  /*ce80*/  ISETP.GT.U32.AND P2, PT, R79, R135.reuse, PT ;  /* 0x000000874f00720c */ /* 0x080fe40003f44070 */
[----:B------:R2:W-:Y:S01]  /*ce90*/  STL [R1+0x24], R127 ;  /* 0x0000247f01007387 */ /* 0x0005e20000100800 */
[----:B------:R-:W-:Y:S01]  /*cea0*/  ISETP.GT.U32.AND P1, PT, R81, R135, PT ;  /* 0x000000875100720c */ /* 0x000fe20003f24070 */
[----:B-1----:R-:W-:-:S12]  /*ceb0*/  @!P0 BRA `(.L_x_14) ;  /* 0x0000009c00088947 */ /* 0x002fd80003800000 */
.L_x_23:
[----:B------:R-:W-:Y:S01]  /*cec0*/  BAR.SYNC.DEFER_BLOCKING 0x0 ;  /* 0x0000000000007b1d */ /* 0x000fe20000010000 */
[----:B------:R-:W-:Y:S02]  /*ced0*/  ISETP.GT.U32.AND.EX P6, PT, R72, RZ, PT, P5 ;  /* 0x000000ff4800720c */ /* 0x000fe40003fc4150 */
[----:B------:R-:W-:Y:S02]  /*cee0*/  ISETP.GT.U32.AND.EX P5, PT, R73, RZ, PT, P4 ;  /* 0x000000ff4900720c */ /* 0x000fe40003fa4140 */
[----:B------:R-:W-:Y:S02]  /*cef0*/  LOP3.LUT R132, R132, 0xfbffffff, RZ, 0xc0, !PT ;  /* 0xfbffffff84847812 */ /* 0x000fe400078ec0ff */
[----:B------:R-:W-:Y:S01]  /*cf00*/  ISETP.GT.U32.AND.EX P4, PT, R74, RZ, PT, P3 ;  /* 0x000000ff4a00720c */ /* 0x000fe20003f84130 */
[----:B------:R1:W-:Y:S01]  /*cf10*/  STL [R1+0x45c], R133 ;  /* 0x00045c8501007387 */ /* 0x0003e20000100800 */
[----:B------:R-:W-:Y:S02]  /*cf20*/  ISETP.GT.U32.AND.EX P3, PT, R75, RZ, PT, P2 ;  /* 0x000000ff4b00720c */ /* 0x000fe40003f64120 */
[----:B------:R-:W-:-:S02]  /*cf30*/  ISETP.GT.U32.AND.EX P1, PT, R76, RZ, PT, P1 ;  /* 0x000000ff4c00720c */ /* 0x000fc40003f24110 */
[-C--:B------:R-:W-:Y:S02]  /*cf40*/  ISETP.GT.U32.AND P0, PT, R83, R135.reuse, PT ;  /* 0x000000875300720c */ /* 0x080fe40003f04070 */
[----:B------:R-:W-:Y:S02]  /*cf50*/  @P6 LOP3.LUT R132, R132, 0x4000000, RZ, 0xfc, !PT ;  /* 0x0400000084846812 */ /* 0x000fe400078efcff */
[----:B------:R-:W-:Y:S02]  /*cf60*/  ISETP.GT.U32.AND.EX P2, PT, R77, RZ, PT, P0 ;  /* 0x000000ff4d00720c */ /* 0x000fe40003f44100 */
[----:B------:R-:W-:Y:S02]  /*cf70*/  LOP3.LUT R132, R132, 0xfdffffff, RZ, 0xc0, !PT ;  /* 0xfdffffff84847812 */ /* 0x000fe400078ec0ff */
[----:B------:R-:W-:Y:S02]  /*cf80*/  ISETP.GT.U32.AND P0, PT, R85, R135, PT ;  /* 0x000000875500720c */ /* 0x000fe40003f04070 */
[----:B------:R-:W-:-:S02]  /*cf90*/  @P5 LOP3.LUT R132, R132, 0x2000000, RZ, 0xfc, !PT ;  /* 0x0200000084845812 */ /* 0x000fc400078efcff */
[----:B------:R-:W-:Y:S02]  /*cfa0*/  LOP3.LUT R231, R231, 0x7fffffff, RZ, 0xc0, !PT ;  /* 0x7fffffffe7e77812 */ /* 0x000fe400078ec0ff */
[----:B------:R-:W-:Y:S02]  /*cfb0*/  LOP3.LUT R132, R132, 0xfeffffff, RZ, 0xc0, !PT ;  /* 0xfeffffff84847812 */ /* 0x000fe400078ec0ff */
[-C--:B------:R-:W-:Y:S02]  /*cfc0*/  ISETP.GT.U32.AND P5, PT, R68, R135.reuse, PT ;  /* 0x000000874400720c */ /* 0x080fe40003fa4070 */
[----:B------:R-:W-:Y:S02]  /*cfd0*/  @P4 LOP3.LUT R132, R132, 0x1000000, RZ, 0xfc, !PT ;  /* 0x0100000084844812 */ /* 0x000fe400078efcff */
[----:B------:R-:W-:Y:S02]  /*cfe0*/  ISETP.GT.U32.AND P4, PT, R69, R135, PT ;  /* 0x000000874500720c */ /* 0x000fe40003f84070 */
[----:B------:R-:W-:-:S02]  /*cff0*/  LOP3.LUT R132, R132, 0xff7fffff, RZ, 0xc0, !PT ;  /* 0xff7fffff84847812 */ /* 0x000fc400078ec0ff */
[-C--:B------:R-:W-:Y:S02]  /*d000*/  ISETP.GT.U32.AND P6, PT, R67, R135.reuse, PT ;  /* 0x000000874300720c */ /* 0x080fe40003fc4070 */
[----:B------:R-:W-:Y:S02]  /*d010*/  @P3 LOP3.LUT R132, R132, 0x800000, RZ, 0xfc, !PT ;  /* 0x0080000084843812 */ /* 0x000fe400078efcff */
[----:B------:R-:W-:Y:S02]  /*d020*/  ISETP.GT.U32.AND P3, PT, R70, R135, PT ;  /* 0x000000874600720c */ /* 0x000fe40003f64070 */
[----:B------:R-:W-:-:S04]  /*d030*/  LOP3.LUT R132, R132, 0xffbfffff, RZ, 0xc0, !PT ;  /* 0xffbfffff84847812 */ /* 0x000fc800078ec0ff */
[----:B------:R-:W-:Y:S02]  /*d040*/  @P1 LOP3.LUT R132, R132, 0x400000, RZ, 0xfc, !PT ;  /* 0x0040000084841812 */ /* 0x000fe400078efcff */
[----:B------:R-:W-:Y:S02]  /*d050*/  ISETP.GT.U32.AND.EX P1, PT, R78, RZ, PT, P0 ;  /* 0x000000ff4e00720c */ /* 0x000fe40003f24100 */
[----:B------:R-:W-:Y:S02]  /*d060*/  LOP3.LUT R132, R132, 0xffdfffff, RZ, 0xc0, !PT ;  /* 0xffdfffff84847812 */ /* 0x000fe400078ec0ff */
[----:B------:R-:W-:Y:S02]  /*d070*/  ISETP.GT.U32.AND P0, PT, R87, R135, PT ;  /* 0x000000875700720c */ /* 0x000fe40003f04070 */
[----:B------:R-:W-:Y:S02]  /*d080*/  @P2 LOP3.LUT R132, R132, 0x200000, RZ, 0xfc, !PT ;  /* 0x0020000084842812 */ /* 0x000fe400078efcff */
[----:B------:R-:W-:-:S02]  /*d090*/  ISETP.GT.U32.AND.EX P2, PT, R80, RZ, PT, P0 ;  /* 0x000000ff5000720c */ /* 0x000fc40003f44100 */
[----:B------:R-:W-:Y:S02]  /*d0a0*/  LOP3.LUT R132, R132, 0xffefffff, RZ, 0xc0, !PT ;  /* 0xffefffff84847812 */ /* 0x000fe400078ec0ff */
[-C--:B------:R-:W-:Y:S02]  /*d0b0*/  ISETP.GT.U32.AND P0, PT, R89, R135.reuse, PT ;  /* 0x000000875900720c */ /* 0x080fe40003f04070 */
[----:B------:R-:W-:Y:S02]  /*d0c0*/  @P1 LOP3.LUT R132, R132, 0x100000, RZ, 0xfc, !PT ;  /* 0x0010000084841812 */ /* 0x000fe400078efcff */
[----:B------:R-:W-:Y:S02]  /*d0d0*/  ISETP.GT.U32.AND.EX P1, PT, R82, RZ, PT, P0 ;  /* 0x000000ff5200720c */ /* 0x000fe40003f24100 */
[----:B------:R-:W-:Y:S02]  /*d0e0*/  LOP3.LUT R132, R132, 0xfff7ffff, RZ, 0xc0, !PT ;  /* 0xfff7ffff84847812 */ /* 0x000fe400078ec0ff */
[----:B------:R-:W-:-:S02]  /*d0f0*/  ISETP.GT.U32.AND P0, PT, R91, R135, PT ;  /* 0x000000875b00720c */ /* 0x000fc40003f04070 */
        /* <DEDUP_REMOVED lines=78> */
[-C--:B------:R-:W-:Y:S02]  /*d5e0*/  ISETP.GT.U32.AND P0, PT, R4, R135.reuse, PT ;  /* 0x000000870400720c */ /* 0x080fe40003f04070 */
[----:B------:R-:W-:Y:S02]  /*d5f0*/  LOP3.LUT R132, R132, 0xefffffff, RZ, 0xc0, !PT ;  /* 0xefffffff84847812 */ /* 0x000fe400078ec0ff */
        /* <DEDUP_REMOVED lines=125> */
[----:B------:R-:W-:Y:S02]  /*ddd0*/  ISETP.GT.U32.AND P1, PT, R63, R135, PT ;  /* 0x000000873f00720c */ /* 0x000fe40003f24070 */
[----:B------:R-:W-:Y:S02]  /*dde0*/  LOP3.LUT R0, R0, 0xfffffffe, RZ, 0xc0, !PT ;  /* 0xfffffffe00007812 */ /* 0x000fe400078ec0ff */
[----:B------:R-:W-:Y:S02]  /*ddf0*/  ISETP.GT.U32.AND.EX P1, PT, R59, RZ, PT, P1 ;  /* 0x000000ff3b00720c */ /* 0x000fe40003f24110 */
[----:B--2---:R-:W2:Y:S01]  /*de00*/  LDTM.x128 R4, tmem[UR17+0x40] ;  /* 0x00004011000479ee */ /* 0x004ea200083c0000 */
[----:B------:R-:W-:Y:S02]  /*de10*/  @P6 LOP3.LUT R0, R0, 0x1, RZ, 0xfc, !PT ;  /* 0x0000000100006812 */ /* 0x000fe400078efcff */
[----:B------:R-:W-:-:S02]  /*de20*/  @P2 LOP3.LUT R132, R132, 0x10000000, RZ, 0xfc, !PT ;  /* 0x1000000084842812 */ /* 0x000fc400078efcff */
[----:B------:R-:W-:Y:S02]  /*de30*/  LOP3.LUT R0, R0, 0xfffdffff, RZ, 0xc0, !PT ;  /* 0xfffdffff00007812 */ /* 0x000fe400078ec0ff */
[----:B------:R-:W-:Y:S02]  /*de40*/  LOP3.LUT R132, R132, 0xdfffffff, RZ, 0xc0, !PT ;  /* 0xdfffffff84847812 */ /* 0x000fe400078ec0ff */
[C---:B------:R-:W-:Y:S02]  /*de50*/  LOP3.LUT P6, RZ, R231.reuse, 0x10000, RZ, 0xc0, !PT ;  /* 0x00010000e7ff7812 */ /* 0x040fe400078cc0ff */
[----:B------:R-:W-:Y:S02]  /*de60*/  @P3 LOP3.LUT R132, R132, 0x20000000, RZ, 0xfc, !PT ;  /* 0x2000000084843812 */ /* 0x000fe400078efcff */
[----:B------:R-:W-:Y:S02]  /*de70*/  LOP3.LUT P2, RZ, R231, 0x2, RZ, 0xc0, !PT ;  /* 0x00000002e7ff7812 */ /* 0x000fe4000784c0ff */
[----:B------:R-:W-:-:S02]  /*de80*/  LOP3.LUT R132, R132, 0xbfffffff, RZ, 0xc0, !PT ;  /* 0xbfffffff84847812 */ /* 0x000fc400078ec0ff */
[C---:B------:R-:W-:Y:S02]  /*de90*/  LOP3.LUT P3, RZ, R231.reuse, 0x1, RZ, 0xc0, !PT ;  /* 0x00000001e7ff7812 */ /* 0x040fe4000786c0ff */
[----:B------:R-:W-:Y:S02]  /*dea0*/  @P4 LOP3.LUT R132, R132, 0x40000000, RZ, 0xfc, !PT ;  /* 0x4000000084844812 */ /* 0x000fe400078efcff */
[----:B------:R-:W-:Y:S02]  /*deb0*/  LOP3.LUT P4, RZ, R231, 0x8, RZ, 0xc0, !PT ;  /* 0x00000008e7ff7812 */ /* 0x000fe4000788c0ff */
[----:B------:R-:W-:Y:S01]  /*dec0*/  LOP3.LUT R132, R132, 0x7fffffff, RZ, 0xc0, !PT ;  /* 0x7fffffff84847812 */ /* 0x000fe200078ec0ff */
[----:B--2---:R-:W-:Y:S01]  /*ded0*/  FMUL R6, R6, UR27 ;  /* 0x0000001b06067c20 */ /* 0x004fe20008400000 */
[----:B------:R-:W-:Y:S01]  /*dee0*/  FMUL R5, R5, UR27 ;  /* 0x0000001b05057c20 */ /* 0x000fe20008400000 */
[----:B------:R-:W-:Y:S01]  /*def0*/  FMUL R67, R67, UR27 ;  /* 0x0000001b43437c20 */ /* 0x000fe20008400000 */
[----:B------:R-:W-:Y:S01]  /*df00*/  @P5 LOP3.LUT R132, R132, 0x80000000, RZ, 0xfc, !PT ;  /* 0x8000000084845812 */ /* 0x000fe200078efcff */
[----:B------:R-:W-:Y:S01]  /*df10*/  FMUL R69, R69, UR27 ;  /* 0x0000001b45457c20 */ /* 0x000fe20008400000 */
[----:B-1----:R-:W-:Y:S01]  /*df20*/  FSEL R133, R6, -INF , !P0 ;  /* 0xff80000006857808 */ /* 0x002fe20004000000 */
[----:B------:R-:W-:Y:S01]  /*df30*/  FMUL R6, R8, UR27 ;  /* 0x0000001b08067c20 */ /* 0x000fe20008400000 */
[----:B------:R-:W-:Y:S01]  /*df40*/  LOP3.LUT P0, RZ, R231, 0x4000, RZ, 0xc0, !PT ;  /* 0x00004000e7ff7812 */ /* 0x000fe2000780c0ff */
[----:B------:R-:W-:Y:S01]  /*df50*/  FMUL R8, R10, UR27 ;  /* 0x0000001b0a087c20 */ /* 0x000fe20008400000 */
[----:B------:R-:W-:Y:S01]  /*df60*/  FSEL R5, R5, -INF , !P1 ;  /* 0xff80000005057808 */ /* 0x000fe20004800000 */
[----:B------:R-:W-:Y:S01]  /*df70*/  FMUL R10, R12, UR27 ;  /* 0x0000001b0c0a7c20 */ /* 0x000fe20008400000 */
[----:B------:R-:W-:Y:S01]  /*df80*/  FMUL R12, R14, UR27 ;  /* 0x0000001b0e0c7c20 */ /* 0x000fe20008400000 */
[----:B------:R-:W-:Y:S01]  /*df90*/  FMUL R14, R16, UR27 ;  /* 0x0000001b100e7c20 */ /* 0x000fe20008400000 */
[----:B------:R-:W-:Y:S01]  /*dfa0*/  FMUL R16, R18, UR27 ;  /* 0x0000001b12107c20 */ /* 0x000fe20008400000 */
[----:B------:R1:W-:Y:S01]  /*dfb0*/  STL [R1+0x1c], R5 ;  /* 0x00001c0501007387 */ /* 0x0003e20000100800 */
[----:B------:R-:W-:Y:S01]  /*dfc0*/  FMUL R18, R20, UR27 ;  /* 0x0000001b14127c20 */ /* 0x000fe20008400000 */
[----:B------:R-:W-:Y:S01]  /*dfd0*/  FMUL R20, R22, UR27 ;  /* 0x0000001b16147c20 */ /* 0x000fe20008400000 */
[----:B------:R-:W-:Y:S01]  /*dfe0*/  FMUL R22, R24, UR27 ;  /* 0x0000001b18167c20 */ /* 0x000fe20008400000 */
[----:B------:R-:W-:Y:S01]  /*dff0*/  FMUL R24, R26, UR27 ;  /* 0x0000001b1a187c20 */ /* 0x000fe20008400000 */
[----:B------:R-:W-:Y:S01]  /*e000*/  FMUL R26, R28, UR27 ;  /* 0x0000001b1c1a7c20 */ /* 0x000fe20008400000 */
[----:B------:R-:W-:Y:S01]  /*e010*/  @P0 LOP3.LUT R0, R0, 0x20000, RZ, 0xfc, !PT ;  /* 0x0002000000000812 */ /* 0x000fe200078efcff */
[----:B------:R-:W-:Y:S01]  /*e020*/  FMUL R28, R30, UR27 ;  /* 0x0000001b1e1c7c20 */ /* 0x000fe20008400000 */
[----:B------:R-:W-:Y:S01]  /*e030*/  LOP3.LUT P0, RZ, R231, 0x2000, RZ, 0xc0, !PT ;  /* 0x00002000e7ff7812 */ /* 0x000fe2000780c0ff */
[----:B------:R-:W-:Y:S01]  /*e040*/  FMUL R30, R32, UR27 ;  /* 0x0000001b201e7c20 */ /* 0x000fe20008400000 */
[----:B------:R-:W-:Y:S01]  /*e050*/  LOP3.LUT R0, R0, 0xfffbffff, RZ, 0xc0, !PT ;  /* 0xfffbffff00007812 */ /* 0x000fe200078ec0ff */
[----:B-1----:R-:W-:Y:S01]  /*e060*/  FMUL R5, R7, UR27 ;  /* 0x0000001b07057c20 */ /* 0x002fe20008400000 */
[----:B------:R-:W-:Y:S01]  /*e070*/  FMUL R7, R9, UR27 ;  /* 0x0000001b09077c20 */ /* 0x000fe20008400000 */
        /* <DEDUP_REMOVED lines=13> */
[----:B------:R-:W-:Y:S01]  /*e150*/  FMUL R29, R31, UR27 ;  /* 0x0000001b1f1d7c20 */ /* 0x000fe20008400000 */
[----:B------:R-:W-:Y:S01]  /*e160*/  FMUL R31, R33, UR27 ;  /* 0x0000001b211f7c20 */ /* 0x000fe20008400000 */
[----:B------:R-:W-:Y:S01]  /*e170*/  FMUL R32, R34, UR27 ;  /* 0x0000001b22207c20 */ /* 0x000fe20008400000 */
[----:B------:R-:W-:Y:S01]  /*e180*/  FMUL R33, R35, UR27 ;  /* 0x0000001b23217c20 */ /* 0x000fe20008400000 */
[----:B------:R-:W-:Y:S01]  /*e190*/  FMUL R34, R36, UR27 ;  /* 0x0000001b24227c20 */ /* 0x000fe20008400000 */
[----:B------:R-:W-:Y:S01]  /*e1a0*/  LOP3.LUT P1, RZ, R231, 0x8000, RZ, 0xc0, !PT ;  /* 0x00008000e7ff7812 */ /* 0x000fe2000782c0ff */
[----:B------:R-:W-:Y:S01]  /*e1b0*/  FMUL R35, R37, UR27 ;  /* 0x0000001b25237c20 */ /* 0x000fe20008400000 */
[----:B------:R-:W-:Y:S01]  /*e1c0*/  FMUL R37, R39, UR27 ;  /* 0x0000001b27257c20 */ /* 0x000fe20008400000 */
[----:B------:R-:W-:Y:S01]  /*e1d0*/  FMUL R39, R41, UR27 ;  /* 0x0000001b29277c20 */ /* 0x000fe20008400000 */
[----:B------:R-:W-:Y:S01]  /*e1e0*/  FSEL R20, R20, -INF , !P1 ;  /* 0xff80000014147808 */ /* 0x000fe20004800000 */
[----:B------:R-:W-:Y:S01]  /*e1f0*/  FMUL R36, R38, UR27 ;  /* 0x0000001b26247c20 */ /* 0x000fe20008400000 */
[----:B------:R-:W-:Y:S01]  /*e200*/  @P0 LOP3.LUT R0, R0, 0x80000, RZ, 0xfc, !PT ;  /* 0x0008000000000812 */ /* 0x000fe200078efcff */
[----:B------:R-:W-:Y:S01]  /*e210*/  FMUL R38, R40, UR27 ;  /* 0x0000001b28267c20 */ /* 0x000fe20008400000 */
[----:B------:R-:W-:Y:S01]  /*e220*/  LOP3.LUT P0, RZ, R231, 0x800, RZ, 0xc0, !PT ;  /* 0x00000800e7ff7812 */ /* 0x000fe2000780c0ff */
[----:B------:R-:W-:Y:S01]  /*e230*/  FMUL R40, R42, UR27 ;  /* 0x0000001b2a287c20 */ /* 0x000fe20008400000 */
[----:B------:R-:W-:Y:S01]  /*e240*/  LOP3.LUT R0, R0, 0xffefffff, RZ, 0xc0, !PT ;  /* 0xffefffff00007812 */ /* 0x000fe200078ec0ff */
[----:B------:R-:W-:Y:S01]  /*e250*/  FMUL R42, R44, UR27 ;  /* 0x0000001b2c2a7c20 */ /* 0x000fe20008400000 */
[----:B------:R-:W-:Y:S01]  /*e260*/  LOP3.LUT P1, RZ, R132, 0x4, RZ, 0xc0, !PT ;  /* 0x0000000484ff7812 */ /* 0x000fe2000782c0ff */
[----:B------:R-:W-:Y:S01]  /*e270*/  FMUL R44, R46, UR27 ;  /* 0x0000001b2e2c7c20 */ /* 0x000fe20008400000 */
[----:B------:R-:W-:Y:S01]  /*e280*/  FSEL R21, R21, -INF , !P6 ;  /* 0xff80000015157808 */ /* 0x000fe20007000000 */
[----:B------:R-:W-:Y:S01]  /*e290*/  FMUL R46, R48, UR27 ;  /* 0x0000001b302e7c20 */ /* 0x000fe20008400000 */
[----:B------:R-:W-:Y:S01]  /*e2a0*/  FSEL R39, R39, -INF , !P1 ;  /* 0xff80000027277808 */ /* 0x000fe20004800000 */
[----:B------:R-:W-:Y:S01]  /*e2b0*/  FMUL R41, R43, UR27 ;  /* 0x0000001b2b297c20 */ /* 0x000fe20008400000 */
[----:B------:R-:W-:Y:S01]  /*e2c0*/  LOP3.LUT P1, RZ, R132, 0x1000, RZ, 0xc0, !PT ;  /* 0x0000100084ff7812 */ /* 0x000fe2000782c0ff */
[----:B------:R-:W-:Y:S01]  /*e2d0*/  FMUL R48, R50, UR27 ;  /* 0x0000001b32307c20 */ /* 0x000fe20008400000 */
[----:B------:R-:W-:Y:S01]  /*e2e0*/  LOP3.LUT P6, RZ, R132, 0x8, RZ, 0xc0, !PT ;  /* 0x0000000884ff7812 */ /* 0x000fe200078cc0ff */
[----:B------:R-:W-:Y:S01]  /*e2f0*/  FMUL R50, R52, UR27 ;  /* 0x0000001b34327c20 */ /* 0x000fe20008400000 */
[----:B------:R-:W-:Y:S01]  /*e300*/  @P0 LOP3.LUT R0, R0, 0x100000, RZ, 0xfc, !PT ;  /* 0x0010000000000812 */ /* 0x000fe200078efcff */
[----:B------:R-:W-:Y:S01]  /*e310*/  FMUL R52, R54, UR27 ;  /* 0x0000001b36347c20 */ /* 0x000fe20008400000 */
[----:B------:R-:W-:Y:S01]  /*e320*/  LOP3.LUT P0, RZ, R231, 0x400, RZ, 0xc0, !PT ;  /* 0x00000400e7ff7812 */ /* 0x000fe2000780c0ff */
[----:B------:R-:W-:Y:S01]  /*e330*/  FMUL R54, R56, UR27 ;  /* 0x0000001b38367c20 */ /* 0x000fe20008400000 */
[----:B------:R-:W-:Y:S01]  /*e340*/  LOP3.LUT R0, R0, 0xffdfffff, RZ, 0xc0, !PT ;  /* 0xffdfffff00007812 */ /* 0x000fe200078ec0ff */
[----:B------:R-:W-:Y:S01]  /*e350*/  FMUL R56, R58, UR27 ;  /* 0x0000001b3a387c20 */ /* 0x000fe20008400000 */
[----:B------:R-:W-:Y:S01]  /*e360*/  FSEL R40, R40, -INF , !P6 ;  /* 0xff80000028287808 */ /* 0x000fe20007000000 */
[----:B------:R-:W-:Y:S01]  /*e370*/  FMUL R58, R60, UR27 ;  /* 0x0000001b3c3a7c20 */ /* 0x000fe20008400000 */
[----:B------:R-:W-:Y:S01]  /*e380*/  LOP3.LUT P6, RZ, R132, 0x100000, RZ, 0xc0, !PT ;  /* 0x0010000084ff7812 */ /* 0x000fe200078cc0ff */
        /* <DEDUP_REMOVED lines=9> */
[C---:B------:R-:W-:Y:S01]  /*e420*/  LOP3.LUT P0, RZ, R231.reuse, 0x200, RZ, 0xc0, !PT ;  /* 0x00000200e7ff7812 */ /* 0x040fe2000780c0ff */
[----:B------:R-:W-:Y:S01]  /*e430*/  FMUL R60, R62, UR27 ;  /* 0x0000001b3e3c7c20 */ /* 0x000fe20008400000 */
[----:B------:R-:W-:Y:S01]  /*e440*/  LOP3.LUT R0, R0, 0xffbfffff, RZ, 0xc0, !PT ;  /* 0xffbfffff00007812 */ /* 0x000fe200078ec0ff */
[----:B------:R-:W-:Y:S01]  /*e450*/  FMUL R62, R64, UR27 ;  /* 0x0000001b403e7c20 */ /* 0x000fe20008400000 */
[----:B------:R-:W-:Y:S01]  /*e460*/  LOP3.LUT P5, RZ, R231, 0x20000, RZ, 0xc0, !PT ;  /* 0x00020000e7ff7812 */ /* 0x000fe200078ac0ff */
[----:B------:R-:W-:Y:S01]  /*e470*/  FMUL R55, R57, UR27 ;  /* 0x0000001b39377c20 */ /* 0x000fe20008400000 */
[----:B------:R-:W-:Y:S01]  /*e480*/  FMUL R57, R59, UR27 ;  /* 0x0000001b3b397c20 */ /* 0x000fe20008400000 */
[----:B------:R-:W-:Y:S01]  /*e490*/  FMUL R59, R61, UR27 ;  /* 0x0000001b3d3b7c20 */ /* 0x000fe20008400000 */
[----:B------:R-:W-:Y:S01]  /*e4a0*/  FSEL R22, R22, -INF , !P5 ;  /* 0xff80000016167808 */ /* 0x000fe20006800000 */
[----:B------:R-:W-:Y:S01]  /*e4b0*/  FMUL R61, R63, UR27 ;  /* 0x0000001b3f3d7c20 */ /* 0x000fe20008400000 */
[----:B------:R-:W-:Y:S01]  /*e4c0*/  LOP3.LUT P5, RZ, R231, 0x200000, RZ, 0xc0, !PT ;  /* 0x00200000e7ff7812 */ /* 0x000fe200078ac0ff */
[----:B------:R-:W-:Y:S01]  /*e4d0*/  FMUL R63, R66, UR27 ;  /* 0x0000001b423f7c20 */ /* 0x000fe20008400000 */
[----:B------:R-:W-:Y:S01]  /*e4e0*/  FSEL R5, R5, -INF , !P3 ;  /* 0xff80000005057808 */ /* 0x000fe20005800000 */
[----:B------:R-:W-:Y:S01]  /*e4f0*/  FMUL R65, R65, UR27 ;  /* 0x0000001b41417c20 */ /* 0x000fe20008400000 */
[----:B------:R-:W-:-:S02]  /*e500*/  @P0 LOP3.LUT R0, R0, 0x400000, RZ, 0xfc, !PT ;  /* 0x0040000000000812 */ /* 0x000fc400078efcff */
[----:B------:R-:W-:Y:S02]  /*e510*/  LOP3.LUT P0, RZ, R231, 0x100, RZ, 0xc0, !PT ;  /* 0x00000100e7ff7812 */ /* 0x000fe4000780c0ff */
[----:B------:R-:W-:Y:S02]  /*e520*/  LOP3.LUT R0, R0, 0xff7fffff, RZ, 0xc0, !PT ;  /* 0xff7fffff00007812 */ /* 0x000fe400078ec0ff */
[----:B------:R-:W-:Y:S02]  /*e530*/  FSEL R26, R26, -INF , !P5 ;  /* 0xff8000001a1a7808 */ /* 0x000fe40006800000 */
[----:B------:R-:W-:Y:S02]  /*e540*/  LOP3.LUT P5, RZ, R132, 0x10, RZ, 0xc0, !PT ;  /* 0x0000001084ff7812 */ /* 0x000fe400078ac0ff */
[----:B------:R-:W-:Y:S02]  /*e550*/  FSEL R6, R6, -INF , !P2 ;  /* 0xff80000006067808 */ /* 0x000fe40005000000 */
[----:B------:R-:W-:-:S02]  /*e560*/  FSEL R41, R41, -INF , !P5 ;  /* 0xff80000029297808 */ /* 0x000fc40006800000 */
[----:B------:R-:W-:Y:S02]  /*e570*/  LOP3.LUT P5, RZ, R132, 0x200000, RZ, 0xc0, !PT ;  /* 0x0020000084ff7812 */ /* 0x000fe400078ac0ff */
[----:B------:R-:W-:Y:S02]  /*e580*/  @P0 LOP3.LUT R0, R0, 0x800000, RZ, 0xfc, !PT ;  /* 0x0080000000000812 */ /* 0x000fe400078efcff */
[----:B------:R-:W-:Y:S02]  /*e590*/  LOP3.LUT P0, RZ, R231, 0x80, RZ, 0xc0, !PT ;  /* 0x00000080e7ff7812 */ /* 0x000fe4000780c0ff */
[----:B------:R-:W-:Y:S02]  /*e5a0*/  LOP3.LUT R0, R0, 0xfeffffff, RZ, 0xc0, !PT ;  /* 0xfeffffff00007812 */ /* 0x000fe400078ec0ff */
[----:B------:R-:W-:Y:S02]  /*e5b0*/  FSEL R58, R58, -INF , !P5 ;  /* 0xff8000003a3a7808 */ /* 0x000fe40006800000 */
[----:B------:R-:W-:-:S02]  /*e5c0*/  LOP3.LUT P5, RZ, R132, 0x80000000, RZ, 0xc0, !PT ;  /* 0x8000000084ff7812 */ /* 0x000fc400078ac0ff */
[----:B------:R-:W-:Y:S02]  /*e5d0*/  LOP3.LUT P3, RZ, R231, 0x10, RZ, 0xc0, !PT ;  /* 0x00000010e7ff7812 */ /* 0x000fe4000786c0ff */
[----:B------:R-:W-:Y:S02]  /*e5e0*/  ISETP.GT.U32.AND.EX P5, PT, R217, RZ, PT, P5 ;  /* 0x000000ffd900720c */ /* 0x000fe40003fa4150 */
[----:B------:R-:W2:Y:S01]  /*e5f0*/  LDL.LU R217, [R1+0x1c] ;  /* 0x00001c0001d97983 */ /* 0x000ea20000300800 */
[----:B------:R-:W-:Y:S02]  /*e600*/  @P0 LOP3.LUT R0, R0, 0x1000000, RZ, 0xfc, !PT ;  /* 0x0100000000000812 */ /* 0x000fe400078efcff */
[C---:B------:R-:W-:Y:S02]  /*e610*/  LOP3.LUT P0, RZ, R231.reuse, 0x40, RZ, 0xc0, !PT ;  /* 0x00000040e7ff7812 */ /* 0x040fe4000780c0ff */
[----:B------:R-:W-:Y:S02]  /*e620*/  LOP3.LUT P2, RZ, R231, 0x20, RZ, 0xc0, !PT ;  /* 0x00000020e7ff7812 */ /* 0x000fe4000784c0ff */
[----:B------:R-:W-:-:S02]  /*e630*/  FSEL R11, R11, -INF , !P0 ;  /* 0xff8000000b0b7808 */ /* 0x000fc40004000000 */
[----:B------:R-:W-:Y:S02]  /*e640*/  LOP3.LUT P0, RZ, R0, 0x1000000, RZ, 0xc0, !PT ;  /* 0x0100000000ff7812 */ /* 0x000fe4000780c0ff */
[----:B------:R-:W-:Y:S02]  /*e650*/  FSEL R8, R8, -INF , !P4 ;  /* 0xff80000008087808 */ /* 0x000fe40006000000 */
[----:B------:R-:W-:Y:S02]  /*e660*/  FSEL R12, R12, -INF , !P0 ;  /* 0xff8000000c0c7808 */ /* 0x000fe40004000000 */
[----:B------:R-:W-:Y:S02]  /*e670*/  LOP3.LUT P0, RZ, R0, 0x800000, RZ, 0xc0, !PT ;  /* 0x0080000000ff7812 */ /* 0x000fe4000780c0ff */
[----:B------:R-:W-:Y:S02]  /*e680*/  FSEL R9, R9, -INF , !P3 ;  /* 0xff80000009097808 */ /* 0x000fe40005800000 */
[----:B------:R-:W-:-:S02]  /*e690*/  FSEL R13, R13, -INF , !P0 ;  /* 0xff8000000d0d7808 */ /* 0x000fc40004000000 */
[----:B------:R-:W-:Y:S02]  /*e6a0*/  LOP3.LUT P0, RZ, R0, 0x400000, RZ, 0xc0, !PT ;  /* 0x0040000000ff7812 */ /* 0x000fe4000780c0ff */
[----:B------:R-:W-:Y:S02]  /*e6b0*/  FSEL R10, R10, -INF , !P2 ;  /* 0xff8000000a0a7808 */ /* 0x000fe40005000000 */
[----:B------:R-:W-:Y:S02]  /*e6c0*/  FSEL R14, R14, -INF , !P0 ;  /* 0xff8000000e0e7808 */ /* 0x000fe40004000000 */
[----:B------:R-:W-:Y:S02]  /*e6d0*/  LOP3.LUT P0, RZ, R0, 0x200000, RZ, 0xc0, !PT ;  /* 0x0020000000ff7812 */ /* 0x000fe4000780c0ff */
[----:B------:R-:W-:Y:S02]  /*e6e0*/  LOP3.LUT P4, RZ, R231, 0x40000, RZ, 0xc0, !PT ;  /* 0x00040000e7ff7812 */ /* 0x000fe4000788c0ff */
[----:B------:R-:W-:-:S02]  /*e6f0*/  FSEL R15, R15, -INF , !P0 ;  /* 0xff8000000f0f7808 */ /* 0x000fc40004000000 */
[----:B------:R-:W-:Y:S02]  /*e700*/  LOP3.LUT P0, RZ, R0, 0x100000, RZ, 0xc0, !PT ;  /* 0x0010000000ff7812 */ /* 0x000fe4000780c0ff */
[C---:B------:R-:W-:Y:S02]  /*e710*/  LOP3.LUT P3, RZ, R231.reuse, 0x80000, RZ, 0xc0, !PT ;  /* 0x00080000e7ff7812 */ /* 0x040fe4000786c0ff */
[----:B------:R-:W-:Y:S02]  /*e720*/  FSEL R16, R16, -INF , !P0 ;  /* 0xff80000010107808 */ /* 0x000fe40004000000 */
[----:B------:R-:W-:Y:S02]  /*e730*/  LOP3.LUT P0, RZ, R0, 0x80000, RZ, 0xc0, !PT ;  /* 0x0008000000ff7812 */ /* 0x000fe4000780c0ff */
[----:B------:R-:W-:Y:S02]  /*e740*/  LOP3.LUT P2, RZ, R231, 0x100000, RZ, 0xc0, !PT ;  /* 0x00100000e7ff7812 */ /* 0x000fe4000784c0ff */
[----:B------:R-:W-:-:S02]  /*e750*/  FSEL R17, R17, -INF , !P0 ;  /* 0xff80000011117808 */ /* 0x000fc40004000000 */
[----:B------:R-:W-:Y:S02]  /*e760*/  LOP3.LUT P0, RZ, R0, 0x40000, RZ, 0xc0, !PT ;  /* 0x0004000000ff7812 */ /* 0x000fe4000780c0ff */
[----:B------:R-:W-:Y:S02]  /*e770*/  FSEL R23, R23, -INF , !P4 ;  /* 0xff80000017177808 */ /* 0x000fe40006000000 */
[----:B------:R-:W-:Y:S02]  /*e780*/  FSEL R18, R18, -INF , !P0 ;  /* 0xff80000012127808 */ /* 0x000fe40004000000 */
[C---:B------:R-:W-:Y:S02]  /*e790*/  LOP3.LUT P0, RZ, R0.reuse, 0x20000, RZ, 0xc0, !PT ;  /* 0x0002000000ff7812 */ /* 0x040fe4000780c0ff */
[----:B------:R-:W-:Y:S02]  /*e7a0*/  LOP3.LUT R0, R0, 0xfffffdff, RZ, 0xc0, !PT ;  /* 0xfffffdff00007812 */ /* 0x000fe400078ec0ff */
[----:B------:R-:W-:-:S02]  /*e7b0*/  FSEL R19, R19, -INF , !P0 ;  /* 0xff80000013137808 */ /* 0x000fc40004000000 */
[----:B------:R-:W-:Y:S02]  /*e7c0*/  LOP3.LUT P0, RZ, R132, 0x2, RZ, 0xc0, !PT ;  /* 0x0000000284ff7812 */ /* 0x000fe4000780c0ff */
[----:B------:R-:W-:Y:S02]  /*e7d0*/  FSEL R24, R24, -INF , !P3 ;  /* 0xff80000018187808 */ /* 0x000fe40005800000 */
[----:B------:R-:W-:Y:S02]  /*e7e0*/  FSEL R25, R25, -INF , !P2 ;  /* 0xff80000019197808 */ /* 0x000fe40005000000 */
[C---:B------:R-:W-:Y:S02]  /*e7f0*/  LOP3.LUT P4, RZ, R231.reuse, 0x400000, RZ, 0xc0, !PT ;  /* 0x00400000e7ff7812 */ /* 0x040fe4000788c0ff */
[C---:B------:R-:W-:Y:S02]  /*e800*/  LOP3.LUT P3, RZ, R231.reuse, 0x800000, RZ, 0xc0, !PT ;  /* 0x00800000e7ff7812 */ /* 0x040fe4000786c0ff */
[----:B------:R-:W-:Y:S01]  /*e810*/  LOP3.LUT P2, RZ, R231, 0x1000000, RZ, 0xc0, !PT ;  /* 0x01000000e7ff7812 */ /* 0x000fe2000784c0ff */
[----:B------:R-:W-:-:S02]  /*e820*/  FMUL R64, R70, UR27 ;  /* 0x0000001b46407c20 */ /* 0x000fc40008400000 */
[----:B------:R-:W-:Y:S02]  /*e830*/  @P0 LOP3.LUT R0, R0, 0x200, RZ, 0xfc, !PT ;  /* 0x0000020000000812 */ /* 0x000fe400078efcff */
[----:B------:R-:W-:Y:S02]  /*e840*/  LOP3.LUT P0, RZ, R132, 0x1, RZ, 0xc0, !PT ;  /* 0x0000000184ff7812 */ /* 0x000fe4000780c0ff */
[----:B------:R-:W-:Y:S01]  /*e850*/  LOP3.LUT R0, R0, 0xfffffbff, RZ, 0xc0, !PT ;  /* 0xfffffbff00007812 */ /* 0x000fe200078ec0ff */
        /* <DEDUP_REMOVED lines=9> */
[----:B------:R-:W-:-:S02]  /*e8f0*/  FSEL R27, R27, -INF , !P4 ;  /* 0xff8000001b1b7808 */ /* 0x000fc40006000000 */
[----:B------:R-:W-:Y:S02]  /*e900*/  @P0 LOP3.LUT R0, R0, 0x400, RZ, 0xfc, !PT ;  /* 0x0000040000000812 */ /* 0x000fe400078efcff */
[----:B------:R-:W-:Y:S02]  /*e910*/  LOP3.LUT P0, RZ, R231, 0x80000000, RZ, 0xc0, !PT ;  /* 0x80000000e7ff7812 */ /* 0x000fe4000780c0ff */
[----:B------:R-:W-:Y:S01]  /*e920*/  LOP3.LUT R0, R0, 0xfffff7ff, RZ, 0xc0, !PT ;  /* 0xfffff7ff00007812 */ /* 0x000fe200078ec0ff */
[----:B------:R-:W-:Y:S01]  /*e930*/  FMUL R70, R76, UR27 ;  /* 0x0000001b4c467c20 */ /* 0x000fe20008400000 */
[----:B------:R-:W-:Y:S01]  /*e940*/  FMUL R72, R78, UR27 ;  /* 0x0000001b4e487c20 */ /* 0x000fe20008400000 */
[----:B------:R-:W-:Y:S02]  /*e950*/  FSEL R28, R28, -INF , !P3 ;  /* 0xff8000001c1c7808 */ /* 0x000fe40005800000 */
[----:B------:R-:W-:Y:S02]  /*e960*/  FSEL R29, R29, -INF , !P2 ;  /* 0xff8000001d1d7808 */ /* 0x000fe40005000000 */
[----:B------:R-:W-:-:S04]  /*e970*/  LOP3.LUT P4, RZ, R132, 0x20, RZ, 0xc0, !PT ;  /* 0x0000002084ff7812 */ /* 0x000fc8000788c0ff */
[----:B------:R-:W-:Y:S02]  /*e980*/  @P0 LOP3.LUT R0, R0, 0x800, RZ, 0xfc, !PT ;  /* 0x0000080000000812 */ /* 0x000fe400078efcff */
[----:B------:R-:W-:Y:S02]  /*e990*/  LOP3.LUT P0, RZ, R231, 0x40000000, RZ, 0xc0, !PT ;  /* 0x40000000e7ff7812 */ /* 0x000fe4000780c0ff */
[----:B------:R-:W-:Y:S01]  /*e9a0*/  LOP3.LUT R0, R0, 0xffffefff, RZ, 0xc0, !PT ;  /* 0xffffefff00007812 */ /* 0x000fe200078ec0ff */
[----:B------:R-:W-:Y:S01]  /*e9b0*/  FMUL R76, R83, UR27 ;  /* 0x0000001b534c7c20 */ /* 0x000fe20008400000 */
[----:B------:R-:W-:Y:S01]  /*e9c0*/  FMUL R78, R85, UR27 ;  /* 0x0000001b554e7c20 */ /* 0x000fe20008400000 */
[C---:B------:R-:W-:Y:S02]  /*e9d0*/  LOP3.LUT P3, RZ, R132.reuse, 0x40, RZ, 0xc0, !PT ;  /* 0x0000004084ff7812 */ /* 0x040fe4000786c0ff */
[----:B------:R-:W-:Y:S02]  /*e9e0*/  LOP3.LUT P2, RZ, R132, 0x80, RZ, 0xc0, !PT ;  /* 0x0000008084ff7812 */ /* 0x000fe4000784c0ff */
[----:B------:R-:W-:-:S04]  /*e9f0*/  FSEL R42, R42, -INF , !P4 ;  /* 0xff8000002a2a7808 */ /* 0x000fc80006000000 */
        /* <DEDUP_REMOVED lines=12> */
[C---:B------:R-:W-:Y:S02]  /*eac0*/  LOP3.LUT P3, RZ, R132.reuse, 0x100, RZ, 0xc0, !PT ;  /* 0x0000010084ff7812 */ /* 0x040fe4000786c0ff */
[----:B------:R-:W-:Y:S01]  /*ead0*/  LOP3.LUT P2, RZ, R132, 0x200, RZ, 0xc0, !PT ;  /* 0x0000020084ff7812 */ /* 0x000fe2000784c0ff */
[----:B------:R-:W-:Y:S01]  /*eae0*/  FMUL R90, R97, UR27 ;  /* 0x0000001b615a7c20 */ /* 0x000fe20008400000 */
[----:B------:R-:W-:-:S05]  /*eaf0*/  FSEL R59, R59, -INF , !P4 ;  /* 0xff8000003b3b7808 */ /* 0x000fca0006000000 */
[----:B------:R-:W-:Y:S02]  /*eb00*/  @P0 LOP3.LUT R0, R0, 0x4000, RZ, 0xfc, !PT ;  /* 0x0000400000000812 */ /* 0x000fe400078efcff */
[----:B------:R-:W-:Y:S02]  /*eb10*/  LOP3.LUT P0, RZ, R231, 0x8000000, RZ, 0xc0, !PT ;  /* 0x08000000e7ff7812 */ /* 0x000fe4000780c0ff */
[----:B------:R-:W-:Y:S01]  /*eb20*/  LOP3.LUT R0, R0, 0xffff7fff, RZ, 0xc0, !PT ;  /* 0xffff7fff00007812 */ /* 0x000fe200078ec0ff */
[----:B------:R-:W-:Y:S01]  /*eb30*/  FMUL R98, R101, UR27 ;  /* 0x0000001b65627c20 */ /* 0x000fe20008400000 */
[----:B------:R-:W-:Y:S02]  /*eb40*/  FSEL R45, R45, -INF , !P3 ;  /* 0xff8000002d2d7808 */ /* 0x000fe40005800000 */
[----:B------:R-:W-:Y:S01]  /*eb50*/  FSEL R46, R46, -INF , !P2 ;  /* 0xff8000002e2e7808 */ /* 0x000fe20005000000 */
[----:B------:R-:W-:Y:S01]  /*eb60*/  FMUL R103, R103, UR27 ;  /* 0x0000001b67677c20 */ /* 0x000fe20008400000 */
[----:B------:R-:W-:Y:S01]  /*eb70*/  FMUL R105, R105, UR27 ;  /* 0x0000001b69697c20 */ /* 0x000fe20008400000 */
[----:B------:R-:W-:Y:S01]  /*eb80*/  FMUL R107, R107, UR27 ;  /* 0x0000001b6b6b7c20 */ /* 0x000fe20008400000 */
[----:B------:R-:W-:Y:S01]  /*eb90*/  FMUL R115, R115, UR27 ;  /* 0x0000001b73737c20 */ /* 0x000fe20008400000 */
[----:B------:R-:W-:Y:S01]  /*eba0*/  FMUL R116, R116, UR27 ;  /* 0x0000001b74747c20 */ /* 0x000fe20008400000 */
[----:B------:R-:W-:Y:S01]  /*ebb0*/  FMUL R97, R128, UR27 ;  /* 0x0000001b80617c20 */ /* 0x000fe20008400000 */
[----:B------:R-:W-:-:S02]  /*ebc0*/  @P0 LOP3.LUT R0, R0, 0x8000, RZ, 0xfc, !PT ;  /* 0x0000800000000812 */ /* 0x000fc400078efcff */
[----:B------:R-:W-:Y:S02]  /*ebd0*/  LOP3.LUT P0, RZ, R231, 0x4000000, RZ, 0xc0, !PT ;  /* 0x04000000e7ff7812 */ /* 0x000fe4000780c0ff */
[----:B------:R-:W-:Y:S01]  /*ebe0*/  LOP3.LUT R0, R0, 0xfffeffff, RZ, 0xc0, !PT ;  /* 0xfffeffff00007812 */ /* 0x000fe200078ec0ff */
[----:B------:R-:W-:Y:S01]  /*ebf0*/  FMUL R101, R102, UR27 ;  /* 0x0000001b66657c20 */ /* 0x000fe20008400000 */
[C---:B------:R-:W-:Y:S02]  /*ec00*/  LOP3.LUT P3, RZ, R132.reuse, 0x800000, RZ, 0xc0, !PT ;  /* 0x0080000084ff7812 */ /* 0x040fe4000786c0ff */
[----:B------:R-:W-:Y:S02]  /*ec10*/  LOP3.LUT P2, RZ, R132, 0x1000000, RZ, 0xc0, !PT ;  /* 0x0100000084ff7812 */ /* 0x000fe4000784c0ff */
[----:B------:R-:W-:Y:S02]  /*ec20*/  FSEL R60, R60, -INF , !P3 ;  /* 0xff8000003c3c7808 */ /* 0x000fe40005800000 */
[----:B------:R-:W-:-:S02]  /*ec30*/  FSEL R61, R61, -INF , !P2 ;  /* 0xff8000003d3d7808 */ /* 0x000fc40005000000 */
[----:B------:R-:W-:Y:S02]  /*ec40*/  LOP3.LUT P4, RZ, R132, 0x40000000, RZ, 0xc0, !PT ;  /* 0x4000000084ff7812 */ /* 0x000fe4000788c0ff */
[----:B------:R-:W-:Y:S02]  /*ec50*/  @P0 LOP3.LUT R0, R0, 0x10000, RZ, 0xfc, !PT ;  /* 0x0001000000000812 */ /* 0x000fe400078efcff */
[----:B------:R-:W-:Y:S01]  /*ec60*/  LOP3.LUT P0, RZ, R231, 0x2000000, RZ, 0xc0, !PT ;  /* 0x02000000e7ff7812 */ /* 0x000fe2000780c0ff */
[----:B------:R-:W-:Y:S01]  /*ec70*/  FMUL R102, R126, UR27 ;  /* 0x0000001b7e667c20 */ /* 0x000fe20008400000 */
[----:B------:R-:W-:Y:S02]  /*ec80*/  LOP3.LUT P3, RZ, R132, 0x20000000, RZ, 0xc0, !PT ;  /* 0x2000000084ff7812 */ /* 0x000fe4000786c0ff */
[----:B------:R-:W-:Y:S02]  /*ec90*/  FSEL R30, R30, -INF , !P0 ;  /* 0xff8000001e1e7808 */ /* 0x000fe40004000000 */
[----:B------:R-:W-:-:S02]  /*eca0*/  LOP3.LUT P0, RZ, R0, 0x10000, RZ, 0xc0, !PT ;  /* 0x0001000000ff7812 */ /* 0x000fc4000780c0ff */
[----:B------:R-:W-:Y:S02]  /*ecb0*/  LOP3.LUT P2, RZ, R132, 0x10000000, RZ, 0xc0, !PT ;  /* 0x1000000084ff7812 */ /* 0x000fe4000784c0ff */
[----:B------:R-:W-:Y:S02]  /*ecc0*/  FSEL R31, R31, -INF , !P0 ;  /* 0xff8000001f1f7808 */ /* 0x000fe40004000000 */
[----:B------:R-:W-:-:S04]  /*ecd0*/  LOP3.LUT P0, RZ, R0, 0x8000, RZ, 0xc0, !PT ;  /* 0x0000800000ff7812 */ /* 0x000fc8000780c0ff */
        /* <DEDUP_REMOVED lines=11> */
[C---:B------:R-:W-:Y:S02]  /*ed90*/  LOP3.LUT P0, RZ, R0.reuse, 0x200, RZ, 0xc0, !PT ;  /* 0x0000020000ff7812 */ /* 0x040fe4000780c0ff */
[----:B------:R-:W-:Y:S02]  /*eda0*/  LOP3.LUT R0, R0, 0xfffffeff, RZ, 0xc0, !PT ;  /* 0xfffffeff00007812 */ /* 0x000fe400078ec0ff */
[----:B------:R-:W-:Y:S02]  /*edb0*/  FSEL R38, R38, -INF , !P0 ;  /* 0xff80000026267808 */ /* 0x000fe40004000000 */
[----:B------:R-:W-:Y:S02]  /*edc0*/  @P1 LOP3.LUT R0, R0, 0x100, RZ, 0xfc, !PT ;  /* 0x0000010000001812 */ /* 0x000fe400078efcff */
[----:B------:R-:W-:-:S02]  /*edd0*/  LOP3.LUT P0, RZ, R132, 0x400, RZ, 0xc0, !PT ;  /* 0x0000040084ff7812 */ /* 0x000fc4000780c0ff */
[----:B------:R-:W-:Y:S02]  /*ede0*/  LOP3.LUT R0, R0, 0xfffffffd, RZ, 0xc0, !PT ;  /* 0xfffffffd00007812 */ /* 0x000fe400078ec0ff */
[----:B------:R-:W-:Y:S02]  /*edf0*/  LOP3.LUT P1, RZ, R132, 0x800, RZ, 0xc0, !PT ;  /* 0x0000080084ff7812 */ /* 0x000fe4000782c0ff */
[----:B------:R-:W-:Y:S02]  /*ee00*/  @P6 LOP3.LUT R0, R0, 0x2, RZ, 0xfc, !PT ;  /* 0x0000000200006812 */ /* 0x000fe400078efcff */
[----:B------:R-:W-:Y:S02]  /*ee10*/  LOP3.LUT P6, RZ, R132, 0x80000, RZ, 0xc0, !PT ;  /* 0x0008000084ff7812 */ /* 0x000fe400078cc0ff */
[----:B------:R-:W-:Y:S02]  /*ee20*/  LOP3.LUT R0, R0, 0xfffffffb, RZ, 0xc0, !PT ;  /* 0xfffffffb00007812 */ /* 0x000fe400078ec0ff */
[----:B------:R-:W-:-:S02]  /*ee30*/  FSEL R47, R47, -INF , !P0 ;  /* 0xff8000002f2f7808 */ /* 0x000fc40004000000 */
[----:B------:R-:W-:Y:S02]  /*ee40*/  LOP3.LUT P0, RZ, R132, 0x2000000, RZ, 0xc0, !PT ;  /* 0x0200000084ff7812 */ /* 0x000fe4000780c0ff */
[----:B------:R-:W-:Y:S02]  /*ee50*/  FSEL R48, R48, -INF , !P1 ;  /* 0xff80000030307808 */ /* 0x000fe40004800000 */
[----:B------:R-:W-:Y:S02]  /*ee60*/  FSEL R62, R62, -INF , !P0 ;  /* 0xff8000003e3e7808 */ /* 0x000fe40004000000 */
[----:B------:R-:W-:Y:S02]  /*ee70*/  ISETP.GT.U32.AND P0, PT, R167, R135, PT ;  /* 0x00000087a700720c */ /* 0x000fe40003f04070 */
[----:B------:R-:W-:Y:S02]  /*ee80*/  @P6 LOP3.LUT R0, R0, 0x4, RZ, 0xfc, !PT ;  /* 0x0000000400006812 */ /* 0x000fe400078efcff */
[----:B------:R-:W-:-:S02]  /*ee90*/  LOP3.LUT P6, RZ, R132, 0x40000, RZ, 0xc0, !PT ;  /* 0x0004000084ff7812 */ /* 0x000fc400078cc0ff */
[----:B------:R-:W-:-:S11]  /*eea0*/  LOP3.LUT R0, R0, 0xfffffff7, RZ, 0xc0, !PT ;  /* 0xfffffff700007812 */ /* 0x000fd600078ec0ff */
[----:B------:R-:W-:Y:S02]  /*eeb0*/  @P6 LOP3.LUT R0, R0, 0x8, RZ, 0xfc, !PT ;  /* 0x0000000800006812 */ /* 0x000fe400078efcff */
[----:B------:R-:W-:Y:S02]  /*eec0*/  LOP3.LUT P6, RZ, R132, 0x20000, RZ, 0xc0, !PT ;  /* 0x0002000084ff7812 */ /* 0x000fe400078cc0ff */
        /* <DEDUP_REMOVED lines=12> */
[----:B------:R-:W-:Y:S02]  /*ef90*/  LOP3.LUT P1, RZ, R0, 0x100, RZ, 0xc0, !PT ;  /* 0x0000010000ff7812 */ /* 0x000fe4000782c0ff */
[----:B------:R-:W-:Y:S02]  /*efa0*/  FSEL R50, R50, -INF , !P6 ;  /* 0xff80000032327808 */ /* 0x000fe40007000000 */
[----:B------:R-:W-:Y:S02]  /*efb0*/  LOP3.LUT P6, RZ, R0, 0x80, RZ, 0xc0, !PT ;  /* 0x0000008000ff7812 */ /* 0x000fe400078cc0ff */
[----:B------:R-:W-:-:S02]  /*efc0*/  FSEL R49, R49, -INF , !P1 ;  /* 0xff80000031317808 */ /* 0x000fc40004800000 */
[----:B------:R-:W-:Y:S02]  /*efd0*/  FSEL R51, R51, -INF , !P6 ;  /* 0xff80000033337808 */ /* 0x000fe40007000000 */
[----:B------:R-:W-:Y:S02]  /*efe0*/  LOP3.LUT P6, RZ, R0, 0x40, RZ, 0xc0, !PT ;  /* 0x0000004000ff7812 */ /* 0x000fe400078cc0ff */
[----:B------:R-:W-:Y:S02]  /*eff0*/  LOP3.LUT P1, RZ, R132, 0x4000000, RZ, 0xc0, !PT ;  /* 0x0400000084ff7812 */ /* 0x000fe4000782c0ff */
[----:B------:R-:W-:Y:S02]  /*f000*/  FSEL R52, R52, -INF , !P6 ;  /* 0xff80000034347808 */ /* 0x000fe40007000000 */
[----:B------:R-:W-:Y:S02]  /*f010*/  LOP3.LUT P6, RZ, R0, 0x20, RZ, 0xc0, !PT ;  /* 0x0000002000ff7812 */ /* 0x000fe400078cc0ff */
[----:B------:R-:W-:-:S02]  /*f020*/  ISETP.GT.U32.AND.EX P0, PT, R216, RZ, PT, P0 ;  /* 0x000000ffd800720c */ /* 0x000fc40003f04100 */
[----:B------:R-:W-:Y:S01]  /*f030*/  FSEL R53, R53, -INF , !P6 ;  /* 0xff80000035357808 */ /* 0x000fe20007000000 */
[----:B------:R-:W3:Y:S01]  /*f040*/  LDL.LU R216, [R1+0x34] ;  /* 0x0000340001d87983 */ /* 0x000ee20000300800 */
[----:B------:R-:W-:Y:S02]  /*f050*/  LOP3.LUT P6, RZ, R0, 0x10, RZ, 0xc0, !PT ;  /* 0x0000001000ff7812 */ /* 0x000fe400078cc0ff */
[----:B------:R-:W-:Y:S02]  /*f060*/  FSEL R63, R63, -INF , !P1 ;  /* 0xff8000003f3f7808 */ /* 0x000fe40004800000 */
[----:B------:R-:W-:Y:S02]  /*f070*/  FSEL R54, R54, -INF , !P6 ;  /* 0xff80000036367808 */ /* 0x000fe40007000000 */
[----:B------:R-:W-:Y:S02]  /*f080*/  LOP3.LUT P6, RZ, R0, 0x8, RZ, 0xc0, !PT ;  /* 0x0000000800ff7812 */ /* 0x000fe400078cc0ff */
[----:B------:R-:W-:-:S02]  /*f090*/  ISETP.GT.U32.AND P1, PT, R168, R135, PT ;  /* 0x00000087a800720c */ /* 0x000fc40003f24070 */
[----:B------:R-:W-:Y:S02]  /*f0a0*/  FSEL R55, R55, -INF , !P6 ;  /* 0xff80000037377808 */ /* 0x000fe40007000000 */
[----:B------:R-:W-:Y:S02]  /*f0b0*/  LOP3.LUT P6, RZ, R0, 0x4, RZ, 0xc0, !PT ;  /* 0x0000000400ff7812 */ /* 0x000fe400078cc0ff */
[----:B------:R-:W-:Y:S02]  /*f0c0*/  FSEL R168, R67, -INF , !P0 ;  /* 0xff80000043a87808 */ /* 0x000fe40004000000 */
[----:B------:R-:W-:Y:S02]  /*f0d0*/  FSEL R56, R56, -INF , !P6 ;  /* 0xff80000038387808 */ /* 0x000fe40007000000 */
[----:B------:R-:W-:Y:S02]  /*f0e0*/  LOP3.LUT P6, RZ, R0, 0x2, RZ, 0xc0, !PT ;  /* 0x0000000200ff7812 */ /* 0x000fe400078cc0ff */
[----:B------:R-:W-:-:S02]  /*f0f0*/  ISETP.GT.U32.AND P0, PT, R169, R135, PT ;  /* 0x00000087a900720c */ /* 0x000fc40003f04070 */
[----:B------:R-:W-:Y:S01]  /*f100*/  FSEL R57, R57, -INF , !P6 ;  /* 0xff80000039397808 */ /* 0x000fe20007000000 */
[----:B------:R-:W-:Y:S01]  /*f110*/  FMUL R67, R73, UR27 ;  /* 0x0000001b49437c20 */ /* 0x000fe20008400000 */
[----:B------:R-:W-:Y:S01]  /*f120*/  LOP3.LUT P6, RZ, R0, 0x1, RZ, 0xc0, !PT ;  /* 0x0000000100ff7812 */ /* 0x000fe200078cc0ff */
[----:B------:R-:W4:Y:S01]  /*f130*/  LDL.LU R169, [R1+0x30] ;  /* 0x0000300001a97983 */ /* 0x000f220000300800 */
[----:B------:R-:W-:Y:S02]  /*f140*/  ISETP.GT.U32.AND.EX P0, PT, R214, RZ, PT, P0 ;  /* 0x000000ffd600720c */ /* 0x000fe40003f04100 */
[----:B------:R-:W-:Y:S02]  /*f150*/  ISETP.GT.U32.AND.EX P6, PT, R166, RZ, PT, P6 ;  /* 0x000000ffa600720c */ /* 0x000fe40003fc4160 */
[----:B------:R-:W-:Y:S02]  /*f160*/  FSEL R166, R69, -INF , !P0 ;  /* 0xff80000045a67808 */ /* 0x000fe40004000000 */
[----:B------:R-:W-:-:S02]  /*f170*/  ISETP.GT.U32.AND P0, PT, R171, R135, PT ;  /* 0x00000087ab00720c */ /* 0x000fc40003f04070 */
[----:B------:R-:W-:Y:S01]  /*f180*/  FSEL R231, R65, -INF , !P6 ;  /* 0xff80000041e77808 */ /* 0x000fe20007000000 */
[----:B------:R-:W-:Y:S01]  /*f190*/  FMUL R65, R71, UR27 ;  /* 0x0000001b47417c20 */ /* 0x000fe20008400000 */
[----:B------:R-:W-:-:S04]  /*f1a0*/  ISETP.GT.U32.AND.EX P0, PT, R212, RZ, PT, P0 ;  /* 0x000000ffd400720c */ /* 0x000fc80003f04100 */
[----:B------:R-:W-:Y:S02]  /*f1b0*/  FSEL R65, R65, -INF , !P0 ;  /* 0xff80000041417808 */ /* 0x000fe40004000000 */
[----:B------:R-:W-:-:S04]  /*f1c0*/  ISETP.GT.U32.AND P0, PT, R141, R135, PT ;  /* 0x000000878d00720c */ /* 0x000fc80003f04070 */
[----:B------:R-:W-:-:S04]  /*f1d0*/  ISETP.GT.U32.AND.EX P0, PT, R210, RZ, PT, P0 ;  /* 0x000000ffd200720c */ /* 0x000fc80003f04100 */
[----:B------:R-:W-:Y:S02]  /*f1e0*/  FSEL R67, R67, -INF , !P0 ;  /* 0xff80000043437808 */ /* 0x000fe40004000000 */
[----:B------:R-:W-:Y:S01]  /*f1f0*/  ISETP.GT.U32.AND P0, PT, R143, R135, PT ;  /* 0x000000878f00720c */ /* 0x000fe20003f04070 */
[----:B------:R-:W-:-:S03]  /*f200*/  FMUL R69, R75, UR27 ;  /* 0x0000001b4b457c20 */ /* 0x000fc60008400000 */
        /* <DEDUP_REMOVED lines=19> */
[----:B------:R-:W-:Y:S01]  /*f340*/  ISETP.GT.U32.AND.EX P0, PT, R197, RZ, PT, P0 ;  /* 0x000000ffc500720c */ /* 0x000fe20003f04100 */
[----:B------:R-:W-:Y:S01]  /*f350*/  FMUL R75, R81, UR27 ;  /* 0x0000001b514b7c20 */ /* 0x000fe20008400000 */
[----:B------:R-:W-:Y:S02]  /*f360*/  FSEL R167, R68, -INF , !P5 ;  /* 0xff80000044a77808 */ /* 0x000fe40006800000 */
[----:B------:R-:W-:Y:S02]  /*f370*/  FSEL R79, R79, -INF , !P0 ;  /* 0xff8000004f4f7808 */ /* 0x000fe40004000000 */
[-C--:B------:R-:W-:Y:S01]  /*f380*/  ISETP.GT.U32.AND P0, PT, R154, R135.reuse, PT ;  /* 0x000000879a00720c */ /* 0x080fe20003f04070 */
[----:B------:R-:W-:Y:S01]  /*f390*/  FMUL R81, R88, UR27 ;  /* 0x0000001b58517c20 */ /* 0x000fe20008400000 */
[-C--:B------:R-:W-:Y:S02]  /*f3a0*/  ISETP.GT.U32.AND P5, PT, R170, R135.reuse, PT ;  /* 0x00000087aa00720c */ /* 0x080fe40003fa4070 */
[----:B------:R-:W-:Y:S01]  /*f3b0*/  ISETP.GT.U32.AND.EX P0, PT, R195, RZ, PT, P0 ;  /* 0x000000ffc300720c */ /* 0x000fe20003f04100 */
[----:B------:R-:W-:Y:S01]  /*f3c0*/  FMUL R68, R74, UR27 ;  /* 0x0000001b4a447c20 */ /* 0x000fe20008400000 */
[----:B------:R-:W-:Y:S01]  /*f3d0*/  ISETP.GT.U32.AND.EX P5, PT, R213, RZ, PT, P5 ;  /* 0x000000ffd500720c */ /* 0x000fe20003fa4150 */
[----:B------:R-:W-:Y:S01]  /*f3e0*/  FMUL R147, R4, UR27 ;  /* 0x0000001b04937c20 */ /* 0x000fe20008400000 */
[----:B------:R-:W-:Y:S01]  /*f3f0*/  FSEL R81, R81, -INF , !P0 ;  /* 0xff80000051517808 */ /* 0x000fe20004000000 */
[----:B------:R-:W3:Y:S01]  /*f400*/  LDL.LU R170, [R1+0x2c] ;  /* 0x00002c0001aa7983 */ /* 0x000ee20000300800 */
[----:B------:R-:W-:-:S02]  /*f410*/  ISETP.GT.U32.AND P0, PT, R156, R135, PT ;  /* 0x000000879c00720c */ /* 0x000fc40003f04070 */
[----:B------:R-:W-:Y:S02]  /*f420*/  FSEL R66, R66, -INF , !P5 ;  /* 0xff80000042427808 */ /* 0x000fe40006800000 */
[-C--:B------:R-:W-:Y:S02]  /*f430*/  ISETP.GT.U32.AND P5, PT, R142, R135.reuse, PT ;  /* 0x000000878e00720c */ /* 0x080fe40003fa4070 */
[----:B------:R-:W-:Y:S02]  /*f440*/  ISETP.GT.U32.AND.EX P0, PT, R192, RZ, PT, P0 ;  /* 0x000000ffc000720c */ /* 0x000fe40003f04100 */
[----:B------:R-:W-:Y:S02]  /*f450*/  ISETP.GT.U32.AND.EX P5, PT, R209, RZ, PT, P5 ;  /* 0x000000ffd100720c */ /* 0x000fe40003fa4150 */
[----:B------:R-:W-:Y:S02]  /*f460*/  FSEL R83, R83, -INF , !P0 ;  /* 0xff80000053537808 */ /* 0x000fe40004000000 */
[----:B------:R-:W-:-:S02]  /*f470*/  ISETP.GT.U32.AND P0, PT, R190, R135, PT ;  /* 0x00000087be00720c */ /* 0x000fc40003f04070 */
[----:B------:R-:W-:Y:S02]  /*f480*/  FSEL R70, R70, -INF , !P5 ;  /* 0xff80000046467808 */ /* 0x000fe40006800000 */
[-C--:B------:R-:W-:Y:S01]  /*f490*/  ISETP.GT.U32.AND P5, PT, R146, R135.reuse, PT ;  /* 0x000000879200720c */ /* 0x080fe20003fa4070 */
[----:B------:R-:W-:Y:S01]  /*f4a0*/  FMUL R74, R80, UR27 ;  /* 0x0000001b504a7c20 */ /* 0x000fe20008400000 */
[----:B------:R-:W-:Y:S02]  /*f4b0*/  ISETP.GT.U32.AND.EX P0, PT, R189, RZ, PT, P0 ;  /* 0x000000ffbd00720c */ /* 0x000fe40003f04100 */
[----:B------:R-:W-:Y:S02]  /*f4c0*/  ISETP.GT.U32.AND.EX P5, PT, R205, RZ, PT, P5 ;  /* 0x000000ffcd00720c */ /* 0x000fe40003fa4150 */
[----:B------:R-:W-:Y:S02]  /*f4d0*/  FSEL R85, R85, -INF , !P0 ;  /* 0xff80000055557808 */ /* 0x000fe40004000000 */
[-C--:B------:R-:W-:Y:S01]  /*f4e0*/  ISETP.GT.U32.AND P0, PT, R158, R135.reuse, PT ;  /* 0x000000879e00720c */ /* 0x080fe20003f04070 */
[----:B------:R-:W-:Y:S01]  /*f4f0*/  FMUL R80, R87, UR27 ;  /* 0x0000001b57507c20 */ /* 0x000fe20008400000 */
[----:B------:R-:W-:Y:S01]  /*f500*/  FSEL R74, R74, -INF , !P5 ;  /* 0xff8000004a4a7808 */ /* 0x000fe20006800000 */
[----:B------:R-:W-:Y:S01]  /*f510*/  FMUL R87, R94, UR27 ;  /* 0x0000001b5e577c20 */ /* 0x000fe20008400000 */
[----:B------:R-:W-:-:S02]  /*f520*/  ISETP.GT.U32.AND P5, PT, R150, R135, PT ;  /* 0x000000879600720c */ /* 0x000fc40003fa4070 */
[----:B------:R-:W-:Y:S02]  /*f530*/  ISETP.GT.U32.AND.EX P0, PT, R187, RZ, PT, P0 ;  /* 0x000000ffbb00720c */ /* 0x000fe40003f04100 */
[----:B------:R-:W-:Y:S02]  /*f540*/  ISETP.GT.U32.AND.EX P5, PT, R202, RZ, PT, P5 ;  /* 0x000000ffca00720c */ /* 0x000fe40003fa4150 */
[----:B------:R-:W-:Y:S02]  /*f550*/  FSEL R87, R87, -INF , !P0 ;  /* 0xff80000057577808 */ /* 0x000fe40004000000 */
[----:B------:R-:W-:Y:S02]  /*f560*/  ISETP.GT.U32.AND P0, PT, R160, R135, PT ;  /* 0x00000087a000720c */ /* 0x000fe40003f04070 */
[----:B------:R-:W-:Y:S01]  /*f570*/  FSEL R4, R82, -INF , !P5 ;  /* 0xff80000052047808 */ /* 0x000fe20006800000 */
[----:B------:R-:W-:Y:S01]  /*f580*/  FMUL R82, R89, UR27 ;  /* 0x0000001b59527c20 */ /* 0x000fe20008400000 */
        /* <DEDUP_REMOVED lines=10> */
[-C--:B------:R-:W-:Y:S02]  /*f630*/  ISETP.GT.U32.AND P0, PT, R164, R135.reuse, PT ;  /* 0x00000087a400720c */ /* 0x080fe40003f04070 */
[----:B------:R-:W-:Y:S02]  /*f640*/  ISETP.GT.U32.AND.EX P1, PT, R215, RZ, PT, P1 ;  /* 0x000000ffd700720c */ /* 0x000fe40003f24110 */
[----:B------:R-:W-:Y:S01]  /*f650*/  ISETP.GT.U32.AND.EX P0, PT, R176, RZ, PT, P0 ;  /* 0x000000ffb000720c */ /* 0x000fe20003f04100 */
[----:B------:R-:W3:Y:S01]  /*f660*/  LDL.LU R215, [R1+0x28] ;  /* 0x0000280001d77983 */ /* 0x000ee20000300800 */
[----:B------:R-:W-:Y:S02]  /*f670*/  FSEL R64, R64, -INF , !P1 ;  /* 0xff80000040407808 */ /* 0x000fe40004800000 */
[----:B------:R-:W-:Y:S01]  /*f680*/  ISETP.GT.U32.AND P1, PT, R140, R135, PT ;  /* 0x000000878c00720c */ /* 0x000fe20003f24070 */
[----:B------:R-:W3:Y:S01]  /*f690*/  LDL.LU R214, [R1+0x24] ;  /* 0x0000240001d67983 */ /* 0x000ee20000300800 */
[----:B------:R-:W-:-:S02]  /*f6a0*/  FSEL R101, R101, -INF , !P0 ;  /* 0xff80000065657808 */ /* 0x000fc40004000000 */
[-C--:B------:R-:W-:Y:S01]  /*f6b0*/  ISETP.GT.U32.AND P0, PT, R174, R135.reuse, PT ;  /* 0x00000087ae00720c */ /* 0x080fe20003f04070 */
[----:B------:R-:W3:Y:S01]  /*f6c0*/  LDL.LU R171, [R1+0x3c] ;  /* 0x00003c0001ab7983 */ /* 0x000ee20000300800 */
[----:B------:R-:W-:Y:S02]  /*f6d0*/  ISETP.GT.U32.AND.EX P1, PT, R211, RZ, PT, P1 ;  /* 0x000000ffd300720c */ /* 0x000fe40003f24110 */
[----:B------:R-:W-:Y:S01]  /*f6e0*/  ISETP.GT.U32.AND.EX P0, PT, R173, RZ, PT, P0 ;  /* 0x000000ffad00720c */ /* 0x000fe20003f04100 */
[----:B------:R-:W3:Y:S01]  /*f6f0*/  LDL.LU R213, [R1+0x20] ;  /* 0x0000200001d57983 */ /* 0x000ee20000300800 */
[----:B------:R-:W-:Y:S02]  /*f700*/  FSEL R68, R68, -INF , !P1 ;  /* 0xff80000044447808 */ /* 0x000fe40004800000 */
[----:B------:R-:W-:Y:S01]  /*f710*/  ISETP.GT.U32.AND P1, PT, R144, R135, PT ;  /* 0x000000879000720c */ /* 0x000fe20003f24070 */
[----:B------:R-:W3:Y:S01]  /*f720*/  LDL.LU R212, [R1+0xc] ;  /* 0x00000c0001d47983 */ /* 0x000ee20000300800 */
[----:B------:R-:W-:-:S02]  /*f730*/  FSEL R140, R104, -INF , !P0 ;  /* 0xff800000688c7808 */ /* 0x000fc40004000000 */
[----:B------:R-:W-:Y:S01]  /*f740*/  ISETP.GT.U32.AND P0, PT, R218, R135, PT ;  /* 0x00000087da00720c */ /* 0x000fe20003f04070 */
[----:B------:R-:W3:Y:S01]  /*f750*/  LDL.LU R211, [R1+0x14] ;  /* 0x0000140001d37983 */ /* 0x000ee20000300800 */
[----:B------:R-:W-:-:S03]  /*f760*/  ISETP.GT.U32.AND.EX P1, PT, R207, RZ, PT, P1 ;  /* 0x000000ffcf00720c */ /* 0x000fc60003f24110 */
[----:B------:R-:W3:Y:S01]  /*f770*/  LDL.LU R210, [R1+0x10] ;  /* 0x0000100001d27983 */ /* 0x000ee20000300800 */
[----:B------:R-:W-:-:S03]  /*f780*/  ISETP.GT.U32.AND.EX P0, PT, R221, RZ, PT, P0 ;  /* 0x000000ffdd00720c */ /* 0x000fc60003f04100 */
[----:B------:R-:W3:Y:S04]  /*f790*/  LDL.LU R209, [R1+0x8] ;  /* 0x0000080001d17983 */ /* 0x000ee80000300800 */
[----:B------:R-:W3:Y:S04]  /*f7a0*/  LDL.LU R208, [R1+0x4] ;  /* 0x0000040001d07983 */ /* 0x000ee80000300800 */
[----:B------:R-:W3:Y:S01]  /*f7b0*/  LDL.LU R207, [R1] ;  /* 0x0000000001cf7983 */ /* 0x000ee20000300800 */
[----:B------:R-:W-:Y:S02]  /*f7c0*/  FSEL R141, R106, -INF , !P0 ;  /* 0xff8000006a8d7808 */ /* 0x000fe40004000000 */
[----:B------:R-:W-:Y:S01]  /*f7d0*/  ISETP.GT.U32.AND P0, PT, R222, R135, PT ;  /* 0x00000087de00720c */ /* 0x000fe20003f04070 */
[----:B------:R-:W-:-:S03]  /*f7e0*/  FMUL R143, R109, UR27 ;  /* 0x0000001b6d8f7c20 */ /* 0x000fc60008400000 */
[----:B------:R-:W-:-:S04]  /*f7f0*/  ISETP.GT.U32.AND.EX P0, PT, R225, RZ, PT, P0 ;  /* 0x000000ffe100720c */ /* 0x000fc80003f04100 */
[----:B------:R-:W-:Y:S02]  /*f800*/  FSEL R109, R108, -INF , !P0 ;  /* 0xff8000006c6d7808 */ /* 0x000fe40004000000 */
[----:B------:R-:W-:Y:S01]  /*f810*/  ISETP.GT.U32.AND P0, PT, R226, R135, PT ;  /* 0x00000087e200720c */ /* 0x000fe20003f04070 */
[----:B------:R-:W-:Y:S01]  /*f820*/  FMUL R84, R91, UR27 ;  /* 0x0000001b5b547c20 */ /* 0x000fe20008400000 */
[----:B------:R-:W-:Y:S01]  /*f830*/  FMUL R144, R111, UR27 ;  /* 0x0000001b6f907c20 */ /* 0x000fe20008400000 */
[----:B------:R-:W3:Y:S01]  /*f840*/  LDL.LU R91, [R1+0x38] ;  /* 0x00003800015b7983 */ /* 0x000ee20000300800 */
        /* <DEDUP_REMOVED lines=8> */
[----:B------:R-:W-:Y:S01]  /*f8d0*/  FSEL R146, R114, -INF , !P0 ;  /* 0xff80000072927808 */ /* 0x000fe20004000000 */
[----:B------:R-:W-:Y:S02]  /*f8e0*/  FMUL R114, R117, UR27 ;  /* 0x0000001b75727c20 */ /* 0x000fe40008400000 */
[----:B------:R-:W4:Y:S01]  /*f8f0*/  LDL R117, [R1+0x40] ;  /* 0x0000400001757983 */ /* 0x000f220000100800 */
[----:B------:R-:W-:Y:S02]  /*f900*/  FSEL R72, R72, -INF , !P1 ;  /* 0xff80000048487808 */ /* 0x000fe40004800000 */
[----:B------:R-:W-:-:S04]  /*f910*/  ISETP.GT.U32.AND P1, PT, R148, R135, PT ;  /* 0x000000879400720c */ /* 0x000fc80003f24070 */
[----:B------:R-:W-:-:S04]  /*f920*/  ISETP.GT.U32.AND.EX P1, PT, R203, RZ, PT, P1 ;  /* 0x000000ffcb00720c */ /* 0x000fc80003f24110 */
[----:B------:R-:W-:Y:S02]  /*f930*/  FSEL R75, R75, -INF , !P1 ;  /* 0xff8000004b4b7808 */ /* 0x000fe40004800000 */
[----:B------:R-:W-:-:S04]  /*f940*/  ISETP.GT.U32.AND P1, PT, R2, R135, PT ;  /* 0x000000870200720c */ /* 0x000fc80003f24070 */
[----:B------:R-:W-:-:S04]  /*f950*/  ISETP.GT.U32.AND.EX P1, PT, R3, RZ, PT, P1 ;  /* 0x000000ff0300720c */ /* 0x000fc80003f24110 */
[----:B------:R-:W-:-:S04]  /*f960*/  FSEL R147, R147, -INF , !P1 ;  /* 0xff80000093937808 */ /* 0x000fc80004800000 */
[----:B--2---:R-:W-:-:S04]  /*f970*/  FMNMX3 R0, R147, R217, R133, !PT ;  /* 0x000000d993007276 */ /* 0x004fc80007800085 */
[----:B------:R-:W-:-:S04]  /*f980*/  FMNMX3 R0, R0, R5, R6, !PT ;  /* 0x0000000500007276 */ /* 0x000fc80007800006 */
[----:B------:R-:W-:-:S04]  /*f990*/  FMNMX3 R0, R0, R7, R8, !PT ;  /* 0x0000000700007276 */ /* 0x000fc80007800008 */
[----:B------:R-:W-:-:S04]  /*f9a0*/  FMNMX3 R0, R0, R9, R10, !PT ;  /* 0x0000000900007276 */ /* 0x000fc8000780000a */
[----:B------:R-:W-:-:S04]  /*f9b0*/  FMNMX3 R0, R0, R11, R12, !PT ;  /* 0x0000000b00007276 */ /* 0x000fc8000780000c */
[----:B------:R-:W-:-:S04]  /*f9c0*/  FMNMX3 R0, R0, R13, R14, !PT ;  /* 0x0000000d00007276 */ /* 0x000fc8000780000e */
[----:B------:R-:W-:-:S04]  /*f9d0*/  FMNMX3 R0, R0, R15, R16, !PT ;  /* 0x0000000f00007276 */ /* 0x000fc80007800010 */
[----:B------:R-:W-:-:S04]  /*f9e0*/  FMNMX3 R0, R0, R17, R18, !PT ;  /* 0x0000001100007276 */ /* 0x000fc80007800012 */
[----:B------:R-:W-:-:S04]  /*f9f0*/  FMNMX3 R0, R0, R19, R20, !PT ;  /* 0x0000001300007276 */ /* 0x000fc80007800014 */
[----:B------:R-:W-:Y:S02]  /*fa00*/  FMNMX3 R0, R0, R21, R22, !PT ;  /* 0x0000001500007276 */ /* 0x000fe40007800016 */
[----:B------:R-:W-:Y:S02]  /*fa10*/  ISETP.GT.U32.AND P1, PT, R137, R135, PT ;  /* 0x000000878900720c */ /* 0x000fe40003f24070 */
[----:B------:R-:W-:Y:S02]  /*fa20*/  FMNMX3 R0, R0, R23, R24, !PT ;  /* 0x0000001700007276 */ /* 0x000fe40007800018 */
[----:B------:R-:W-:Y:S02]  /*fa30*/  ISETP.GT.U32.AND.EX P1, PT, R199, RZ, PT, P1 ;  /* 0x000000ffc700720c */ /* 0x000fe40003f24110 */
[----:B------:R-:W-:Y:S02]  /*fa40*/  FMNMX3 R0, R0, R25, R26, !PT ;  /* 0x0000001900007276 */ /* 0x000fe4000780001a */
[----:B------:R-:W-:-:S02]  /*fa50*/  FSEL R78, R78, -INF , !P1 ;  /* 0xff8000004e4e7808 */ /* 0x000fc40004800000 */
[----:B------:R-:W-:Y:S02]  /*fa60*/  ISETP.GT.U32.AND P1, PT, R153, R135, PT ;  /* 0x000000879900720c */ /* 0x000fe40003f24070 */
[----:B------:R-:W-:Y:S02]  /*fa70*/  FMNMX3 R0, R0, R27, R28, !PT ;  /* 0x0000001b00007276 */ /* 0x000fe4000780001c */
[----:B------:R-:W-:Y:S02]  /*fa80*/  ISETP.GT.U32.AND.EX P1, PT, R196, RZ, PT, P1 ;  /* 0x000000ffc400720c */ /* 0x000fe40003f24110 */
[----:B------:R-:W-:Y:S02]  /*fa90*/  FMNMX3 R0, R0, R29, R30, !PT ;  /* 0x0000001d00007276 */ /* 0x000fe4000780001e */
[----:B------:R-:W-:Y:S02]  /*faa0*/  FSEL R80, R80, -INF , !P1 ;  /* 0xff80000050507808 */ /* 0x000fe40004800000 */
[----:B------:R-:W-:-:S02]  /*fab0*/  FMNMX3 R0, R0, R31, R32, !PT ;  /* 0x0000001f00007276 */ /* 0x000fc40007800020 */
[----:B------:R-:W-:Y:S02]  /*fac0*/  ISETP.GT.U32.AND P1, PT, R155, R135, PT ;  /* 0x000000879b00720c */ /* 0x000fe40003f24070 */
[----:B------:R-:W-:Y:S02]  /*fad0*/  FMNMX3 R0, R0, R33, R34, !PT ;  /* 0x0000002100007276 */ /* 0x000fe40007800022 */
[----:B------:R-:W-:Y:S02]  /*fae0*/  ISETP.GT.U32.AND.EX P1, PT, R194, RZ, PT, P1 ;  /* 0x000000ffc200720c */ /* 0x000fe40003f24110 */
[----:B------:R-:W-:Y:S02]  /*faf0*/  FMNMX3 R0, R0, R35, R36, !PT ;  /* 0x0000002300007276 */ /* 0x000fe40007800024 */
[----:B------:R-:W-:Y:S02]  /*fb00*/  FSEL R82, R82, -INF , !P1 ;  /* 0xff80000052527808 */ /* 0x000fe40004800000 */
[----:B------:R-:W-:-:S02]  /*fb10*/  ISETP.GT.U32.AND P1, PT, R193, R135, PT ;  /* 0x00000087c100720c */ /* 0x000fc40003f24070 */
[----:B------:R-:W-:Y:S02]  /*fb20*/  FMNMX3 R0, R0, R37, R38, !PT ;  /* 0x0000002500007276 */ /* 0x000fe40007800026 */
[----:B------:R-:W-:Y:S02]  /*fb30*/  ISETP.GT.U32.AND.EX P1, PT, R191, RZ, PT, P1 ;  /* 0x000000ffbf00720c */ /* 0x000fe40003f24110 */
[----:B------:R-:W-:Y:S02]  /*fb40*/  FMNMX3 R0, R0, R39, R40, !PT ;  /* 0x0000002700007276 */ /* 0x000fe40007800028 */
[----:B------:R-:W-:Y:S02]  /*fb50*/  FSEL R84, R84, -INF , !P1 ;  /* 0xff80000054547808 */ /* 0x000fe40004800000 */
[----:B------:R-:W-:Y:S02]  /*fb60*/  ISETP.GT.U32.AND P1, PT, R157, R135, PT ;  /* 0x000000879d00720c */ /* 0x000fe40003f24070 */
[----:B------:R-:W-:Y:S01]  /*fb70*/  FMNMX3 R0, R0, R41, R42, !PT ;  /* 0x0000002900007276 */ /* 0x000fe2000780002a */
[----:B------:R-:W-:Y:S01]  /*fb80*/  FMUL R86, R93, UR27 ;  /* 0x0000001b5d567c20 */ /* 0x000fe20008400000 */
[----:B------:R-:W-:-:S02]  /*fb90*/  ISETP.GT.U32.AND.EX P1, PT, R188, RZ, PT, P1 ;  /* 0x000000ffbc00720c */ /* 0x000fc40003f24110 */
[----:B------:R-:W-:Y:S02]  /*fba0*/  FMNMX3 R0, R0, R43, R44, !PT ;  /* 0x0000002b00007276 */ /* 0x000fe4000780002c */
[----:B------:R-:W-:Y:S02]  /*fbb0*/  FSEL R86, R86, -INF , !P1 ;  /* 0xff80000056567808 */ /* 0x000fe40004800000 */
[----:B------:R-:W-:Y:S02]  /*fbc0*/  ISETP.GT.U32.AND P1, PT, R159, R135, PT ;  /* 0x000000879f00720c */ /* 0x000fe40003f24070 */
[----:B------:R-:W-:Y:S01]  /*fbd0*/  FMNMX3 R0, R0, R45, R46, !PT ;  /* 0x0000002d00007276 */ /* 0x000fe2000780002e */
[----:B------:R-:W-:Y:S01]  /*fbe0*/  FMUL R88, R95, UR27 ;  /* 0x0000001b5f587c20 */ /* 0x000fe20008400000 */
[----:B------:R-:W-:Y:S02]  /*fbf0*/  ISETP.GT.U32.AND.EX P1, PT, R186, RZ, PT, P1 ;  /* 0x000000ffba00720c */ /* 0x000fe40003f24110 */
[----:B------:R-:W-:-:S02]  /*fc00*/  FMNMX3 R0, R0, R47, R48, !PT ;  /* 0x0000002f00007276 */ /* 0x000fc40007800030 */
[----:B------:R-:W-:Y:S02]  /*fc10*/  FSEL R88, R88, -INF , !P1 ;  /* 0xff80000058587808 */ /* 0x000fe40004800000 */
[----:B------:R-:W-:Y:S02]  /*fc20*/  FMNMX3 R0, R0, R49, R50, !PT ;  /* 0x0000003100007276 */ /* 0x000fe40007800032 */
[----:B------:R-:W-:Y:S02]  /*fc30*/  ISETP.GT.U32.AND P1, PT, R185, R135, PT ;  /* 0x00000087b900720c */ /* 0x000fe40003f24070 */
[----:B------:R-:W-:Y:S02]  /*fc40*/  FMNMX3 R0, R0, R51, R52, !PT ;  /* 0x0000003300007276 */ /* 0x000fe40007800034 */
[----:B------:R-:W-:Y:S02]  /*fc50*/  ISETP.GT.U32.AND.EX P1, PT, R183, RZ, PT, P1 ;  /* 0x000000ffb700720c */ /* 0x000fe40003f24110 */
[----:B------:R-:W-:-:S02]  /*fc60*/  FMNMX3 R0, R0, R53, R54, !PT ;  /* 0x0000003500007276 */ /* 0x000fc40007800036 */
[----:B------:R-:W-:Y:S02]  /*fc70*/  FSEL R90, R90, -INF , !P1 ;  /* 0xff8000005a5a7808 */ /* 0x000fe40004800000 */
[----:B------:R-:W-:Y:S01]  /*fc80*/  ISETP.GT.U32.AND P1, PT, R161, R135, PT ;  /* 0x00000087a100720c */ /* 0x000fe20003f24070 */
[----:B------:R-:W-:Y:S01]  /*fc90*/  FMUL R93, R99, UR27 ;  /* 0x0000001b635d7c20 */ /* 0x000fe20008400000 */
        /* <DEDUP_REMOVED lines=14> */
[----:B------:R-:W-:Y:S02]  /*fd80*/  FMNMX3 R0, R0, R166, R64, !PT ;  /* 0x000000a600007276 */ /* 0x000fe40007800040 */
[----:B------:R-:W-:-:S02]  /*fd90*/  ISETP.GT.U32.AND P1, PT, R165, R135, PT ;  /* 0x00000087a500720c */ /* 0x000fc40003f24070 */
[----:B------:R-:W-:Y:S02]  /*fda0*/  FMNMX3 R0, R0, R65, R66, !PT ;  /* 0x0000004100007276 */ /* 0x000fe40007800042 */
[----:B------:R-:W-:Y:S02]  /*fdb0*/  ISETP.GT.U32.AND.EX P1, PT, R172, RZ, PT, P1 ;  /* 0x000000ffac00720c */ /* 0x000fe40003f24110 */
[----:B------:R-:W-:Y:S02]  /*fdc0*/  FMNMX3 R0, R0, R67, R68, !PT ;  /* 0x0000004300007276 */ /* 0x000fe40007800044 */
[----:B------:R-:W-:Y:S02]  /*fdd0*/  FSEL R137, R105, -INF , !P1 ;  /* 0xff80000069897808 */ /* 0x000fe40004800000 */
[----:B------:R-:W-:Y:S02]  /*fde0*/  ISETP.GT.U32.AND P1, PT, R220, R135, PT ;  /* 0x00000087dc00720c */ /* 0x000fe40003f24070 */
[----:B------:R-:W-:-:S02]  /*fdf0*/  FMNMX3 R0, R0, R69, R70, !PT ;  /* 0x0000004500007276 */ /* 0x000fc40007800046 */
[----:B------:R-:W-:Y:S02]  /*fe00*/  ISETP.GT.U32.AND.EX P1, PT, R219, RZ, PT, P1 ;  /* 0x000000ffdb00720c */ /* 0x000fe40003f24110 */
[----:B------:R-:W-:Y:S02]  /*fe10*/  FMNMX3 R0, R0, R71, R72, !PT ;  /* 0x0000004700007276 */ /* 0x000fe40007800048 */
[----:B------:R-:W-:Y:S02]  /*fe20*/  FSEL R142, R107, -INF , !P1 ;  /* 0xff8000006b8e7808 */ /* 0x000fe40004800000 */
[----:B------:R-:W-:Y:S02]  /*fe30*/  ISETP.GT.U32.AND P1, PT, R224, R135, PT ;  /* 0x00000087e000720c */ /* 0x000fe40003f24070 */
[----:B------:R-:W-:Y:S02]  /*fe40*/  FMNMX3 R0, R0, R73, R74, !PT ;  /* 0x0000004900007276 */ /* 0x000fe4000780004a */
[----:B------:R-:W-:-:S02]  /*fe50*/  ISETP.GT.U32.AND.EX P1, PT, R223, RZ, PT, P1 ;  /* 0x000000ffdf00720c */ /* 0x000fc40003f24110 */
[----:B------:R-:W-:Y:S02]  /*fe60*/  FMNMX3 R0, R0, R75, R4, !PT ;  /* 0x0000004b00007276 */ /* 0x000fe40007800004 */
[----:B------:R-:W-:Y:S02]  /*fe70*/  FSEL R143, R143, -INF , !P1 ;  /* 0xff8000008f8f7808 */ /* 0x000fe40004800000 */
[----:B------:R-:W-:Y:S02]  /*fe80*/  ISETP.GT.U32.AND P1, PT, R228, R135, PT ;  /* 0x00000087e400720c */ /* 0x000fe40003f24070 */
[----:B------:R-:W-:Y:S02]  /*fe90*/  FMNMX3 R0, R0, R76, R77, !PT ;  /* 0x0000004c00007276 */ /* 0x000fe4000780004d */
        /* <DEDUP_REMOVED lines=9> */
[----:B------:R-:W-:Y:S02]  /*ff30*/  ISETP.GT.U32.AND P1, PT, R237, R135, PT ;  /* 0x00000087ed00720c */ /* 0x000fe40003f24070 */
[----:B------:R-:W-:Y:S02]  /*ff40*/  FMNMX3 R0, R0, R86, R87, !PT ;  /* 0x0000005600007276 */ /* 0x000fe40007800057 */
[----:B------:R-:W-:Y:S02]  /*ff50*/  ISETP.GT.U32.AND.EX P1, PT, R236, RZ, PT, P1 ;  /* 0x000000ffec00720c */ /* 0x000fe40003f24110 */
[----:B------:R-:W-:Y:S02]  /*ff60*/  FMNMX3 R0, R0, R88, R89, !PT ;  /* 0x0000005800007276 */ /* 0x000fe40007800059 */
[----:B------:R-:W-:-:S02]  /*ff70*/  FSEL R115, R115, -INF , !P1 ;  /* 0xff80000073737808 */ /* 0x000fc40004800000 */
[-C--:B------:R-:W-:Y:S02]  /*ff80*/  ISETP.GT.U32.AND P1, PT, R241, R135.reuse, PT ;  /* 0x00000087f100720c */ /* 0x080fe40003f24070 */
[----:B------:R-:W-:Y:S02]  /*ff90*/  FMNMX3 R0, R0, R90, R92, !PT ;  /* 0x0000005a00007276 */ /* 0x000fe4000780005c */
[----:B------:R-:W-:Y:S02]  /*ffa0*/  ISETP.GT.U32.AND P0, PT, R239, R135, PT ;  /* 0x00000087ef00720c */ /* 0x000fe40003f04070 */
[----:B------:R-:W-:Y:S02]  /*ffb0*/  ISETP.GT.U32.AND.EX P1, PT, R240, RZ, PT, P1 ;  /* 0x000000fff000720c */ /* 0x000fe40003f24110 */
[----:B------:R-:W-:Y:S02]  /*ffc0*/  FMNMX3 R0, R0, R93, R96, !PT ;  /* 0x0000005d00007276 */ /* 0x000fe40007800060 */
[----:B------:R-:W-:-:S02]  /*ffd0*/  ISETP.GT.U32.AND.EX P0, PT, R242, RZ, PT, P0 ;  /* 0x000000fff200720c */ /* 0x000fc40003f04100 */
[----:B------:R-:W-:Y:S02]  /*ffe0*/  FSEL R114, R114, -INF , !P1 ;  /* 0xff80000072727808 */ /* 0x000fe40004800000 */
[-C--:B------:R-:W-:Y:S02]  /*fff0*/  ISETP.GT.U32.AND P1, PT, R245, R135.reuse, PT ;  /* 0x00000087f500720c */ /* 0x080fe40003f24070 */
[----:B------:R-:W-:Y:S01]  /*10000*/  FMNMX3 R0, R0, R98, R101, !PT ;  /* 0x0000006200007276 */ /* 0x000fe20007800065 */
[----:B------:R-:W-:Y:S01]  /*10010*/  FMUL R110, R119, UR27 ;  /* 0x0000001b776e7c20 */ /* 0x000fe20008400000 */
[----:B------:R-:W-:Y:S02]  /*10020*/  FSEL R116, R116, -INF , !P0 ;  /* 0xff80000074747808 */ /* 0x000fe40004000000 */
[----:B------:R-:W-:Y:S02]  /*10030*/  ISETP.GT.U32.AND P0, PT, R243, R135, PT ;  /* 0x00000087f300720c */ /* 0x000fe40003f04070 */
[----:B------:R-:W-:-:S02]  /*10040*/  ISETP.GT.U32.AND.EX P1, PT, R244, RZ, PT, P1 ;  /* 0x000000fff400720c */ /* 0x000fc40003f24110 */
[----:B------:R-:W-:Y:S01]  /*10050*/  FMNMX3 R0, R0, R103, R140, !PT ;  /* 0x0000006700007276 */ /* 0x000fe2000780008c */
[----:B------:R-:W-:Y:S01]  /*10060*/  FMUL R112, R118, UR27 ;  /* 0x0000001b76707c20 */ /* 0x000fe20008400000 */
[----:B------:R-:W-:Y:S02]  /*10070*/  ISETP.GT.U32.AND.EX P0, PT, R246, RZ, PT, P0 ;  /* 0x000000fff600720c */ /* 0x000fe40003f04100 */
[----:B------:R-:W-:Y:S02]  /*10080*/  FSEL R110, R110, -INF , !P1 ;  /* 0xff8000006e6e7808 */ /* 0x000fe40004800000 */
[----:B------:R-:W-:Y:S02]  /*10090*/  FMNMX3 R0, R0, R137, R141, !PT ;  /* 0x0000008900007276 */ /* 0x000fe4000780008d */
[----:B------:R-:W-:Y:S01]  /*100a0*/  ISETP.GT.U32.AND P1, PT, R249, R135, PT ;  /* 0x00000087f900720c */ /* 0x000fe20003f24070 */
[----:B------:R-:W-:Y:S01]  /*100b0*/  FMUL R107, R121, UR27 ;  /* 0x0000001b796b7c20 */ /* 0x000fe20008400000 */
[----:B------:R-:W-:-:S02]  /*100c0*/  FSEL R112, R112, -INF , !P0 ;  /* 0xff80000070707808 */ /* 0x000fc40004000000 */
[----:B------:R-:W-:Y:S02]  /*100d0*/  FMNMX3 R0, R0, R142, R109, !PT ;  /* 0x0000008e00007276 */ /* 0x000fe4000780006d */
[----:B------:R-:W-:Y:S02]  /*100e0*/  ISETP.GT.U32.AND P0, PT, R247, R135, PT ;  /* 0x00000087f700720c */ /* 0x000fe40003f04070 */
[----:B------:R-:W-:Y:S01]  /*100f0*/  ISETP.GT.U32.AND.EX P1, PT, R248, RZ, PT, P1 ;  /* 0x000000fff800720c */ /* 0x000fe20003f24110 */
[----:B------:R-:W-:Y:S01]  /*10100*/  FMUL R108, R120, UR27 ;  /* 0x0000001b786c7c20 */ /* 0x000fe20008400000 */
[----:B------:R-:W-:Y:S02]  /*10110*/  FMNMX3 R0, R0, R143, R111, !PT ;  /* 0x0000008f00007276 */ /* 0x000fe4000780006f */
[----:B------:R-:W-:Y:S02]  /*10120*/  ISETP.GT.U32.AND.EX P0, PT, R250, RZ, PT, P0 ;  /* 0x000000fffa00720c */ /* 0x000fe40003f04100 */
[----:B------:R-:W-:-:S02]  /*10130*/  FSEL R107, R107, -INF , !P1 ;  /* 0xff8000006b6b7808 */ /* 0x000fc40004800000 */
[-C--:B---3--:R-:W-:Y:S01]  /*10140*/  ISETP.GT.U32.AND P1, PT, R207, R135.reuse, PT ;  /* 0x00000087cf00720c */ /* 0x088fe20003f24070 */
[----:B------:R-:W-:Y:S01]  /*10150*/  FMUL R105, R123, UR27 ;  /* 0x0000001b7b697c20 */ /* 0x000fe20008400000 */
[----:B------:R-:W-:Y:S02]  /*10160*/  FMNMX3 R0, R0, R144, R113, !PT ;  /* 0x0000009000007276 */ /* 0x000fe40007800071 */
[----:B------:R-:W-:Y:S02]  /*10170*/  FSEL R108, R108, -INF , !P0 ;  /* 0xff8000006c6c7808 */ /* 0x000fe40004000000 */
[----:B------:R-:W-:Y:S02]  /*10180*/  ISETP.GT.U32.AND P0, PT, R251, R135, PT ;  /* 0x00000087fb00720c */ /* 0x000fe40003f04070 */
[----:B------:R-:W-:Y:S01]  /*10190*/  ISETP.GT.U32.AND.EX P1, PT, R252, RZ, PT, P1 ;  /* 0x000000fffc00720c */ /* 0x000fe20003f24110 */
[----:B------:R-:W-:Y:S01]  /*101a0*/  FMUL R106, R122, UR27 ;  /* 0x0000001b7a6a7c20 */ /* 0x000fe20008400000 */
[----:B------:R-:W-:-:S02]  /*101b0*/  FMNMX3 R0, R0, R145, R146, !PT ;  /* 0x0000009100007276 */ /* 0x000fc40007800092 */
[----:B------:R-:W-:Y:S02]  /*101c0*/  ISETP.GT.U32.AND.EX P0, PT, R208, RZ, PT, P0 ;  /* 0x000000ffd000720c */ /* 0x000fe40003f04100 */
[----:B------:R-:W-:Y:S02]  /*101d0*/  FSEL R105, R105, -INF , !P1 ;  /* 0xff80000069697808 */ /* 0x000fe40004800000 */
[----:B------:R-:W-:Y:S02]  /*101e0*/  ISETP.GT.U32.AND P1, PT, R210, R135, PT ;  /* 0x00000087d200720c */ /* 0x000fe40003f24070 */
[----:B------:R-:W-:Y:S01]  /*101f0*/  FMNMX3 R0, R0, R115, R116, !PT ;  /* 0x0000007300007276 */ /* 0x000fe20007800074 */
[----:B------:R-:W-:Y:S01]  /*10200*/  FMUL R100, R125, UR27 ;  /* 0x0000001b7d647c20 */ /* 0x000fe20008400000 */
[----:B------:R-:W-:Y:S02]  /*10210*/  FSEL R106, R106, -INF , !P0 ;  /* 0xff8000006a6a7808 */ /* 0x000fe40004000000 */
[----:B------:R-:W-:-:S02]  /*10220*/  ISETP.GT.U32.AND P0, PT, R209, R135, PT ;  /* 0x00000087d100720c */ /* 0x000fc40003f04070 */
[----:B------:R-:W-:Y:S02]  /*10230*/  ISETP.GT.U32.AND.EX P1, PT, R212, RZ, PT, P1 ;  /* 0x000000ffd400720c */ /* 0x000fe40003f24110 */
[----:B------:R-:W-:Y:S01]  /*10240*/  FMNMX3 R0, R0, R114, R112, !PT ;  /* 0x0000007200007276 */ /* 0x000fe20007800070 */
[----:B------:R-:W-:Y:S01]  /*10250*/  FMUL R104, R124, UR27 ;  /* 0x0000001b7c687c20 */ /* 0x000fe20008400000 */
[----:B------:R-:W-:Y:S02]  /*10260*/  ISETP.GT.U32.AND.EX P0, PT, R211, RZ, PT, P0 ;  /* 0x000000ffd300720c */ /* 0x000fe40003f04100 */
[----:B------:R-:W-:Y:S02]  /*10270*/  FSEL R100, R100, -INF , !P1 ;  /* 0xff80000064647808 */ /* 0x000fe40004800000 */
[----:B------:R-:W-:Y:S02]  /*10280*/  ISETP.GT.U32.AND P1, PT, R171, R135, PT ;  /* 0x00000087ab00720c */ /* 0x000fe40003f24070 */
[----:B------:R-:W-:-:S02]  /*10290*/  FMNMX3 R0, R0, R110, R108, !PT ;  /* 0x0000006e00007276 */ /* 0x000fc4000780006c */
[----:B------:R-:W-:Y:S02]  /*102a0*/  FSEL R104, R104, -INF , !P0 ;  /* 0xff80000068687808 */ /* 0x000fe40004000000 */
[-C--:B------:R-:W-:Y:S02]  /*102b0*/  ISETP.GT.U32.AND P5, PT, R151, R135.reuse, PT ;  /* 0x000000879700720c */ /* 0x080fe40003fa4070 */
[----:B------:R-:W-:Y:S02]  /*102c0*/  ISETP.GT.U32.AND P0, PT, R213, R135, PT ;  /* 0x00000087d500720c */ /* 0x000fe40003f04070 */
[----:B------:R-:W-:Y:S02]  /*102d0*/  ISETP.GT.U32.AND.EX P1, PT, R91, RZ, PT, P1 ;  /* 0x000000ff5b00720c */ /* 0x000fe40003f24110 */
[----:B------:R-:W-:Y:S01]  /*102e0*/  FMNMX3 R0, R0, R107, R106, !PT ;  /* 0x0000006b00007276 */ /* 0x000fe2000780006a */
[----:B------:R-:W-:Y:S01]  /*102f0*/  FMUL R99, R127, UR27 ;  /* 0x0000001b7f637c20 */ /* 0x000fe20008400000 */
[----:B----4-:R-:W-:-:S02]  /*10300*/  ISETP.GT.U32.AND.EX P5, PT, R169, RZ, PT, P5 ;  /* 0x000000ffa900720c */ /* 0x010fc40003fa4150 */
[----:B------:R-:W-:Y:S02]  /*10310*/  ISETP.GT.U32.AND.EX P0, PT, R216, RZ, PT, P0 ;  /* 0x000000ffd800720c */ /* 0x000fe40003f04100 */
[----:B------:R-:W-:Y:S02]  /*10320*/  FSEL R102, R102, -INF , !P1 ;  /* 0xff80000066667808 */ /* 0x000fe40004800000 */
[----:B------:R-:W-:Y:S01]  /*10330*/  FMNMX3 R0, R0, R105, R104, !PT ;  /* 0x0000006900007276 */ /* 0x000fe20007800068 */
[----:B------:R-:W-:Y:S01]  /*10340*/  FMUL R95, R129, UR27 ;  /* 0x0000001b815f7c20 */ /* 0x000fe20008400000 */
[----:B------:R-:W-:Y:S01]  /*10350*/  FMUL R94, R130, UR27 ;  /* 0x0000001b825e7c20 */ /* 0x000fe20008400000 */
[----:B------:R-:W-:Y:S02]  /*10360*/  ISETP.GT.U32.AND.EX P3, PT, R215, RZ, PT, P3 ;  /* 0x000000ffd700720c */ /* 0x000fe40003f64130 */
[----:B------:R-:W-:Y:S02]  /*10370*/  ISETP.GT.U32.AND.EX P4, PT, R170, RZ, PT, P4 ;  /* 0x000000ffaa00720c */ /* 0x000fe40003f84140 */
[----:B------:R-:W-:-:S02]  /*10380*/  FSEL R99, R99, -INF , !P0 ;  /* 0xff80000063637808 */ /* 0x000fc40004000000 */
[----:B------:R-:W-:Y:S02]  /*10390*/  FSEL R97, R97, -INF , !P5 ;  /* 0xff80000061617808 */ /* 0x000fe40006800000 */
[----:B------:R-:W-:Y:S01]  /*103a0*/  FMNMX3 R0, R0, R100, R102, !PT ;  /* 0x0000006400007276 */ /* 0x000fe20007800066 */
[----:B------:R-:W-:Y:S01]  /*103b0*/  FMUL R91, R131, UR27 ;  /* 0x0000001b835b7c20 */ /* 0x000fe20008400000 */
[----:B------:R-:W-:Y:S02]  /*103c0*/  ISETP.GT.U32.AND.EX P2, PT, R214, RZ, PT, P2 ;  /* 0x000000ffd600720c */ /* 0x000fe40003f44120 */
[----:B------:R-:W-:Y:S02]  /*103d0*/  FSEL R95, R95, -INF , !P4 ;  /* 0xff8000005f5f7808 */ /* 0x000fe40006000000 */
[----:B------:R-:W-:Y:S02]  /*103e0*/  FSEL R94, R94, -INF , !P3 ;  /* 0xff8000005e5e7808 */ /* 0x000fe40005800000 */
[----:B------:R-:W-:-:S02]  /*103f0*/  FMNMX3 R0, R0, R99, R97, !PT ;  /* 0x0000006300007276 */ /* 0x000fc40007800061 */
[----:B------:R-:W-:Y:S02]  /*10400*/  FSEL R91, R91, -INF , !P2 ;  /* 0xff8000005b5b7808 */ /* 0x000fe40005000000 */
[----:B------:R-:W-:-:S04]  /*10410*/  FMNMX3 R0, R0, R95, R94, !PT ;  /* 0x0000005f00007276 */ /* 0x000fc8000780005e */
[----:B------:R-:W-:-:S05]  /*10420*/  FMNMX3 R0, R0, R91, R117, !PT ;  /* 0x0000005b00007276 */ /* 0x000fca0007800075 */
[--C-:B------:R-:W-:Y:S02]  /*10430*/  FADD R119, R133, -R0.reuse ;  /* 0x8000000085777221 */ /* 0x100fe40000000000 */
[----:B------:R1:W5:Y:S04]  /*10440*/  LDL.LU R133, [R1+0x45c] ;  /* 0x00045c0001857983 */ /* 0x0003680000300800 */
[----:B------:R-:W2:Y:S04]  /*10450*/  LDL.64 R148, [R1+0x438] ;  /* 0x0004380001947983 */ /* 0x000ea80000100a00 */
[----:B------:R-:W3:Y:S01]  /*10460*/  LDL.64 R130, [R1+0x430] ;  /* 0x0004300001827983 */ /* 0x000ee20000100a00 */
[----:B------:R-:W-:Y:S01]  /*10470*/  FMUL R119, R119, 1.4426950216293334961 ;  /* 0x3fb8aa3b77777820 */ /* 0x000fe20000400000 */
[--C-:B------:R-:W-:Y:S01]  /*10480*/  FADD R120, R5, -R0.reuse ;  /* 0x8000000005787221 */ /* 0x100fe20000000000 */
[----:B------:R-:W-:-:S02]  /*10490*/  FADD R9, R9, -R0 ;  /* 0x8000000009097221 */ /* 0x000fc40000000000 */
[----:B------:R4:W0:Y:S01]  /*104a0*/  MUFU.EX2 R5, R119 ;  /* 0x0000007700057308 */ /* 0x0008220000000800 */
[--C-:B------:R-:W-:Y:S01]  /*104b0*/  FADD R11, R11, -R0.reuse ;  /* 0x800000000b0b7221 */ /* 0x100fe20000000000 */
[----:B------:R-:W-:Y:S01]  /*104c0*/  FMUL R9, R9, 1.4426950216293334961 ;  /* 0x3fb8aa3b09097820 */ /* 0x000fe20000400000 */
[--C-:B------:R-:W-:Y:S01]  /*104d0*/  FADD R15, R15, -R0.reuse ;  /* 0x800000000f0f7221 */ /* 0x100fe20000000000 */
[----:B----4-:R-:W-:Y:S01]  /*104e0*/  FMUL R119, R120, 1.4426950216293334961 ;  /* 0x3fb8aa3b78777820 */ /* 0x010fe20000400000 */
[--C-:B------:R-:W-:Y:S01]  /*104f0*/  FADD R120, R10, -R0.reuse ;  /* 0x800000000a787221 */ /* 0x100fe20000000000 */
[----:B------:R-:W-:Y:S02]  /*10500*/  FMUL R11, R11, 1.4426950216293334961 ;  /* 0x3fb8aa3b0b0b7820 */ /* 0x000fe40000400000 */
[----:B------:R4:W0:Y:S01]  /*10510*/  MUFU.EX2 R10, R9 ;  /* 0x00000009000a7308 */ /* 0x0008220000000800 */
[----:B------:R-:W-:Y:S01]  /*10520*/  FMUL R15, R15, 1.4426950216293334961 ;  /* 0x3fb8aa3b0f0f7820 */ /* 0x000fe20000400000 */
[--C-:B------:R-:W-:Y:S01]  /*10530*/  FADD R17, R17, -R0.reuse ;  /* 0x8000000011117221 */ /* 0x100fe20000000000 */
[----:B----4-:R-:W-:Y:S01]  /*10540*/  FMUL R9, R120, 1.4426950216293334961 ;  /* 0x3fb8aa3b78097820 */ /* 0x010fe20000400000 */
[----:B------:R-:W-:-:S04]  /*10550*/  FADD R120, R12, -R0 ;  /* 0x800000000c787221 */ /* 0x000fc80000000000 */
        /* <DEDUP_REMOVED lines=22> */
[----:B------:R-:W0:Y:S01]  /*106c0*/  S2R R126, SR_TID.X ;  /* 0x00000000007e7919 */ /* 0x000e220000002100 */
[--C-:B------:R-:W-:Y:S01]  /*106d0*/  FADD R33, R33, -R0.reuse ;  /* 0x8000000021217221 */ /* 0x100fe20000000000 */
[----:B----4-:R-:W-:Y:S01]  /*106e0*/  FMUL R23, R120, 1.4426950216293334961 ;  /* 0x3fb8aa3b78177820 */ /* 0x010fe20000400000 */
[----:B------:R-:W-:-:S03]  /*106f0*/  FADD R120, R28, -R0 ;  /* 0x800000001c787221 */ /* 0x000fc60000000000 */
        /* <DEDUP_REMOVED lines=25> */
[----:B------:R4:W1:Y:S01]  /*10890*/  MUFU.EX2 R42, R41 ;  /* 0x00000029002a7308 */ /* 0x0008620000000800 */
[----:B------:R-:W-:Y:S01]  /*108a0*/  FMUL R47, R47, 1.4426950216293334961 ;  /* 0x3fb8aa3b2f2f7820 */ /* 0x000fe20000400000 */
[--C-:B------:R-:W-:Y:S01]  /*108b0*/  FADD R51, R51, -R0.reuse ;  /* 0x8000000033337221 */ /* 0x100fe20000000000 */
[----:B----4-:R-:W-:Y:S01]  /*108c0*/  FMUL R41, R120, 1.4426950216293334961 ;  /* 0x3fb8aa3b78297820 */ /* 0x010fe20000400000 */
[----:B------:R-:W-:-:S04]  /*108d0*/  FADD R120, R46, -R0 ;  /* 0x800000002e787221 */ /* 0x000fc80000000000 */
[----:B------:R4:W1:Y:S01]  /*108e0*/  MUFU.EX2 R46, R45 ;  /* 0x0000002d002e7308 */ /* 0x0008620000000800 */
[----:B0-----:R-:W-:Y:S01]  /*108f0*/  LOP3.LUT P6, RZ, R126, 0x7f, RZ, 0xc0, !PT ;  /* 0x0000007f7eff7812 */ /* 0x001fe200078cc0ff */
[--C-:B------:R-:W-:Y:S01]  /*10900*/  FADD R54, R54, -R0.reuse ;  /* 0x8000000036367221 */ /* 0x100fe20000000000 */
[----:B------:R-:W-:Y:S01]  /*10910*/  FMUL R51, R51, 1.4426950216293334961 ;  /* 0x3fb8aa3b33337820 */ /* 0x000fe20000400000 */
[----:B----4-:R-:W-:Y:S01]  /*10920*/  FMUL R45, R120, 1.4426950216293334961 ;  /* 0x3fb8aa3b782d7820 */ /* 0x010fe20000400000 */
[----:B------:R-:W-:-:S03]  /*10930*/  FADD R120, R48, -R0 ;  /* 0x8000000030787221 */ /* 0x000fc60000000000 */
[----:B------:R0:W4:Y:S01]  /*10940*/  MUFU.EX2 R48, R47 ;  /* 0x0000002f00307308 */ /* 0x0001220000000800 */
[----:B------:R-:W-:Y:S01]  /*10950*/  USHF.L.U32 UR6, UR6, 0x1f, URZ ;  /* 0x0000001f06067899 */ /* 0x000fe200080006ff */
[----:B------:R-:W-:-:S04]  /*10960*/  FMUL R54, R54, 1.4426950216293334961 ;  /* 0x3fb8aa3b36367820 */ /* 0x000fc80000400000 */
[----:B------:R-:W1:Y:S01]  /*10970*/  @!P6 SYNCS.CCTL.IV [UR15+0x10010] ;  /* 0x01001000ff00e9b1 */ /* 0x000e62000800000f */
[----:B------:R-:W-:Y:S01]  /*10980*/  NOP ;  /* 0x0000000000007918 */ /* 0x000fe20000000000 */
[----:B0-----:R-:W-:Y:S01]  /*10990*/  FMUL R47, R120, 1.4426950216293334961 ;  /* 0x3fb8aa3b782f7820 */ /* 0x001fe20000400000 */
[----:B------:R-:W-:Y:S02]  /*109a0*/  FADD R120, R52, -R0 ;  /* 0x8000000034787221 */ /* 0x000fe40000000000 */
[----:B------:R0:W1:Y:S02]  /*109b0*/  MUFU.EX2 R52, R51 ;  /* 0x0000003300347308 */ /* 0x0000640000000800 */
[----:B0-----:R-:W-:-:S06]  /*109c0*/  FMUL R51, R120, 1.4426950216293334961 ;  /* 0x3fb8aa3b78337820 */ /* 0x001fcc0000400000 */
[----:B------:R0:W2:Y:S02]  /*109d0*/  MUFU.EX2 R120, R54 ;  /* 0x0000003600787308 */ /* 0x0000a40000000800 */
[----:B0-----:R-:W-:-:S04]  /*109e0*/  IMAD.U32 R54, RZ, RZ, UR6 ;  /* 0x00000006ff367e24 */ /* 0x001fc8000f8e00ff */
[----:B-1----:R0:W1:Y:S01]  /*109f0*/  SYNCS.PHASECHK.TRANS64.TRYWAIT P0, [UR18], R54 ;  /* 0x00000036ff0075a7 */ /* 0x0020620008001112 */
[--C-:B------:R-:W-:Y:S01]  /*10a00*/  FADD R60, R60, -R0.reuse ;  /* 0x800000003c3c7221 */ /* 0x100fe20000000000 */
[--C-:B------:R-:W-:Y:S01]  /*10a10*/  FADD R118, R147, -R0.reuse ;  /* 0x8000000093767221 */ /* 0x100fe20000000000 */
[--C-:B------:R-:W-:Y:S01]  /*10a20*/  FADD R117, R217, -R0.reuse ;  /* 0x80000000d9757221 */ /* 0x100fe20000000000 */
[--C-:B------:R-:W-:Y:S01]  /*10a30*/  FADD R6, R6, -R0.reuse ;  /* 0x8000000006067221 */ /* 0x100fe20000000000 */
[----:B------:R-:W-:Y:S01]  /*10a40*/  FMUL R60, R60, 1.4426950216293334961 ;  /* 0x3fb8aa3b3c3c7820 */ /* 0x000fe20000400000 */
[--C-:B------:R-:W-:Y:S01]  /*10a50*/  FADD R7, R7, -R0.reuse ;  /* 0x8000000007077221 */ /* 0x100fe20000000000 */
        /* <DEDUP_REMOVED lines=20> */
[----:B------:R0:W0:Y:S01]  /*10ba0*/  MUFU.EX2 R127, R60 ;  /* 0x0000003c007f7308 */ /* 0x0000220000000800 */
        /* <DEDUP_REMOVED lines=22> */
[----:B0-----:R-:W-:Y:S01]  /*10d10*/  FMUL R60, R167, 1.4426950216293334961 ;  /* 0x3fb8aa3ba73c7820 */ /* 0x001fe20000400000 */
[----:B------:R-:W-:Y:S01]  /*10d20*/  FMUL R231, R231, 1.4426950216293334961 ;  /* 0x3fb8aa3be7e77820 */ /* 0x000fe20000400000 */
[--C-:B------:R-:W-:Y:S01]  /*10d30*/  FADD R58, R58, -R0.reuse ;  /* 0x800000003a3a7221 */ /* 0x100fe20000000000 */
[--C-:B------:R-:W-:Y:S01]  /*10d40*/  FADD R59, R59, -R0.reuse ;  /* 0x800000003b3b7221 */ /* 0x100fe20000000000 */
[--C-:B------:R-:W-:Y:S01]  /*10d50*/  FADD R54, R63, -R0.reuse ;  /* 0x800000003f367221 */ /* 0x100fe20000000000 */
[----:B------:R-:W0:Y:S01]  /*10d60*/  MUFU.EX2 R118, R118 ;  /* 0x0000007600767308 */ /* 0x000e220000000800 */
[--C-:B------:R-:W-:Y:S01]  /*10d70*/  FADD R62, R62, -R0.reuse ;  /* 0x800000003e3e7221 */ /* 0x100fe20000000000 */
[--C-:B------:R-:W-:Y:S01]  /*10d80*/  FADD R55, R55, -R0.reuse ;  /* 0x8000000037377221 */ /* 0x100fe20000000000 */
[--C-:B------:R-:W-:Y:S01]  /*10d90*/  FADD R56, R56, -R0.reuse ;  /* 0x8000000038387221 */ /* 0x100fe20000000000 */
[----:B------:R-:W-:Y:S01]  /*10da0*/  FADD R57, R57, -R0 ;  /* 0x8000000039397221 */ /* 0x000fe20000000000 */
[----:B------:R-:W-:-:S03]  /*10db0*/  FMUL R58, R58, 1.4426950216293334961 ;  /* 0x3fb8aa3b3a3a7820 */ /* 0x000fc60000400000 */
[----:B------:R-:W0:Y:S01]  /*10dc0*/  MUFU.EX2 R117, R117 ;  /* 0x0000007500757308 */ /* 0x000e220000000800 */
[----:B------:R-:W-:Y:S01]  /*10dd0*/  FMUL R59, R59, 1.4426950216293334961 ;  /* 0x3fb8aa3b3b3b7820 */ /* 0x000fe20000400000 */
[----:B------:R-:W-:-:S06]  /*10de0*/  FMUL R62, R62, 1.4426950216293334961 ;  /* 0x3fb8aa3b3e3e7820 */ /* 0x000fcc0000400000 */
[----:B------:R-:W0:Y:S01]  /*10df0*/  MUFU.EX2 R119, R119 ;  /* 0x0000007700777308 */ /* 0x000e220000000800 */
[----:B------:R-:W-:-:S07]  /*10e00*/  FMUL R55, R55, 1.4426950216293334961 ;  /* 0x3fb8aa3b37377820 */ /* 0x000fce0000400000 */
[----:B------:R-:W0:Y:S01]  /*10e10*/  MUFU.EX2 R6, R6 ;  /* 0x0000000600067308 */ /* 0x000e220000000800 */
[----:B------:R-:W-:-:S07]  /*10e20*/  FMUL R56, R56, 1.4426950216293334961 ;  /* 0x3fb8aa3b38387820 */ /* 0x000fce0000400000 */
[----:B------:R-:W0:Y:S01]  /*10e30*/  MUFU.EX2 R7, R7 ;  /* 0x0000000700077308 */ /* 0x000e220000000800 */
[----:B------:R-:W-:-:S07]  /*10e40*/  FMUL R57, R57, 1.4426950216293334961 ;  /* 0x3fb8aa3b39397820 */ /* 0x000fce0000400000 */
[----:B------:R-:W0:Y:S01]  /*10e50*/  MUFU.EX2 R8, R8 ;  /* 0x0000000800087308 */ /* 0x000e220000000800 */
[----:B------:R-:W-:-:S07]  /*10e60*/  FMUL R54, R54, 1.4426950216293334961 ;  /* 0x3fb8aa3b36367820 */ /* 0x000fce0000400000 */
[----:B------:R-:W0:Y:S08]  /*10e70*/  MUFU.EX2 R9, R9 ;  /* 0x0000000900097308 */ /* 0x000e300000000800 */
        /* <DEDUP_REMOVED lines=32> */
[----:B------:R-:W0:Y:S01]  /*11080*/  MUFU.EX2 R60, R60 ;  /* 0x0000003c003c7308 */ /* 0x000e220000000800 */
[----:B------:R-:W-:-:S07]  /*11090*/  FADD R129, R166, -R0 ;  /* 0x80000000a6817221 */ /* 0x000fce0000000000 */
[----:B------:R0:W1:Y:S01]  /*110a0*/  MUFU.EX2 R123, R58 ;  /* 0x0000003a007b7308 */ /* 0x0000620000000800 */
[----:B------:R-:W-:-:S07]  /*110b0*/  FMUL R129, R129, 1.4426950216293334961 ;  /* 0x3fb8aa3b81817820 */ /* 0x000fce0000400000 */
[----:B------:R1:W2:Y:S01]  /*110c0*/  MUFU.EX2 R125, R59 ;  /* 0x0000003b007d7308 */ /* 0x0002a20000000800 */
[----:B0-----:R-:W-:Y:S02]  /*110d0*/  IMAD.MOV.U32 R58, RZ, RZ, R138 ;  /* 0x000000ffff3a7224 */ /* 0x001fe400078e008a */
[----:B-1----:R-:W-:-:S05]  /*110e0*/  IMAD.MOV.U32 R59, RZ, RZ, R139 ;  /* 0x000000ffff3b7224 */ /* 0x002fca00078e008b */
[----:B------:R-:W0:Y:S01]  /*110f0*/  MUFU.EX2 R126, R62 ;  /* 0x0000003e007e7308 */ /* 0x000e220000000800 */
[----:B------:R-:W-:-:S07]  /*11100*/  IMAD.WIDE R58, R134, 0x2, R58 ;  /* 0x00000002863a7825 */ /* 0x000fce00078e023a */
[----:B------:R-:W1:Y:S08]  /*11110*/  MUFU.EX2 R121, R55 ;  /* 0x0000003700797308 */ /* 0x000e700000000800 */
[----:B------:R-:W0:Y:S08]  /*11120*/  MUFU.EX2 R122, R56 ;  /* 0x00000038007a7308 */ /* 0x000e300000000800 */
[----:B------:R3:W0:Y:S08]  /*11130*/  MUFU.EX2 R124, R57 ;  /* 0x00000039007c7308 */ /* 0x0006300000000800 */
[----:B------:R2:W0:Y:S01]  /*11140*/  MUFU.EX2 R62, R54 ;  /* 0x00000036003e7308 */ /* 0x0004220000000800 */
[----:B---3--:R-:W-:-:S04]  /*11150*/  IMAD.WIDE R56, R134, 0x2, R130 ;  /* 0x0000000286387825 */ /* 0x008fc800078e0282 */
[----:B--2---:R-:W-:Y:S01]  /*11160*/  IMAD.WIDE R54, R134, 0x2, R148 ;  /* 0x0000000286367825 */ /* 0x004fe200078e0294 */
[----:B-1--4-:R-:W-:Y:S06]  /*11170*/  @!P0 BRA `(.L_x_15) ;  /* 0x0000005800648947 */ /* 0x012fec0003800000 */
.L_x_24:
[----:B------:R-:W2:Y:S04]  /*11180*/  LDL.64 R148, [R1+0x180] ;  /* 0x0001800001947983 */ /* 0x000ea80000100a00 */
[----:B------:R-:W3:Y:S04]  /*11190*/  LDL.64 R130, [R1+0x140] ;  /* 0x0001400001827983 */ /* 0x000ee80000100a00 */
[----:B------:R-:W4:Y:S04]  /*111a0*/  LDL.64 R154, [R1+0xc0] ;  /* 0x0000c000019a7983 */ /* 0x000f280000100a00 */
[----:B------:R-:W4:Y:S04]  /*111b0*/  LDL.64 R152, [R1+0x80] ;  /* 0x0000800001987983 */ /* 0x000f280000100a00 */
[----:B------:R-:W4:Y:S04]  /*111c0*/  LDL.64 R156, [R1+0x1f0] ;  /* 0x0001f000019c7983 */ /* 0x000f280000100a00 */
[----:B------:R-:W4:Y:S04]  /*111d0*/  LDL.64 R160, [R1+0x100] ;  /* 0x0001000001a07983 */ /* 0x000f280000100a00 */
[----:B------:R2:W4:Y:S04]  /*111e0*/  LDG.E.U16 R180, desc[UR28][R54.64] ;  /* 0x0000001c36b47981 */ /* 0x000528000c1e1500 */
[----:B------:R-:W4:Y:S04]  /*111f0*/  LDL.64 R150, [R1+0x1b8] ;  /* 0x0001b80001967983 */ /* 0x000f280000100a00 */
[----:B------:R-:W4:Y:S04]  /*11200*/  LDL.64 R158, [R1+0x228] ;  /* 0x00022800019e7983 */ /* 0x000f280000100a00 */
[----:B------:R3:W4:Y:S04]  /*11210*/  LDG.E.U16 R175, desc[UR28][R56.64] ;  /* 0x0000001c38af7981 */ /* 0x000728000c1e1500 */
[----:B------:R-:W4:Y:S01]  /*11220*/  LDL.64 R168, [R1+0xf8] ;  /* 0x0000f80001a87983 */ /* 0x000f220000100a00 */
[----:B------:R-:W-:-:S03]  /*11230*/  FADD R66, R66, -R0 ;  /* 0x8000000042427221 */ /* 0x000fc60000000000 */
[----:B------:R-:W4:Y:S04]  /*11240*/  LDL.64 R178, [R1+0x220] ;  /* 0x0002200001b27983 */ /* 0x000f280000100a00 */
[----:B------:R-:W4:Y:S04]  /*11250*/  LDL.64 R166, [R1+0x1e8] ;  /* 0x0001e80001a67983 */ /* 0x000f280000100a00 */
[----:B------:R-:W4:Y:S01]  /*11260*/  LDG.E.U16 R185, desc[UR28][R58.64] ;  /* 0x0000001c3ab97981 */ /* 0x000f22000c1e1500 */
[----:B------:R-:W-:-:S03]  /*11270*/  FADD R209, R67, -R0 ;  /* 0x8000000043d17221 */ /* 0x000fc60000000000 */
[----:B------:R-:W4:Y:S04]  /*11280*/  LDL.64 R176, [R1+0x170] ;  /* 0x0001700001b07983 */ /* 0x000f280000100a00 */
[----:B------:R-:W4:Y:S01]  /*11290*/  LDL.64 R172, [R1+0x70] ;  /* 0x0000700001ac7983 */ /* 0x000f220000100a00 */
        /* <DEDUP_REMOVED lines=16> */
[----:B------:R-:W-:Y:S01]  /*113a0*/  FADD R65, R65, -R0 ;  /* 0x8000000041417221 */ /* 0x000fe20000000000 */
[----:B------:R-:W4:Y:S04]  /*113b0*/  LDL.64 R190, [R1+0x190] ;  /* 0x0001900001be7983 */ /* 0x000f280000100a00 */
[----:B------:R-:W4:Y:S04]  /*113c0*/  LDL.64 R182, [R1+0x110] ;  /* 0x0001100001b67983 */ /* 0x000f280000100a00 */
[----:B------:R-:W4:Y:S04]  /*113d0*/  LDL.64 R186, [R1+0xd0] ;  /* 0x0000d00001ba7983 */ /* 0x000f280000100a00 */
[----:B------:R-:W4:Y:S04]  /*113e0*/  LDL.64 R216, [R1+0x50] ;  /* 0x0000500001d87983 */ /* 0x000f280000100a00 */
[----:B------:R-:W4:Y:S04]  /*113f0*/  LDL.64 R214, [R1+0x1f8] ;  /* 0x0001f80001d67983 */ /* 0x000f280000100a00 */
[----:B------:R-:W4:Y:S04]  /*11400*/  LDL.64 R222, [R1+0x188] ;  /* 0x0001880001de7983 */ /* 0x000f280000100a00 */
[----:B------:R-:W4:Y:S04]  /*11410*/  LDL.64 R220, [R1+0x148] ;  /* 0x0001480001dc7983 */ /* 0x000f280000100a00 */
[----:B------:R-:W4:Y:S04]  /*11420*/  LDL.64 R218, [R1+0xc8] ;  /* 0x0000c80001da7983 */ /* 0x000f280000100a00 */
[----:B------:R-:W4:Y:S01]  /*11430*/  LDL.64 R192, [R1+0x108] ;  /* 0x0001080001c07983 */ /* 0x000f220000100a00 */
[----:B--2---:R-:W-:-:S03]  /*11440*/  IMAD.WIDE R54, R134, 0x2, R148 ;  /* 0x0000000286367825 */ /* 0x004fc600078e0294 */
[----:B------:R-:W2:Y:S01]  /*11450*/  LDL.64 R148, [R1+0x178] ;  /* 0x0001780001947983 */ /* 0x000ea20000100a00 */
[----:B---3--:R-:W-:-:S03]  /*11460*/  IMAD.WIDE R56, R134, 0x2, R130 ;  /* 0x0000000286387825 */ /* 0x008fc600078e0282 */
[----:B------:R-:W3:Y:S04]  /*11470*/  LDL.64 R130, [R1+0x138] ;  /* 0x0001380001827983 */ /* 0x000ee80000100a00 */
[----:B------:R4:W3:Y:S04]  /*11480*/  LDG.E.U16 R174, desc[UR28][R54.64] ;  /* 0x0000001c36ae7981 */ /* 0x0008e8000c1e1500 */
[----:B------:R1:W3:Y:S01]  /*11490*/  LDG.E.U16 R170, desc[UR28][R56.64] ;  /* 0x0000001c38aa7981 */ /* 0x0002e2000c1e1500 */
[----:B----4-:R-:W-:-:S03]  /*114a0*/  IMAD.WIDE R54, R134, 0x2, R152 ;  /* 0x0000000286367825 */ /* 0x010fc600078e0298 */
[----:B------:R-:W4:Y:S01]  /*114b0*/  LDL.64 R152, [R1+0x78] ;  /* 0x0000780001987983 */ /* 0x000f220000100a00 */
[----:B-1----:R-:W-:-:S03]  /*114c0*/  IMAD.WIDE R56, R134, 0x2, R154 ;  /* 0x0000000286387825 */ /* 0x002fc600078e029a */
[----:B------:R-:W4:Y:S04]  /*114d0*/  LDL.64 R154, [R1+0xb8] ;  /* 0x0000b800019a7983 */ /* 0x000f280000100a00 */
[----:B------:R1:W4:Y:S01]  /*114e0*/  LDG.E.U16 R163, desc[UR28][R54.64] ;  /* 0x0000001c36a37981 */ /* 0x000322000c1e1500 */
[----:B------:R-:W-:-:S04]  /*114f0*/  IMAD.WIDE R58, R134, 0x2, R160 ;  /* 0x00000002863a7825 */ /* 0x000fc800078e02a0 */
[----:B------:R-:W-:Y:S01]  /*11500*/  FMUL R66, R66, 1.4426950216293334961 ;  /* 0x3fb8aa3b42427820 */ /* 0x000fe20000400000 */
[----:B------:R0:W4:Y:S01]  /*11510*/  LDG.E.U16 R164, desc[UR28][R56.64] ;  /* 0x0000001c38a47981 */ /* 0x000122000c1e1500 */
[----:B-1----:R-:W-:-:S03]  /*11520*/  IMAD.WIDE R54, R134, 0x2, R156 ;  /* 0x0000000286367825 */ /* 0x002fc600078e029c */
[----:B------:R1:W4:Y:S01]  /*11530*/  LDG.E.U16 R165, desc[UR28][R58.64] ;  /* 0x0000001c3aa57981 */ /* 0x000322000c1e1500 */
[----:B0-----:R-:W-:-:S03]  /*11540*/  IMAD.WIDE R56, R134, 0x2, R150 ;  /* 0x0000000286387825 */ /* 0x001fc600078e0296 */
[----:B------:R2:W4:Y:S04]  /*11550*/  LDG.E.U16 R160, desc[UR28][R54.64] ;  /* 0x0000001c36a07981 */ /* 0x000528000c1e1500 */
[----:B------:R-:W4:Y:S01]  /*11560*/  LDL.64 R150, [R1+0x1b0] ;  /* 0x0001b00001967983 */ /* 0x000f220000100a00 */
[----:B------:R0:W-:Y:S01]  /*11570*/  MUFU.EX2 R210, R66 ;  /* 0x0000004200d27308 */ /* 0x0001e20000000800 */
[C---:B-1----:R-:W-:Y:S02]  /*11580*/  IMAD.WIDE R58, R134.reuse, 0x2, R158 ;  /* 0x00000002863a7825 */ /* 0x042fe400078e029e */
[----:B------:R-:W4:Y:S04]  /*11590*/  LDG.E.U16 R159, desc[UR28][R56.64] ;  /* 0x0000001c389f7981 */ /* 0x000f28000c1e1500 */
[----:B------:R3:W4:Y:S04]  /*115a0*/  LDG.E.U16 R161, desc[UR28][R58.64] ;  /* 0x0000001c3aa17981 */ /* 0x000728000c1e1500 */
[----:B0-----:R-:W4:Y:S01]  /*115b0*/  LDL.64 R66, [R1+0xb0] ;  /* 0x0000b00001427983 */ /* 0x001f220000100a00 */
[----:B--2---:R-:W-:-:S03]  /*115c0*/  IMAD.WIDE R54, R134, 0x2, R148 ;  /* 0x0000000286367825 */ /* 0x004fc600078e0294 */
[----:B------:R-:W2:Y:S01]  /*115d0*/  LDL.64 R148, [R1+0x130] ;  /* 0x0001300001947983 */ /* 0x000ea20000100a00 */
[----:B---3--:R-:W-:-:S03]  /*115e0*/  IMAD.WIDE R58, R134, 0x2, R130 ;  /* 0x00000002863a7825 */ /* 0x008fc600078e0282 */
[----:B------:R-:W3:Y:S04]  /*115f0*/  LDL.64 R130, [R1+0xf0] ;  /* 0x0000f00001827983 */ /* 0x000ee80000100a00 */
[----:B------:R0:W3:Y:S04]  /*11600*/  LDG.E.U16 R158, desc[UR28][R54.64] ;  /* 0x0000001c369e7981 */ /* 0x0000e8000c1e1500 */
[----:B------:R1:W3:Y:S01]  /*11610*/  LDG.E.U16 R157, desc[UR28][R58.64] ;  /* 0x0000001c3a9d7981 */ /* 0x0002e2000c1e1500 */
[----:B0-----:R-:W-:-:S03]  /*11620*/  IMAD.WIDE R54, R134, 0x2, R168 ;  /* 0x0000000286367825 */ /* 0x001fc600078e02a8 */
[----:B------:R-:W3:Y:S01]  /*11630*/  LDL.64 R168, [R1+0x218] ;  /* 0x0002180001a87983 */ /* 0x000ee20000100a00 */
[----:B----4-:R-:W-:-:S03]  /*11640*/  IMAD.WIDE R56, R134, 0x2, R154 ;  /* 0x0000000286387825 */ /* 0x010fc600078e029a */
[----:B------:R0:W4:Y:S01]  /*11650*/  LDG.E.U16 R155, desc[UR28][R54.64] ;  /* 0x0000001c369b7981 */ /* 0x000122000c1e1500 */
[----:B-1----:R-:W-:-:S03]  /*11660*/  IMAD.WIDE R58, R134, 0x2, R152 ;  /* 0x00000002863a7825 */ /* 0x002fc600078e0298 */
[----:B------:R1:W4:Y:S04]  /*11670*/  LDG.E.U16 R154, desc[UR28][R56.64] ;  /* 0x0000001c389a7981 */ /* 0x000328000c1e1500 */
[----:B------:R1:W4:Y:S01]  /*11680*/  LDG.E.U16 R153, desc[UR28][R58.64] ;  /* 0x0000001c3a997981 */ /* 0x000322000c1e1500 */
[----:B0-----:R-:W-:-:S03]  /*11690*/  IMAD.WIDE R54, R134, 0x2, R166 ;  /* 0x0000000286367825 */ /* 0x001fc600078e02a6 */
[----:B------:R-:W4:Y:S01]  /*116a0*/  LDL.64 R166, [R1+0x1e0] ;  /* 0x0001e00001a67983 */ /* 0x000f220000100a00 */
[----:B-1----:R-:W-:-:S04]  /*116b0*/  IMAD.WIDE R56, R134, 0x2, R178 ;  /* 0x0000000286387825 */ /* 0x002fc800078e02b2 */
[----:B------:R-:W-:Y:S01]  /*116c0*/  FMUL R69, R69, 1.4426950216293334961 ;  /* 0x3fb8aa3b45457820 */ /* 0x000fe20000400000 */
[----:B------:R-:W-:Y:S01]  /*116d0*/  FMUL R70, R70, 1.4426950216293334961 ;  /* 0x3fb8aa3b46467820 */ /* 0x000fe20000400000 */
[----:B------:R-:W0:Y:S01]  /*116e0*/  MUFU.EX2 R64, R129 ;  /* 0x0000008100407308 */ /* 0x000e220000000800 */
[----:B------:R-:W4:Y:S01]  /*116f0*/  LDL.64 R178, [R1+0x118] ;  /* 0x0001180001b27983 */ /* 0x000f220000100a00 */
[----:B------:R-:W-:-:S03]  /*11700*/  IMAD.WIDE R58, R134, 0x2, R150 ;  /* 0x00000002863a7825 */ /* 0x000fc600078e0296 */
[----:B------:R-:W4:Y:S04]  /*11710*/  LDG.E.U16 R152, desc[UR28][R56.64] ;  /* 0x0000001c38987981 */ /* 0x000f28000c1e1500 */
[----:B------:R1:W4:Y:S04]  /*11720*/  LDG.E.U16 R68, desc[UR28][R58.64] ;  /* 0x0000001c3a447981 */ /* 0x000328000c1e1500 */
[----:B------:R0:W4:Y:S01]  /*11730*/  LDG.E.U16 R151, desc[UR28][R54.64] ;  /* 0x0000001c36977981 */ /* 0x000122000c1e1500 */
[----:B-1----:R-:W-:-:S03]  /*11740*/  IMAD.WIDE R58, R134, 0x2, R66 ;  /* 0x00000002863a7825 */ /* 0x002fc600078e0242 */
[----:B------:R-:W4:Y:S01]  /*11750*/  LDL.64 R66, [R1+0x128] ;  /* 0x0001280001427983 */ /* 0x000f220000100a00 */
[C---:B0-----:R-:W-:Y:S01]  /*11760*/  IMAD.WIDE R54, R134.reuse, 0x2, R176 ;  /* 0x0000000286367825 */ /* 0x041fe200078e02b0 */
[----:B------:R0:W-:Y:S02]  /*11770*/  MUFU.EX2 R207, R69 ;  /* 0x0000004500cf7308 */ /* 0x0001e40000000800 */
[----:B------:R-:W4:Y:S04]  /*11780*/  LDL.64 R176, [R1+0xe8] ;  /* 0x0000e80001b07983 */ /* 0x000f280000100a00 */
[----:B0-----:R3:W4:Y:S01]  /*11790*/  LDG.E.U16 R69, desc[UR28][R54.64] ;  /* 0x0000001c36457981 */ /* 0x001722000c1e1500 */
[----:B--2---:R-:W-:-:S03]  /*117a0*/  IMAD.WIDE R56, R134, 0x2, R148 ;  /* 0x0000000286387825 */ /* 0x004fc600078e0294 */
[----:B------:R-:W2:Y:S01]  /*117b0*/  LDL.64 R148, [R1+0x1a8] ;  /* 0x0001a80001947983 */ /* 0x000ea20000100a00 */
[----:B---3--:R-:W-:-:S03]  /*117c0*/  IMAD.WIDE R54, R134, 0x2, R130 ;  /* 0x0000000286367825 */ /* 0x008fc600078e0282 */
[----:B------:R-:W3:Y:S04]  /*117d0*/  LDL.64 R130, [R1+0x168] ;  /* 0x0001680001827983 */ /* 0x000ee80000100a00 */
[----:B------:R0:W3:Y:S02]  /*117e0*/  LDG.E.U16 R71, desc[UR28][R54.64] ;  /* 0x0000001c36477981 */ /* 0x0000e4000c1e1500 */
[C---:B0-----:R-:W-:Y:S02]  /*117f0*/  IMAD.WIDE R54, R134.reuse, 0x2, R172 ;  /* 0x0000000286367825 */ /* 0x041fe400078e02ac */
[----:B------:R-:W3:Y:S01]  /*11800*/  LDL.64 R172, [R1+0xa8] ;  /* 0x0000a80001ac7983 */ /* 0x000ee20000100a00 */
[----:B------:R0:W-:Y:S03]  /*11810*/  MUFU.EX2 R206, R70 ;  /* 0x0000004600ce7308 */ /* 0x0001e60000000800 */
[----:B------:R4:W3:Y:S04]  /*11820*/  LDG.E.U16 R73, desc[UR28][R54.64] ;  /* 0x0000001c36497981 */ /* 0x0008e8000c1e1500 */
[----:B0-----:R0:W3:Y:S01]  /*11830*/  LDG.E.U16 R70, desc[UR28][R56.64] ;  /* 0x0000001c38467981 */ /* 0x0010e2000c1e1500 */
[----:B----4-:R-:W-:-:S03]  /*11840*/  IMAD.WIDE R54, R134, 0x2, R166 ;  /* 0x0000000286367825 */ /* 0x010fc600078e02a6 */
[----:B------:R-:W4:Y:S01]  /*11850*/  LDL.64 R166, [R1+0x68] ;  /* 0x0000680001a67983 */ /* 0x000f220000100a00 */
[----:B0-----:R-:W-:-:S03]  /*11860*/  FADD R56, R72, -R0 ;  /* 0x8000000048387221 */ /* 0x001fc60000000000 */
[----:B------:R2:W4:Y:S01]  /*11870*/  LDG.E.U16 R74, desc[UR28][R54.64] ;  /* 0x0000001c364a7981 */ /* 0x000522000c1e1500 */
[----:B------:R-:W-:Y:S01]  /*11880*/  FMUL R204, R56, 1.4426950216293334961 ;  /* 0x3fb8aa3b38cc7820 */ /* 0x000fe20000400000 */
[C---:B------:R-:W-:Y:S02]  /*11890*/  IMAD.WIDE R56, R134.reuse, 0x2, R168 ;  /* 0x0000000286387825 */ /* 0x040fe400078e02a8 */
[----:B------:R-:W4:Y:S04]  /*118a0*/  LDG.E.U16 R72, desc[UR28][R58.64] ;  /* 0x0000001c3a487981 */ /* 0x000f28000c1e1500 */
[----:B------:R-:W4:Y:S04]  /*118b0*/  LDL.64 R168, [R1+0x210] ;  /* 0x0002100001a87983 */ /* 0x000f280000100a00 */
[----:B------:R3:W4:Y:S01]  /*118c0*/  LDG.E.U16 R129, desc[UR28][R56.64] ;  /* 0x0000001c38817981 */ /* 0x000722000c1e1500 */
[----:B--2---:R-:W-:-:S03]  /*118d0*/  IMAD.WIDE R54, R134, 0x2, R148 ;  /* 0x0000000286367825 */ /* 0x004fc600078e0294 */
[----:B------:R-:W2:Y:S04]  /*118e0*/  LDL.64 R148, [R1+0x1d8] ;  /* 0x0001d80001947983 */ /* 0x000ea80000100a00 */
[----:B------:R0:W2:Y:S01]  /*118f0*/  LDG.E.U16 R75, desc[UR28][R54.64] ;  /* 0x0000001c364b7981 */ /* 0x0000a2000c1e1500 */
[----:B---3--:R-:W-:-:S05]  /*11900*/  IMAD.WIDE R56, R134, 0x2, R130 ;  /* 0x0000000286387825 */ /* 0x008fca00078e0282 */
[----:B------:R1:W3:Y:S01]  /*11910*/  LDG.E.U16 R130, desc[UR28][R56.64] ;  /* 0x0000001c38827981 */ /* 0x0002e2000c1e1500 */
[----:B0-----:R-:W-:-:S03]  /*11920*/  IMAD.WIDE R54, R134, 0x2, R66 ;  /* 0x0000000286367825 */ /* 0x001fc600078e0242 */
[----:B------:R-:W3:Y:S01]  /*11930*/  LDL.64 R66, [R1+0x1a0] ;  /* 0x0001a00001427983 */ /* 0x000ee20000100a00 */
[----:B-1----:R-:W-:-:S03]  /*11940*/  IMAD.WIDE R56, R134, 0x2, R172 ;  /* 0x0000000286387825 */ /* 0x002fc600078e02ac */
[----:B------:R0:W3:Y:S04]  /*11950*/  LDG.E.U16 R131, desc[UR28][R54.64] ;  /* 0x0000001c36837981 */ /* 0x0000e8000c1e1500 */
[----:B------:R-:W3:Y:S04]  /*11960*/  LDL.64 R172, [R1+0x120] ;  /* 0x0001200001ac7983 */ /* 0x000ee80000100a00 */
[----:B------:R-:W3:Y:S01]  /*11970*/  LDG.E.U16 R147, desc[UR28][R56.64] ;  /* 0x0000001c38937981 */ /* 0x000ee2000c1e1500 */
[----:B0-----:R-:W-:-:S03]  /*11980*/  IMAD.WIDE R54, R134, 0x2, R176 ;  /* 0x0000000286367825 */ /* 0x001fc600078e02b0 */
[----:B------:R-:W3:Y:S04]  /*11990*/  LDL.64 R176, [R1+0x160] ;  /* 0x0001600001b07983 */ /* 0x000ee80000100a00 */
[----:B------:R4:W3:Y:S02]  /*119a0*/  LDG.E.U16 R76, desc[UR28][R54.64] ;  /* 0x0000001c364c7981 */ /* 0x0008e4000c1e1500 */
[C---:B----4-:R-:W-:Y:S02]  /*119b0*/  IMAD.WIDE R54, R134.reuse, 0x2, R166 ;  /* 0x0000000286367825 */ /* 0x050fe400078e02a6 */
[----:B------:R-:W4:Y:S04]  /*119c0*/  LDL.64 R166, [R1+0xe0] ;  /* 0x0000e00001a67983 */ /* 0x000f280000100a00 */
[----:B------:R0:W4:Y:S02]  /*119d0*/  LDG.E.U16 R77, desc[UR28][R54.64] ;  /* 0x0000001c364d7981 */ /* 0x000124000c1e1500 */
[----:B0-----:R-:W-:-:S02]  /*119e0*/  IMAD.WIDE R54, R134, 0x2, R168 ;  /* 0x0000000286367825 */ /* 0x001fc400078e02a8 */
[----:B------:R-:W4:Y:S04]  /*119f0*/  LDL.64 R168, [R1+0xa0] ;  /* 0x0000a00001a87983 */ /* 0x000f280000100a00 */
[----:B------:R3:W4:Y:S01]  /*11a00*/  LDG.E.U16 R78, desc[UR28][R54.64] ;  /* 0x0000001c364e7981 */ /* 0x000722000c1e1500 */
[----:B--2---:R-:W-:-:S05]  /*11a10*/  IMAD.WIDE R56, R134, 0x2, R148 ;  /* 0x0000000286387825 */ /* 0x004fca00078e0294 */
[----:B------:R0:W2:Y:S01]  /*11a20*/  LDG.E.U16 R148, desc[UR28][R56.64] ;  /* 0x0000001c38947981 */ /* 0x0000a2000c1e1500 */
[----:B---3--:R-:W-:-:S03]  /*11a30*/  IMAD.WIDE R54, R134, 0x2, R66 ;  /* 0x0000000286367825 */ /* 0x008fc600078e0242 */
[----:B------:R-:W3:Y:S01]  /*11a40*/  LDL.64 R66, [R1+0x60] ;  /* 0x0000600001427983 */ /* 0x000ee20000100a00 */
[----:B------:R-:W-:-:S03]  /*11a50*/  FADD R58, R118, R117 ;  /* 0x00000075763a7221 */ /* 0x000fc60000000000 */
[----:B------:R1:W2:Y:S01]  /*11a60*/  LDG.E.U16 R79, desc[UR28][R54.64] ;  /* 0x0000001c364f7981 */ /* 0x0002a2000c1e1500 */
[----:B0-----:R-:W-:-:S03]  /*11a70*/  IMAD.WIDE R56, R134, 0x2, R172 ;  /* 0x0000000286387825 */ /* 0x001fc600078e02ac */
[----:B------:R-:W2:Y:S01]  /*11a80*/  LDL.64 R172, [R1+0x198] ;  /* 0x0001980001ac7983 */ /* 0x000ea20000100a00 */
[----:B------:R-:W-:-:S03]  /*11a90*/  FADD R58, R5, R58 ;  /* 0x0000003a053a7221 */ /* 0x000fc60000000000 */
[----:B------:R-:W2:Y:S01]  /*11aa0*/  LDG.E.U16 R149, desc[UR28][R56.64] ;  /* 0x0000001c38957981 */ /* 0x000ea2000c1e1500 */
[----:B------:R-:W-:-:S04]  /*11ab0*/  FADD R58, R119, R58 ;  /* 0x0000003a773a7221 */ /* 0x000fc80000000000 */
[----:B------:R-:W-:-:S04]  /*11ac0*/  FADD R58, R6, R58 ;  /* 0x0000003a063a7221 */ /* 0x000fc80000000000 */
[----:B------:R-:W-:-:S04]  /*11ad0*/  FADD R58, R7, R58 ;  /* 0x0000003a073a7221 */ /* 0x000fc80000000000 */
[----:B------:R-:W-:-:S04]  /*11ae0*/  FADD R58, R8, R58 ;  /* 0x0000003a083a7221 */ /* 0x000fc80000000000 */
[----:B------:R-:W-:-:S04]  /*11af0*/  FADD R58, R10, R58 ;  /* 0x0000003a0a3a7221 */ /* 0x000fc80000000000 */
[----:B------:R-:W-:Y:S02]  /*11b00*/  FADD R4, R9, R58 ;  /* 0x0000003a09047221 */ /* 0x000fe40000000000 */
[----:B------:R-:W2:Y:S01]  /*11b10*/  LDL.64 R58, [R1+0x208] ;  /* 0x00020800013a7983 */ /* 0x000ea20000100a00 */
[----:B-1----:R-:W-:-:S03]  /*11b20*/  IMAD.WIDE R54, R134, 0x2, R176 ;  /* 0x0000000286367825 */ /* 0x002fc600078e02b0 */
[----:B------:R-:W2:Y:S04]  /*11b30*/  LDL.64 R176, [R1+0x1d0] ;  /* 0x0001d00001b07983 */ /* 0x000ea80000100a00 */
[----:B------:R4:W2:Y:S02]  /*11b40*/  LDG.E.U16 R80, desc[UR28][R54.64] ;  /* 0x0000001c36507981 */ /* 0x0008a4000c1e1500 */
[C---:B----4-:R-:W-:Y:S02]  /*11b50*/  IMAD.WIDE R54, R134.reuse, 0x2, R166 ;  /* 0x0000000286367825 */ /* 0x050fe400078e02a6 */
[----:B------:R-:W4:Y:S04]  /*11b60*/  LDL.64 R166, [R1+0x158] ;  /* 0x0001580001a67983 */ /* 0x000f280000100a00 */
[----:B------:R0:W4:Y:S02]  /*11b70*/  LDG.E.U16 R81, desc[UR28][R54.64] ;  /* 0x0000001c36517981 */ /* 0x000124000c1e1500 */
[----:B0-----:R-:W-:-:S02]  /*11b80*/  IMAD.WIDE R54, R134, 0x2, R168 ;  /* 0x0000000286367825 */ /* 0x001fc400078e02a8 */
[----:B------:R-:W4:Y:S04]  /*11b90*/  LDL.64 R168, [R1+0x98] ;  /* 0x0000980001a87983 */ /* 0x000f280000100a00 */
[----:B------:R-:W4:Y:S01]  /*11ba0*/  LDG.E.U16 R82, desc[UR28][R54.64] ;  /* 0x0000001c36527981 */ /* 0x000f22000c1e1500 */
[----:B---3--:R-:W-:-:S03]  /*11bb0*/  IMAD.WIDE R56, R134, 0x2, R66 ;  /* 0x0000000286387825 */ /* 0x008fc600078e0242 */
[----:B------:R-:W3:Y:S04]  /*11bc0*/  LDL.64 R66, [R1+0xd8] ;  /* 0x0000d80001427983 */ /* 0x000ee80000100a00 */
[----:B------:R2:W3:Y:S02]  /*11bd0*/  LDG.E.U16 R150, desc[UR28][R56.64] ;  /* 0x0000001c38967981 */ /* 0x0004e4000c1e1500 */
[----:B--2---:R-:W-:Y:S02]  /*11be0*/  IMAD.WIDE R56, R134, 0x2, R172 ;  /* 0x0000000286387825 */ /* 0x004fe400078e02ac */
[----:B------:R-:W2:Y:S02]  /*11bf0*/  LDL.64 R172, [R1+0x200] ;  /* 0x0002000001ac7983 */ /* 0x000ea40000100a00 */
[----:B------:R-:W-:-:S02]  /*11c00*/  FMUL R65, R65, 1.4426950216293334961 ;  /* 0x3fb8aa3b41417820 */ /* 0x000fc40000400000 */
[----:B------:R-:W2:Y:S01]  /*11c10*/  LDG.E.U16 R156, desc[UR28][R56.64] ;  /* 0x0000001c389c7981 */ /* 0x000ea2000c1e1500 */
[----:B------:R-:W-:-:S04]  /*11c20*/  IMAD.WIDE R54, R134, 0x2, R58 ;  /* 0x0000000286367825 */ /* 0x000fc800078e023a */
[--C-:B------:R-:W-:Y:S02]  /*11c30*/  FADD R58, R83, -R0.reuse ;  /* 0x80000000533a7221 */ /* 0x100fe40000000000 */
[----:B------:R0:W2:Y:S01]  /*11c40*/  LDG.E.U16 R83, desc[UR28][R54.64] ;  /* 0x0000001c36537981 */ /* 0x0000a2000c1e1500 */
[----:B------:R-:W-:Y:S01]  /*11c50*/  FADD R59, R84, -R0 ;  /* 0x80000000543b7221 */ /* 0x000fe20000000000 */
[C---:B0-----:R-:W-:Y:S02]  /*11c60*/  IMAD.WIDE R54, R134.reuse, 0x2, R176 ;  /* 0x0000000286367825 */ /* 0x041fe400078e02b0 */
[----:B------:R-:W2:Y:S04]  /*11c70*/  LDL.64 R176, [R1+0x58] ;  /* 0x0000580001b07983 */ /* 0x000ea80000100a00 */
[----:B------:R4:W2:Y:S01]  /*11c80*/  LDG.E.U16 R84, desc[UR28][R54.64] ;  /* 0x0000001c36547981 */ /* 0x0008a2000c1e1500 */
[----:B------:R0:W-:Y:S01]  /*11c90*/  MUFU.EX2 R211, R65 ;  /* 0x0000004100d37308 */ /* 0x0001e20000000800 */
[----:B----4-:R-:W-:-:S02]  /*11ca0*/  IMAD.WIDE R54, R134, 0x2, R166 ;  /* 0x0000000286367825 */ /* 0x010fc400078e02a6 */
[----:B------:R-:W4:Y:S02]  /*11cb0*/  LDL.64 R166, [R1+0x1c8] ;  /* 0x0001c80001a67983 */ /* 0x000f240000100a00 */
[----:B0-----:R-:W-:Y:S02]  /*11cc0*/  FADD R65, R85, -R0 ;  /* 0x8000000055417221 */ /* 0x001fe40000000000 */
[----:B------:R0:W4:Y:S02]  /*11cd0*/  LDG.E.U16 R85, desc[UR28][R54.64] ;  /* 0x0000001c36557981 */ /* 0x000124000c1e1500 */
[----:B0-----:R-:W-:-:S04]  /*11ce0*/  IMAD.WIDE R54, R134, 0x2, R178 ;  /* 0x0000000286367825 */ /* 0x001fc800078e02b2 */
[----:B---3--:R-:W-:-:S04]  /*11cf0*/  IMAD.WIDE R56, R134, 0x2, R66 ;  /* 0x0000000286387825 */ /* 0x008fc800078e0242 */
[----:B------:R-:W-:Y:S02]  /*11d00*/  FADD R66, R86, -R0 ;  /* 0x8000000056427221 */ /* 0x000fe40000000000 */
[----:B------:R0:W3:Y:S04]  /*11d10*/  LDG.E.U16 R86, desc[UR28][R54.64] ;  /* 0x0000001c36567981 */ /* 0x0000e8000c1e1500 */
[----:B------:R2:W3:Y:S01]  /*11d20*/  LDG.E.U16 R162, desc[UR28][R56.64] ;  /* 0x0000001c38a27981 */ /* 0x0004e2000c1e1500 */
[----:B0-----:R-:W-:-:S03]  /*11d30*/  IMAD.WIDE R54, R134, 0x2, R168 ;  /* 0x0000000286367825 */ /* 0x001fc600078e02a8 */
[----:B------:R-:W3:Y:S01]  /*11d40*/  LDL.64 R168, [R1+0x150] ;  /* 0x0001500001a87983 */ /* 0x000ee20000100a00 */
[----:B--2---:R-:W-:-:S03]  /*11d50*/  IMAD.WIDE R56, R134, 0x2, R172 ;  /* 0x0000000286387825 */ /* 0x004fc600078e02ac */
[----:B------:R-:W2:Y:S01]  /*11d60*/  LDL.64 R172, [R1+0x90] ;  /* 0x0000900001ac7983 */ /* 0x000ea20000100a00 */
[----:B------:R-:W-:-:S03]  /*11d70*/  FADD R67, R87, -R0 ;  /* 0x8000000057437221 */ /* 0x000fc60000000000 */
[----:B------:R0:W2:Y:S02]  /*11d80*/  LDG.E.U16 R87, desc[UR28][R54.64] ;  /* 0x0000001c36577981 */ /* 0x0000a4000c1e1500 */
[----:B0-----:R-:W-:-:S04]  /*11d90*/  IMAD.WIDE R54, R134, 0x2, R176 ;  /* 0x0000000286367825 */ /* 0x001fc800078e02b0 */
[----:B------:R-:W-:Y:S02]  /*11da0*/  FADD R177, R88, -R0 ;  /* 0x8000000058b17221 */ /* 0x000fe40000000000 */
[----:B------:R4:W2:Y:S02]  /*11db0*/  LDG.E.U16 R88, desc[UR28][R54.64] ;  /* 0x0000001c36587981 */ /* 0x0008a4000c1e1500 */
[C---:B----4-:R-:W-:Y:S02]  /*11dc0*/  IMAD.WIDE R54, R134.reuse, 0x2, R166 ;  /* 0x0000000286367825 */ /* 0x050fe400078e02a6 */
[----:B------:R-:W4:Y:S04]  /*11dd0*/  LDG.E.U16 R166, desc[UR28][R56.64] ;  /* 0x0000001c38a67981 */ /* 0x000f28000c1e1500 */
[----:B------:R0:W4:Y:S02]  /*11de0*/  LDG.E.U16 R167, desc[UR28][R54.64] ;  /* 0x0000001c36a77981 */ /* 0x000124000c1e1500 */
[----:B0-----:R-:W-:-:S02]  /*11df0*/  IMAD.WIDE R54, R134, 0x2, R190 ;  /* 0x0000000286367825 */ /* 0x001fc400078e02be */
[----:B------:R-:W4:Y:S02]  /*11e00*/  LDL.64 R190, [R1+0x1c0] ;  /* 0x0001c00001be7983 */ /* 0x000f240000100a00 */
[----:B------:R-:W-:-:S04]  /*11e10*/  FADD R4, R12, R4 ;  /* 0x000000040c047221 */ /* 0x000fc80000000000 */
        /* <DEDUP_REMOVED lines=10> */
[----:B------:R-:W-:Y:S01]  /*11ec0*/  FADD R4, R21, R4 ;  /* 0x0000000415047221 */ /* 0x000fe20000000000 */
[C---:B---3--:R-:W-:Y:S02]  /*11ed0*/  IMAD.WIDE R56, R134.reuse, 0x2, R168 ;  /* 0x0000000286387825 */ /* 0x048fe400078e02a8 */
[----:B------:R0:W3:Y:S04]  /*11ee0*/  LDG.E.U16 R168, desc[UR28][R54.64] ;  /* 0x0000001c36a87981 */ /* 0x0000e8000c1e1500 */
[----:B------:R2:W3:Y:S01]  /*11ef0*/  LDG.E.U16 R169, desc[UR28][R56.64] ;  /* 0x0000001c38a97981 */ /* 0x0004e2000c1e1500 */
[----:B0-----:R-:W-:-:S05]  /*11f00*/  IMAD.WIDE R54, R134, 0x2, R182 ;  /* 0x0000000286367825 */ /* 0x001fca00078e02b6 */
[----:B------:R0:W3:Y:S01]  /*11f10*/  LDG.E.U16 R171, desc[UR28][R54.64] ;  /* 0x0000001c36ab7981 */ /* 0x0000e2000c1e1500 */
[----:B--2---:R-:W-:-:S04]  /*11f20*/  IMAD.WIDE R56, R134, 0x2, R172 ;  /* 0x0000000286387825 */ /* 0x004fc800078e02ac */
[----:B------:R-:W-:Y:S01]  /*11f30*/  FADD R4, R24, R4 ;  /* 0x0000000418047221 */ /* 0x000fe20000000000 */
[----:B0-----:R-:W-:-:S04]  /*11f40*/  IMAD.WIDE R54, R134, 0x2, R186 ;  /* 0x0000000286367825 */ /* 0x001fc800078e02ba */
[----:B------:R-:W-:Y:S01]  /*11f50*/  FADD R178, R89, -R0 ;  /* 0x8000000059b27221 */ /* 0x000fe20000000000 */
[----:B------:R-:W2:Y:S04]  /*11f60*/  LDG.E.U16 R173, desc[UR28][R56.64] ;  /* 0x0000001c38ad7981 */ /* 0x000ea8000c1e1500 */
[----:B------:R0:W2:Y:S02]  /*11f70*/  LDG.E.U16 R172, desc[UR28][R54.64] ;  /* 0x0000001c36ac7981 */ /* 0x0000a4000c1e1500 */
[C---:B0-----:R-:W-:Y:S02]  /*11f80*/  IMAD.WIDE R54, R134.reuse, 0x2, R216 ;  /* 0x0000000286367825 */ /* 0x041fe400078e02d8 */
[----:B------:R-:W2:Y:S04]  /*11f90*/  LDL.64 R216, [R1+0x88] ;  /* 0x0000880001d87983 */ /* 0x000ea80000100a00 */
[----:B------:R0:W3:Y:S02]  /*11fa0*/  LDG.E.U16 R176, desc[UR28][R54.64] ;  /* 0x0000001c36b07981 */ /* 0x0000e4000c1e1500 */
[----:B0-----:R-:W-:-:S02]  /*11fb0*/  IMAD.WIDE R54, R134, 0x2, R214 ;  /* 0x0000000286367825 */ /* 0x001fc400078e02d6 */
[----:B------:R-:W3:Y:S02]  /*11fc0*/  LDL.64 R214, [R1+0x48] ;  /* 0x0000480001d67983 */ /* 0x000ee40000100a00 */
        /* <DEDUP_REMOVED lines=27> */
[----:B----4-:R-:W-:-:S04]  /*12180*/  IMAD.WIDE R56, R134, 0x2, R190 ;  /* 0x0000000286387825 */ /* 0x010fc800078e02be */
[--C-:B------:R-:W-:Y:S01]  /*12190*/  FADD R190, R98, -R0.reuse ;  /* 0x8000000062be7221 */ /* 0x100fe20000000000 */
[----:B------:R-:W-:Y:S01]  /*121a0*/  FADD R89, R52, R89 ;  /* 0x0000005934597221 */ /* 0x000fe20000000000 */
[----:B------:R0:W4:Y:S03]  /*121b0*/  LDG.E.U16 R98, desc[UR28][R54.64] ;  /* 0x0000001c36627981 */ /* 0x000126000c1e1500 */
[----:B------:R-:W-:Y:S01]  /*121c0*/  FADD R89, R51, R89 ;  /* 0x0000005933597221 */ /* 0x000fe20000000000 */
[--C-:B------:R-:W-:Y:S01]  /*121d0*/  FADD R4, R90, -R0.reuse ;  /* 0x800000005a047221 */ /* 0x100fe20000000000 */
[----:B------:R-:W-:Y:S01]  /*121e0*/  FADD R183, R92, -R0 ;  /* 0x800000005cb77221 */ /* 0x000fe20000000000 */
[----:B------:R-:W4:Y:S01]  /*121f0*/  LDG.E.U16 R179, desc[UR28][R56.64] ;  /* 0x0000001c38b37981 */ /* 0x000f22000c1e1500 */
[----:B0-----:R-:W-:-:S04]  /*12200*/  IMAD.WIDE R54, R134, 0x2, R222 ;  /* 0x0000000286367825 */ /* 0x001fc800078e02de */
[----:B------:R-:W-:Y:S01]  /*12210*/  FADD R89, R53, R89 ;  /* 0x0000005935597221 */ /* 0x000fe20000000000 */
[----:B------:R0:W4:Y:S03]  /*12220*/  LDG.E.U16 R181, desc[UR28][R54.64] ;  /* 0x0000001c36b57981 */ /* 0x000126000c1e1500 */
[----:B------:R-:W-:Y:S01]  /*12230*/  FADD R89, R120, R89 ;  /* 0x0000005978597221 */ /* 0x000fe20000000000 */
[----:B------:R-:W-:Y:S01]  /*12240*/  FMUL R4, R4, 1.4426950216293334961 ;  /* 0x3fb8aa3b04047820 */ /* 0x000fe20000400000 */
[----:B0-----:R-:W-:-:S04]  /*12250*/  IMAD.WIDE R54, R134, 0x2, R220 ;  /* 0x0000000286367825 */ /* 0x001fc800078e02dc */
[----:B------:R-:W-:Y:S01]  /*12260*/  FADD R89, R121, R89 ;  /* 0x0000005979597221 */ /* 0x000fe20000000000 */
[----:B------:R0:W4:Y:S01]  /*12270*/  LDG.E.U16 R182, desc[UR28][R54.64] ;  /* 0x0000001c36b67981 */ /* 0x000122000c1e1500 */
[----:B------:R1:W-:Y:S01]  /*12280*/  MUFU.EX2 R92, R4 ;  /* 0x00000004005c7308 */ /* 0x0003e20000000800 */
[----:B------:R-:W-:-:S04]  /*12290*/  IMAD.WIDE R56, R134, 0x2, R192 ;  /* 0x0000000286387825 */ /* 0x000fc800078e02c0 */
[----:B------:R-:W-:Y:S01]  /*122a0*/  FADD R193, R140, -R0 ;  /* 0x800000008cc17221 */ /* 0x000fe20000000000 */
[----:B------:R-:W-:Y:S01]  /*122b0*/  FADD R89, R122, R89 ;  /* 0x000000597a597221 */ /* 0x000fe20000000000 */
[----:B------:R-:W-:Y:S01]  /*122c0*/  FMUL R212, R212, 1.4426950216293334961 ;  /* 0x3fb8aa3bd4d47820 */ /* 0x000fe20000400000 */
[----:B------:R-:W-:Y:S01]  /*122d0*/  FMUL R209, R209, 1.4426950216293334961 ;  /* 0x3fb8aa3bd1d17820 */ /* 0x000fe20000400000 */
[----:B------:R-:W-:Y:S01]  /*122e0*/  FMUL R208, R208, 1.4426950216293334961 ;  /* 0x3fb8aa3bd0d07820 */ /* 0x000fe20000400000 */
[----:B0-----:R-:W-:-:S04]  /*122f0*/  IMAD.WIDE R54, R134, 0x2, R218 ;  /* 0x0000000286367825 */ /* 0x001fc800078e02da */
[--C-:B-1----:R-:W-:Y:S01]  /*12300*/  FADD R4, R137, -R0.reuse ;  /* 0x8000000089047221 */ /* 0x102fe20000000000 */
[----:B------:R-:W-:Y:S01]  /*12310*/  FMUL R205, R205, 1.4426950216293334961 ;  /* 0x3fb8aa3bcdcd7820 */ /* 0x000fe20000400000 */
[----:B------:R-:W-:Y:S01]  /*12320*/  FMUL R203, R203, 1.4426950216293334961 ;  /* 0x3fb8aa3bcbcb7820 */ /* 0x000fe20000400000 */
[----:B------:R-:W-:Y:S01]  /*12330*/  MUFU.EX2 R204, R204 ;  /* 0x000000cc00cc7308 */ /* 0x000fe20000000800 */
[----:B------:R2:W4:Y:S01]  /*12340*/  LDG.E.U16 R140, desc[UR28][R54.64] ;  /* 0x0000001c368c7981 */ /* 0x000522000c1e1500 */
[----:B------:R-:W-:Y:S01]  /*12350*/  FMUL R4, R4, 1.4426950216293334961 ;  /* 0x3fb8aa3b04047820 */ /* 0x000fe20000400000 */
[----:B------:R-:W-:Y:S01]  /*12360*/  FADD R89, R124, R89 ;  /* 0x000000597c597221 */ /* 0x000fe20000000000 */
[--C-:B------:R-:W-:Y:S01]  /*12370*/  FADD R141, R141, -R0.reuse ;  /* 0x800000008d8d7221 */ /* 0x100fe20000000000 */
[----:B------:R-:W-:Y:S01]  /*12380*/  FMUL R202, R202, 1.4426950216293334961 ;  /* 0x3fb8aa3bcaca7820 */ /* 0x000fe20000400000 */
[----:B------:R-:W-:Y:S01]  /*12390*/  FMUL R201, R201, 1.4426950216293334961 ;  /* 0x3fb8aa3bc9c97820 */ /* 0x000fe20000400000 */
[----:B------:R-:W4:Y:S01]  /*123a0*/  LDG.E.U16 R184, desc[UR28][R56.64] ;  /* 0x0000001c38b87981 */ /* 0x000f22000c1e1500 */
[----:B------:R-:W0:Y:S08]  /*123b0*/  MUFU.EX2 R212, R212 ;  /* 0x000000d400d47308 */ /* 0x000e300000000800 */
[----:B------:R-:W1:Y:S08]  /*123c0*/  MUFU.EX2 R209, R209 ;  /* 0x000000d100d17308 */ /* 0x000e700000000800 */
[----:B------:R-:W0:Y:S08]  /*123d0*/  MUFU.EX2 R208, R208 ;  /* 0x000000d000d07308 */ /* 0x000e300000000800 */
[----:B------:R-:W0:Y:S01]  /*123e0*/  MUFU.EX2 R205, R205 ;  /* 0x000000cd00cd7308 */ /* 0x000e220000000800 */
[----:B------:R-:W-:Y:S01]  /*123f0*/  FADD R142, R142, -R0 ;  /* 0x800000008e8e7221 */ /* 0x000fe20000000000 */
[----:B------:R-:W-:-:S06]  /*12400*/  FMUL R200, R200, 1.4426950216293334961 ;  /* 0x3fb8aa3bc8c87820 */ /* 0x000fcc0000400000 */
[----:B------:R-:W0:Y:S01]  /*12410*/  MUFU.EX2 R203, R203 ;  /* 0x000000cb00cb7308 */ /* 0x000e220000000800 */
[----:B------:R-:W-:-:S07]  /*12420*/  FMUL R199, R199, 1.4426950216293334961 ;  /* 0x3fb8aa3bc7c77820 */ /* 0x000fce0000400000 */
[----:B------:R-:W0:Y:S01]  /*12430*/  MUFU.EX2 R202, R202 ;  /* 0x000000ca00ca7308 */ /* 0x000e220000000800 */
[----:B------:R-:W-:Y:S01]  /*12440*/  FADD R109, R109, -R0 ;  /* 0x800000006d6d7221 */ /* 0x000fe20000000000 */
[----:B------:R-:W-:-:S06]  /*12450*/  FMUL R198, R198, 1.4426950216293334961 ;  /* 0x3fb8aa3bc6c67820 */ /* 0x000fcc0000400000 */
[----:B------:R-:W0:Y:S01]  /*12460*/  MUFU.EX2 R201, R201 ;  /* 0x000000c900c97308 */ /* 0x000e220000000800 */
[----:B--2---:R-:W-:-:S05]  /*12470*/  IMAD.WIDE R54, R134, 0x2, R216 ;  /* 0x0000000286367825 */ /* 0x004fca00078e02d8 */
[----:B------:R2:W4:Y:S02]  /*12480*/  LDG.E.U16 R137, desc[UR28][R54.64] ;  /* 0x0000001c36897981 */ /* 0x000524000c1e1500 */
[----:B--2---:R2:W-:Y:S02]  /*12490*/  MUFU.EX2 R54, R4 ;  /* 0x0000000400367308 */ /* 0x0045e40000000800 */
[----:B--2---:R-:W-:-:S04]  /*124a0*/  FADD R4, R123, R89 ;  /* 0x000000597b047221 */ /* 0x004fc80000000000 */
        /* <DEDUP_REMOVED lines=9> */
[----:B0-----:R-:W-:-:S04]  /*12540*/  FADD R4, R212, R4 ;  /* 0x00000004d4047221 */ /* 0x001fc80000000000 */
[----:B------:R-:W-:-:S04]  /*12550*/  FADD R4, R211, R4 ;  /* 0x00000004d3047221 */ /* 0x000fc80000000000 */
[----:B------:R-:W-:Y:S01]  /*12560*/  FADD R4, R210, R4 ;  /* 0x00000004d2047221 */ /* 0x000fe20000000000 */
[----:B------:R-:W-:-:S03]  /*12570*/  FADD R89, R111, -R0 ;  /* 0x800000006f597221 */ /* 0x000fc60000000000 */
[----:B-1----:R-:W-:Y:S01]  /*12580*/  FADD R4, R209, R4 ;  /* 0x00000004d1047221 */ /* 0x002fe20000000000 */
[----:B------:R-:W-:-:S03]  /*12590*/  FMUL R89, R89, 1.4426950216293334961 ;  /* 0x3fb8aa3b59597820 */ /* 0x000fc60000400000 */
[----:B------:R-:W-:Y:S01]  /*125a0*/  FADD R4, R208, R4 ;  /* 0x00000004d0047221 */ /* 0x000fe20000000000 */
[----:B------:R-:W-:Y:S02]  /*125b0*/  FMUL R55, R141, 1.4426950216293334961 ;  /* 0x3fb8aa3b8d377820 */ /* 0x000fe40000400000 */
[----:B------:R0:W-:Y:S01]  /*125c0*/  MUFU.EX2 R141, R89 ;  /* 0x00000059008d7308 */ /* 0x0001e20000000800 */
[----:B------:R-:W-:Y:S01]  /*125d0*/  FADD R4, R207, R4 ;  /* 0x00000004cf047221 */ /* 0x000fe20000000000 */
[----:B---3--:R-:W-:-:S04]  /*125e0*/  IMAD.WIDE R56, R134, 0x2, R214 ;  /* 0x0000000286387825 */ /* 0x008fc800078e02d6 */
[----:B------:R-:W-:Y:S01]  /*125f0*/  FADD R4, R206, R4 ;  /* 0x00000004ce047221 */ /* 0x000fe20000000000 */
[----:B------:R1:W2:Y:S01]  /*12600*/  LDG.E.U16 R189, desc[UR28][R56.64] ;  /* 0x0000001c38bd7981 */ /* 0x0002a2000c1e1500 */
[----:B0-----:R-:W-:Y:S02]  /*12610*/  FADD R89, R113, -R0 ;  /* 0x8000000071597221 */ /* 0x001fe40000000000 */
[----:B------:R-:W-:Y:S02]  /*12620*/  FADD R4, R205, R4 ;  /* 0x00000004cd047221 */ /* 0x000fe40000000000 */
[----:B------:R-:W-:Y:S01]  /*12630*/  FMUL R89, R89, 1.4426950216293334961 ;  /* 0x3fb8aa3b59597820 */ /* 0x000fe20000400000 */
[----:B------:R-:W0:Y:S01]  /*12640*/  MUFU.EX2 R200, R200 ;  /* 0x000000c800c87308 */ /* 0x000e220000000800 */
[----:B-1----:R-:W-:Y:S01]  /*12650*/  FMUL R56, R142, 1.4426950216293334961 ;  /* 0x3fb8aa3b8e387820 */ /* 0x002fe20000400000 */
[----:B------:R-:W-:-:S06]  /*12660*/  FADD R4, R204, R4 ;  /* 0x00000004cc047221 */ /* 0x000fcc0000000000 */
[----:B------:R1:W-:Y:S01]  /*12670*/  MUFU.EX2 R142, R89 ;  /* 0x00000059008e7308 */ /* 0x0003e20000000800 */
[----:B------:R-:W-:Y:S01]  /*12680*/  FMUL R57, R109, 1.4426950216293334961 ;  /* 0x3fb8aa3b6d397820 */ /* 0x000fe20000400000 */
[----:B------:R-:W-:Y:S01]  /*12690*/  FMUL R197, R197, 1.4426950216293334961 ;  /* 0x3fb8aa3bc5c57820 */ /* 0x000fe20000400000 */
[----:B-1----:R-:W-:-:S05]  /*126a0*/  FADD R89, R115, -R0 ;  /* 0x8000000073597221 */ /* 0x002fca0000000000 */
[----:B------:R-:W1:Y:S01]  /*126b0*/  MUFU.EX2 R199, R199 ;  /* 0x000000c700c77308 */ /* 0x000e620000000800 */
[----:B------:R-:W-:Y:S01]  /*126c0*/  FMUL R109, R89, 1.4426950216293334961 ;  /* 0x3fb8aa3b596d7820 */ /* 0x000fe20000400000 */
[----:B------:R-:W-:Y:S01]  /*126d0*/  FADD R89, R203, R4 ;  /* 0x00000004cb597221 */ /* 0x000fe20000000000 */
[----:B------:R-:W-:-:S05]  /*126e0*/  FMUL R196, R196, 1.4426950216293334961 ;  /* 0x3fb8aa3bc4c47820 */ /* 0x000fca0000400000 */
[----:B------:R-:W3:Y:S01]  /*126f0*/  MUFU.EX2 R198, R198 ;  /* 0x000000c600c67308 */ /* 0x000ee20000000800 */
[----:B------:R-:W-:Y:S01]  /*12700*/  FADD R89, R202, R89 ;  /* 0x00000059ca597221 */ /* 0x000fe20000000000 */
[----:B------:R-:W-:-:S03]  /*12710*/  FMUL R195, R195, 1.4426950216293334961 ;  /* 0x3fb8aa3bc3c37820 */ /* 0x000fc60000400000 */
[----:B------:R-:W-:-:S03]  /*12720*/  FADD R89, R201, R89 ;  /* 0x00000059c9597221 */ /* 0x000fc60000000000 */
[----:B------:R-:W3:Y:S01]  /*12730*/  MUFU.EX2 R197, R197 ;  /* 0x000000c500c57308 */ /* 0x000ee20000000800 */
[----:B0-----:R-:W-:Y:S01]  /*12740*/  FADD R89, R200, R89 ;  /* 0x00000059c8597221 */ /* 0x001fe20000000000 */
[----:B------:R-:W-:-:S06]  /*12750*/  FMUL R194, R194, 1.4426950216293334961 ;  /* 0x3fb8aa3bc2c27820 */ /* 0x000fcc0000400000 */
[----:B------:R-:W0:Y:S01]  /*12760*/  MUFU.EX2 R196, R196 ;  /* 0x000000c400c47308 */ /* 0x000e220000000800 */
[----:B-1----:R-:W-:Y:S01]  /*12770*/  FADD R89, R199, R89 ;  /* 0x00000059c7597221 */ /* 0x002fe20000000000 */
[----:B------:R-:W-:-:S06]  /*12780*/  FMUL R188, R188, 1.4426950216293334961 ;  /* 0x3fb8aa3bbcbc7820 */ /* 0x000fcc0000400000 */
[----:B------:R-:W1:Y:S01]  /*12790*/  MUFU.EX2 R195, R195 ;  /* 0x000000c300c37308 */ /* 0x000e620000000800 */
[----:B---3--:R-:W-:Y:S01]  /*127a0*/  FADD R89, R198, R89 ;  /* 0x00000059c6597221 */ /* 0x008fe20000000000 */
[----:B------:R-:W-:-:S06]  /*127b0*/  FMUL R58, R58, 1.4426950216293334961 ;  /* 0x3fb8aa3b3a3a7820 */ /* 0x000fcc0000400000 */
[----:B------:R-:W3:Y:S01]  /*127c0*/  MUFU.EX2 R194, R194 ;  /* 0x000000c200c27308 */ /* 0x000ee20000000800 */
[----:B------:R-:W-:Y:S01]  /*127d0*/  FADD R89, R197, R89 ;  /* 0x00000059c5597221 */ /* 0x000fe20000000000 */
[----:B------:R-:W-:-:S06]  /*127e0*/  FMUL R59, R59, 1.4426950216293334961 ;  /* 0x3fb8aa3b3b3b7820 */ /* 0x000fcc0000400000 */
        /* <DEDUP_REMOVED lines=20> */
[----:B------:R-:W-:-:S06]  /*12930*/  FADD R186, R93, -R0 ;  /* 0x800000005dba7221 */ /* 0x000fcc0000000000 */
[----:B------:R-:W3:Y:S01]  /*12940*/  MUFU.EX2 R178, R178 ;  /* 0x000000b200b27308 */ /* 0x000ee20000000800 */
[----:B------:R-:W-:Y:S01]  /*12950*/  FADD R89, R66, R89 ;  /* 0x0000005942597221 */ /* 0x000fe20000000000 */
[----:B------:R-:W-:Y:S01]  /*12960*/  FMUL R186, R186, 1.4426950216293334961 ;  /* 0x3fb8aa3bbaba7820 */ /* 0x000fe20000400000 */
[----:B------:R-:W-:Y:S02]  /*12970*/  FADD R187, R96, -R0 ;  /* 0x8000000060bb7221 */ /* 0x000fe40000000000 */
[----:B0-----:R-:W-:-:S03]  /*12980*/  FADD R89, R67, R89 ;  /* 0x0000005943597221 */ /* 0x001fc60000000000 */
[----:B------:R-:W0:Y:S01]  /*12990*/  MUFU.EX2 R183, R183 ;  /* 0x000000b700b77308 */ /* 0x000e220000000800 */
[----:B------:R-:W-:Y:S01]  /*129a0*/  FMUL R187, R187, 1.4426950216293334961 ;  /* 0x3fb8aa3bbbbb7820 */ /* 0x000fe20000400000 */
[----:B-1----:R-:W-:Y:S01]  /*129b0*/  FADD R89, R177, R89 ;  /* 0x00000059b1597221 */ /* 0x002fe20000000000 */
[----:B------:R-:W-:Y:S01]  /*129c0*/  FMUL R190, R190, 1.4426950216293334961 ;  /* 0x3fb8aa3bbebe7820 */ /* 0x000fe20000400000 */
[----:B------:R-:W-:-:S04]  /*129d0*/  FADD R191, R101, -R0 ;  /* 0x8000000065bf7221 */ /* 0x000fc80000000000 */
[----:B------:R-:W1:Y:S01]  /*129e0*/  MUFU.EX2 R186, R186 ;  /* 0x000000ba00ba7308 */ /* 0x000e620000000800 */
[----:B---3--:R-:W-:Y:S01]  /*129f0*/  FADD R89, R178, R89 ;  /* 0x00000059b2597221 */ /* 0x008fe20000000000 */
[----:B------:R-:W-:Y:S01]  /*12a00*/  FMUL R191, R191, 1.4426950216293334961 ;  /* 0x3fb8aa3bbfbf7820 */ /* 0x000fe20000400000 */
[----:B------:R-:W-:-:S05]  /*12a10*/  FADD R192, R103, -R0 ;  /* 0x8000000067c07221 */ /* 0x000fca0000000000 */
[----:B------:R-:W3:Y:S01]  /*12a20*/  MUFU.EX2 R187, R187 ;  /* 0x000000bb00bb7308 */ /* 0x000ee20000000800 */
[----:B------:R-:W-:Y:S01]  /*12a30*/  FADD R89, R92, R89 ;  /* 0x000000595c597221 */ /* 0x000fe20000000000 */
[----:B------:R-:W-:-:S06]  /*12a40*/  FMUL R192, R192, 1.4426950216293334961 ;  /* 0x3fb8aa3bc0c07820 */ /* 0x000fcc0000400000 */
[----:B------:R-:W3:Y:S01]  /*12a50*/  MUFU.EX2 R190, R190 ;  /* 0x000000be00be7308 */ /* 0x000ee20000000800 */
[----:B0-----:R-:W-:Y:S01]  /*12a60*/  FADD R89, R183, R89 ;  /* 0x00000059b7597221 */ /* 0x001fe20000000000 */
[----:B------:R-:W-:-:S06]  /*12a70*/  FMUL R193, R193, 1.4426950216293334961 ;  /* 0x3fb8aa3bc1c17820 */ /* 0x000fcc0000400000 */
[----:B------:R-:W0:Y:S01]  /*12a80*/  MUFU.EX2 R191, R191 ;  /* 0x000000bf00bf7308 */ /* 0x000e220000000800 */
[----:B-1----:R-:W-:-:S07]  /*12a90*/  FADD R89, R186, R89 ;  /* 0x00000059ba597221 */ /* 0x002fce0000000000 */
[----:B------:R-:W1:Y:S01]  /*12aa0*/  MUFU.EX2 R192, R192 ;  /* 0x000000c000c07308 */ /* 0x000e620000000800 */
[----:B---3--:R-:W-:-:S07]  /*12ab0*/  FADD R89, R187, R89 ;  /* 0x00000059bb597221 */ /* 0x008fce0000000000 */
[----:B------:R-:W3:Y:S01]  /*12ac0*/  MUFU.EX2 R193, R193 ;  /* 0x000000c100c17308 */ /* 0x000ee20000000800 */
[----:B------:R-:W-:Y:S01]  /*12ad0*/  FADD R89, R190, R89 ;  /* 0x00000059be597221 */ /* 0x000fe20000000000 */
[----:B------:R-:W-:-:S03]  /*12ae0*/  F2FP.F16.F32.PACK_AB R6, R7, R6 ;  /* 0x000000060706723e */ /* 0x000fc600000000ff */
[----:B0-----:R-:W-:-:S03]  /*12af0*/  FADD R89, R191, R89 ;  /* 0x00000059bf597221 */ /* 0x001fc60000000000 */
[----:B------:R-:W0:Y:S01]  /*12b00*/  MUFU.EX2 R55, R55 ;  /* 0x0000003700377308 */ /* 0x000e220000000800 */
[----:B------:R-:W-:Y:S01]  /*12b10*/  F2FP.F16.F32.PACK_AB R7, R10, R8 ;  /* 0x000000080a07723e */ /* 0x000fe200000000ff */
[--C-:B------:R-:W-:Y:S01]  /*12b20*/  FADD R143, R143, -R0.reuse ;  /* 0x800000008f8f7221 */ /* 0x100fe20000000000 */
[----:B------:R-:W-:Y:S01]  /*12b30*/  F2FP.F16.F32.PACK_AB R8, R12, R9 ;  /* 0x000000090c08723e */ /* 0x000fe200000000ff */
[----:B------:R-:W-:Y:S01]  /*12b40*/  FADD R12, R112, -R0 ;  /* 0x80000000700c7221 */ /* 0x000fe20000000000 */
[----:B-1----:R-:W-:-:S03]  /*12b50*/  FADD R89, R192, R89 ;  /* 0x00000059c0597221 */ /* 0x002fc60000000000 */
[----:B------:R-:W1:Y:S01]  /*12b60*/  MUFU.EX2 R56, R56 ;  /* 0x0000003800387308 */ /* 0x000e620000000800 */
[----:B------:R-:W-:Y:S01]  /*12b70*/  FMUL R143, R143, 1.4426950216293334961 ;  /* 0x3fb8aa3b8f8f7820 */ /* 0x000fe20000400000 */
[----:B------:R-:W-:Y:S01]  /*12b80*/  F2FP.F16.F32.PACK_AB R9, R13, R11 ;  /* 0x0000000b0d09723e */ /* 0x000fe200000000ff */
[----:B------:R-:W-:Y:S01]  /*12b90*/  FMUL R93, R12, 1.4426950216293334961 ;  /* 0x3fb8aa3b0c5d7820 */ /* 0x000fe20000400000 */
[----:B---3--:R-:W-:Y:S01]  /*12ba0*/  FADD R89, R193, R89 ;  /* 0x00000059c1597221 */ /* 0x008fe20000000000 */
[----:B------:R-:W-:-:S03]  /*12bb0*/  F2FP.F16.F32.PACK_AB R11, R18, R15 ;  /* 0x0000000f120b723e */ /* 0x000fc600000000ff */
[----:B------:R-:W3:Y:S01]  /*12bc0*/  MUFU.EX2 R57, R57 ;  /* 0x0000003900397308 */ /* 0x000ee20000000800 */
[----:B------:R-:W-:Y:S01]  /*12bd0*/  F2FP.F16.F32.PACK_AB R12, R19, R17 ;  /* 0x00000011130c723e */ /* 0x000fe200000000ff */
[--C-:B------:R-:W-:Y:S01]  /*12be0*/  FADD R144, R144, -R0.reuse ;  /* 0x8000000090907221 */ /* 0x100fe20000000000 */
[----:B------:R-:W-:Y:S02]  /*12bf0*/  F2FP.F16.F32.PACK_AB R15, R25, R23 ;  /* 0x00000017190f723e */ /* 0x000fe400000000ff */
[----:B------:R-:W-:Y:S01]  /*12c00*/  F2FP.F16.F32.PACK_AB R17, R30, R27 ;  /* 0x0000001b1e11723e */ /* 0x000fe200000000ff */
[--C-:B------:R-:W-:Y:S01]  /*12c10*/  FADD R27, R105, -R0.reuse ;  /* 0x80000000691b7221 */ /* 0x100fe20000000000 */
[----:B------:R-:W-:Y:S01]  /*12c20*/  F2FP.F16.F32.PACK_AB R25, R46, R44 ;  /* 0x0000002c2e19723e */ /* 0x000fe200000000ff */
[----:B------:R1:W1:Y:S01]  /*12c30*/  MUFU.EX2 R111, R143 ;  /* 0x0000008f006f7308 */ /* 0x0002620000000800 */
[----:B------:R-:W-:Y:S01]  /*12c40*/  FADD R44, R54, R89 ;  /* 0x00000059362c7221 */ /* 0x000fe20000000000 */
[----:B------:R-:W-:Y:S01]  /*12c50*/  FADD R90, R114, -R0 ;  /* 0x80000000725a7221 */ /* 0x000fe20000000000 */
[----:B------:R-:W-:Y:S01]  /*12c60*/  F2FP.F16.F32.PACK_AB R10, R16, R14 ;  /* 0x0000000e100a723e */ /* 0x000fe200000000ff */
[----:B------:R-:W-:Y:S01]  /*12c70*/  FMUL R144, R144, 1.4426950216293334961 ;  /* 0x3fb8aa3b90907820 */ /* 0x000fe20000400000 */
[----:B------:R-:W-:Y:S01]  /*12c80*/  F2FP.F16.F32.PACK_AB R16, R28, R26 ;  /* 0x0000001a1c10723e */ /* 0x000fe200000000ff */
[----:B------:R-:W-:Y:S01]  /*12c90*/  FMUL R28, R27, 1.4426950216293334961 ;  /* 0x3fb8aa3b1b1c7820 */ /* 0x000fe20000400000 */
[----:B------:R-:W-:Y:S01]  /*12ca0*/  F2FP.F16.F32.PACK_AB R26, R48, R45 ;  /* 0x0000002d301a723e */ /* 0x000fe200000000ff */
[----:B0-----:R-:W-:Y:S01]  /*12cb0*/  FADD R45, R55, R44 ;  /* 0x0000002c372d7221 */ /* 0x001fe20000000000 */
[----:B------:R-:W-:Y:S01]  /*12cc0*/  F2FP.F16.F32.PACK_AB R18, R31, R29 ;  /* 0x0000001d1f12723e */ /* 0x000fe200000000ff */
[--C-:B------:R-:W-:Y:S01]  /*12cd0*/  FADD R145, R145, -R0.reuse ;  /* 0x8000000091917221 */ /* 0x100fe20000000000 */
[----:B------:R-:W-:Y:S01]  /*12ce0*/  FMUL R90, R90, 1.4426950216293334961 ;  /* 0x3fb8aa3b5a5a7820 */ /* 0x000fe20000400000 */
[----:B------:R-:W-:Y:S01]  /*12cf0*/  F2FP.F16.F32.PACK_AB R29, R53, R51 ;  /* 0x00000033351d723e */ /* 0x000fe200000000ff */
[--C-:B------:R-:W-:Y:S01]  /*12d00*/  FADD R110, R110, -R0.reuse ;  /* 0x800000006e6e7221 */ /* 0x100fe20000000000 */
[----:B------:R-:W-:Y:S01]  /*12d10*/  F2FP.F16.F32.PACK_AB R13, R22, R20 ;  /* 0x00000014160d723e */ /* 0x000fe200000000ff */
[--C-:B------:R-:W-:Y:S01]  /*12d20*/  FADD R108, R108, -R0.reuse ;  /* 0x800000006c6c7221 */ /* 0x100fe20000000000 */
[--C-:B------:R-:W-:Y:S01]  /*12d30*/  FADD R107, R107, -R0.reuse ;  /* 0x800000006b6b7221 */ /* 0x100fe20000000000 */
[--C-:B------:R-:W-:Y:S01]  /*12d40*/  FADD R30, R104, -R0.reuse ;  /* 0x80000000681e7221 */ /* 0x100fe20000000000 */
[--C-:B------:R-:W-:Y:S01]  /*12d50*/  FADD R95, R95, -R0.reuse ;  /* 0x800000005f5f7221 */ /* 0x100fe20000000000 */
[--C-:B------:R-:W-:Y:S01]  /*12d60*/  FADD R51, R91, -R0.reuse ;  /* 0x800000005b337221 */ /* 0x100fe20000000000 */
[----:B------:R-:W0:Y:S01]  /*12d70*/  MUFU.EX2 R113, R144 ;  /* 0x0000009000717308 */ /* 0x000e220000000800 */
[----:B------:R-:W-:Y:S01]  /*12d80*/  F2FP.F16.F32.PACK_AB R20, R36, R33 ;  /* 0x000000212414723e */ /* 0x000fe200000000ff */
[--C-:B------:R-:W-:Y:S01]  /*12d90*/  FADD R146, R146, -R0.reuse ;  /* 0x8000000092927221 */ /* 0x100fe20000000000 */
[----:B------:R-:W-:Y:S01]  /*12da0*/  F2FP.F16.F32.PACK_AB R23, R42, R39 ;  /* 0x000000272a17723e */ /* 0x000fe200000000ff */
[--C-:B------:R-:W-:Y:S01]  /*12db0*/  FADD R116, R116, -R0.reuse ;  /* 0x8000000074747221 */ /* 0x100fe20000000000 */
[--C-:B------:R-:W-:Y:S01]  /*12dc0*/  FADD R106, R106, -R0.reuse ;  /* 0x800000006a6a7221 */ /* 0x100fe20000000000 */
[--C-:B------:R-:W-:Y:S01]  /*12dd0*/  FADD R33, R100, -R0.reuse ;  /* 0x8000000064217221 */ /* 0x100fe20000000000 */
[--C-:B------:R-:W-:Y:S01]  /*12de0*/  FADD R36, R102, -R0.reuse ;  /* 0x8000000066247221 */ /* 0x100fe20000000000 */
[----:B------:R0:W-:Y:S01]  /*12df0*/  MUFU.EX2 R104, R28 ;  /* 0x0000001c00687308 */ /* 0x0001e20000000800 */
[--C-:B------:R-:W-:Y:S01]  /*12e00*/  FADD R39, R99, -R0.reuse ;  /* 0x8000000063277221 */ /* 0x100fe20000000000 */
[--C-:B------:R-:W-:Y:S01]  /*12e10*/  FADD R42, R97, -R0.reuse ;  /* 0x80000000612a7221 */ /* 0x100fe20000000000 */
[----:B-1----:R-:W-:Y:S01]  /*12e20*/  FADD R46, R56, R45 ;  /* 0x0000002d382e7221 */ /* 0x002fe20000000000 */
[----:B------:R-:W-:Y:S01]  /*12e30*/  FADD R94, R94, -R0 ;  /* 0x800000005e5e7221 */ /* 0x000fe20000000000 */
[----:B------:R-:W-:Y:S01]  /*12e40*/  FMUL R143, R145, 1.4426950216293334961 ;  /* 0x3fb8aa3b918f7820 */ /* 0x000fe20000400000 */
[----:B------:R-:W-:Y:S01]  /*12e50*/  F2FP.F16.F32.PACK_AB R14, R24, R21 ;  /* 0x00000015180e723e */ /* 0x000fe200000000ff */
[----:B------:R-:W-:Y:S01]  /*12e60*/  FMUL R96, R110, 1.4426950216293334961 ;  /* 0x3fb8aa3b6e607820 */ /* 0x000fe20000400000 */
[----:B------:R1:W-:Y:S01]  /*12e70*/  MUFU.EX2 R112, R90 ;  /* 0x0000005a00707308 */ /* 0x0003e20000000800 */
[----:B0-----:R-:W-:Y:S01]  /*12e80*/  F2FP.F16.F32.PACK_AB R28, R52, R50 ;  /* 0x00000032341c723e */ /* 0x001fe200000000ff */
[----:B------:R-:W-:Y:S01]  /*12e90*/  FMUL R101, R108, 1.4426950216293334961 ;  /* 0x3fb8aa3b6c657820 */ /* 0x000fe20000400000 */
[----:B------:R-:W-:Y:S01]  /*12ea0*/  F2FP.F16.F32.PACK_AB R50, R92, R178 ;  /* 0x000000b25c32723e */ /* 0x000fe200000000ff */
[----:B------:R-:W-:Y:S01]  /*12eb0*/  FMUL R103, R107, 1.4426950216293334961 ;  /* 0x3fb8aa3b6b677820 */ /* 0x000fe20000400000 */
[----:B------:R-:W-:Y:S01]  /*12ec0*/  FMUL R92, R51, 1.4426950216293334961 ;  /* 0x3fb8aa3b335c7820 */ /* 0x000fe20000400000 */
[----:B------:R-:W-:Y:S01]  /*12ed0*/  F2FP.F16.F32.PACK_AB R19, R34, R32 ;  /* 0x000000202213723e */ /* 0x000fe200000000ff */
[----:B------:R-:W-:Y:S01]  /*12ee0*/  FMUL R146, R146, 1.4426950216293334961 ;  /* 0x3fb8aa3b92927820 */ /* 0x000fe20000400000 */
[----:B------:R-:W-:Y:S01]  /*12ef0*/  F2FP.F16.F32.PACK_AB R21, R37, R35 ;  /* 0x000000232515723e */ /* 0x000fe200000000ff */
[----:B-1----:R-:W-:Y:S01]  /*12f00*/  FMUL R90, R95, 1.4426950216293334961 ;  /* 0x3fb8aa3b5f5a7820 */ /* 0x002fe20000400000 */
[----:B------:R-:W-:Y:S01]  /*12f10*/  F2FP.F16.F32.PACK_AB R22, R40, R38 ;  /* 0x000000262816723e */ /* 0x000fe200000000ff */
[----:B------:R-:W-:Y:S01]  /*12f20*/  FMUL R116, R116, 1.4426950216293334961 ;  /* 0x3fb8aa3b74747820 */ /* 0x000fe20000400000 */
[----:B------:R-:W-:Y:S01]  /*12f30*/  F2FP.F16.F32.PACK_AB R24, R43, R41 ;  /* 0x000000292b18723e */ /* 0x000fe200000000ff */
[----:B------:R-:W-:Y:S01]  /*12f40*/  FMUL R106, R106, 1.4426950216293334961 ;  /* 0x3fb8aa3b6a6a7820 */ /* 0x000fe20000400000 */
[----:B------:R-:W-:Y:S01]  /*12f50*/  FMUL R31, R30, 1.4426950216293334961 ;  /* 0x3fb8aa3b1e1f7820 */ /* 0x000fe20000400000 */
[----:B------:R-:W-:Y:S01]  /*12f60*/  FMUL R34, R33, 1.4426950216293334961 ;  /* 0x3fb8aa3b21227820 */ /* 0x000fe20000400000 */
[----:B------:R-:W-:Y:S01]  /*12f70*/  FMUL R37, R36, 1.4426950216293334961 ;  /* 0x3fb8aa3b24257820 */ /* 0x000fe20000400000 */
[----:B------:R-:W-:Y:S01]  /*12f80*/  FMUL R40, R39, 1.4426950216293334961 ;  /* 0x3fb8aa3b27287820 */ /* 0x000fe20000400000 */
[----:B------:R-:W-:Y:S01]  /*12f90*/  FMUL R43, R42, 1.4426950216293334961 ;  /* 0x3fb8aa3b2a2b7820 */ /* 0x000fe20000400000 */
[----:B---3--:R-:W-:Y:S01]  /*12fa0*/  FADD R48, R57, R46 ;  /* 0x0000002e39307221 */ /* 0x008fe20000000000 */
[----:B------:R-:W-:Y:S01]  /*12fb0*/  FMUL R94, R94, 1.4426950216293334961 ;  /* 0x3fb8aa3b5e5e7820 */ /* 0x000fe20000400000 */
[----:B------:R-:W0:Y:S01]  /*12fc0*/  MUFU.EX2 R143, R143 ;  /* 0x0000008f008f7308 */ /* 0x000e220000000800 */
[----:B------:R-:W-:Y:S01]  /*12fd0*/  F2FP.F16.F32.PACK_AB R27, R49, R47 ;  /* 0x0000002f311b723e */ /* 0x000fe200000000ff */
[----:B------:R-:W-:-:S06]  /*12fe0*/  FADD R49, R111, R48 ;  /* 0x000000306f317221 */ /* 0x000fcc0000000000 */
[----:B------:R-:W-:Y:S01]  /*12ff0*/  MUFU.EX2 R115, R146 ;  /* 0x0000009200737308 */ /* 0x000fe20000000800 */
[----:B------:R-:W-:-:S07]  /*13000*/  FADD R52, R141, R49 ;  /* 0x000000318d347221 */ /* 0x000fce0000000000 */
[----:B------:R-:W1:Y:S08]  /*13010*/  MUFU.EX2 R109, R109 ;  /* 0x0000006d006d7308 */ /* 0x000e700000000800 */
[----:B------:R-:W3:Y:S08]  /*13020*/  MUFU.EX2 R114, R116 ;  /* 0x0000007400727308 */ /* 0x000ef00000000800 */
[----:B------:R-:W-:Y:S08]  /*13030*/  MUFU.EX2 R93, R93 ;  /* 0x0000005d005d7308 */ /* 0x000ff00000000800 */
[----:B------:R-:W0:Y:S08]  /*13040*/  MUFU.EX2 R96, R96 ;  /* 0x0000006000607308 */ /* 0x000e300000000800 */
[----:B------:R-:W-:Y:S08]  /*13050*/  MUFU.EX2 R101, R101 ;  /* 0x0000006500657308 */ /* 0x000ff00000000800 */
[----:B------:R-:W0:Y:S08]  /*13060*/  MUFU.EX2 R103, R103 ;  /* 0x0000006700677308 */ /* 0x000e300000000800 */
[----:B------:R-:W0:Y:S08]  /*13070*/  MUFU.EX2 R105, R106 ;  /* 0x0000006a00697308 */ /* 0x000e300000000800 */
[----:B------:R-:W-:Y:S08]  /*13080*/  MUFU.EX2 R100, R31 ;  /* 0x0000001f00647308 */ /* 0x000ff00000000800 */
[----:B------:R-:W0:Y:S08]  /*13090*/  MUFU.EX2 R102, R34 ;  /* 0x0000002200667308 */ /* 0x000e300000000800 */
[----:B------:R-:W-:Y:S08]  /*130a0*/  MUFU.EX2 R99, R37 ;  /* 0x0000002500637308 */ /* 0x000ff00000000800 */
[----:B------:R-:W0:Y:S08]  /*130b0*/  MUFU.EX2 R97, R40 ;  /* 0x0000002800617308 */ /* 0x000e300000000800 */
[----:B------:R-:W-:Y:S08]  /*130c0*/  MUFU.EX2 R89, R43 ;  /* 0x0000002b00597308 */ /* 0x000ff00000000800 */
[----:B------:R-:W0:Y:S08]  /*130d0*/  MUFU.EX2 R90, R90 ;  /* 0x0000005a005a7308 */ /* 0x000e300000000800 */
[----:B------:R0:W-:Y:S08]  /*130e0*/  MUFU.EX2 R91, R94 ;  /* 0x0000005e005b7308 */ /* 0x0001f00000000800 */
[----:B------:R-:W1:Y:S01]  /*130f0*/  MUFU.EX2 R92, R92 ;  /* 0x0000005c005c7308 */ /* 0x000e620000000800 */
[----:B------:R-:W-:Y:S01]  /*13100*/  FADD R53, R113, R52 ;  /* 0x0000003471357221 */ /* 0x000fe20000000000 */
[----:B------:R-:W-:-:S03]  /*13110*/  F2FP.F16.F32.PACK_AB R47, R59, R58 ;  /* 0x0000003a3b2f723e */ /* 0x000fc600000000ff */
[----:B------:R-:W-:Y:S01]  /*13120*/  FADD R58, R142, R53 ;  /* 0x000000358e3a7221 */ /* 0x000fe20000000000 */
[----:B------:R-:W-:Y:S02]  /*13130*/  F2FP.F16.F32.PACK_AB R55, R56, R55 ;  /* 0x000000373837723e */ /* 0x000fe400000000ff */
[----:B------:R-:W-:Y:S01]  /*13140*/  F2FP.F16.F32.PACK_AB R4, R117, R118 ;  /* 0x000000767504723e */ /* 0x000fe200000000ff */
[----:B0-----:R-:W-:Y:S01]  /*13150*/  FADD R94, R143, R58 ;  /* 0x0000003a8f5e7221 */ /* 0x001fe20000000000 */
[----:B------:R-:W-:Y:S02]  /*13160*/  F2FP.F16.F32.PACK_AB R34, R63, R126 ;  /* 0x0000007e3f22723e */ /* 0x000fe400000000ff */
[----:B------:R-:W-:Y:S02]  /*13170*/  F2FP.F16.F32.PACK_AB R35, R61, R62 ;  /* 0x0000003e3d23723e */ /* 0x000fe400000000ff */
[----:B------:R-:W-:Y:S02]  /*13180*/  F2FP.F16.F32.PACK_AB R36, R64, R60 ;  /* 0x0000003c4024723e */ /* 0x000fe400000000ff */
[----:B------:R-:W-:-:S02]  /*13190*/  F2FP.F16.F32.PACK_AB R48, R66, R65 ;  /* 0x000000414230723e */ /* 0x000fc400000000ff */
[----:B------:R-:W-:Y:S02]  /*131a0*/  F2FP.F16.F32.PACK_AB R49, R177, R67 ;  /* 0x00000043b131723e */ /* 0x000fe400000000ff */
[----:B------:R-:W-:Y:S02]  /*131b0*/  F2FP.F16.F32.PACK_AB R56, R111, R57 ;  /* 0x000000396f38723e */ /* 0x000fe400000000ff */
        /* <DEDUP_REMOVED lines=21> */
[----:B-1----:R-:W-:-:S02]  /*13310*/  F2FP.F16.F32.PACK_AB R59, R109, R115 ;  /* 0x000000736d3b723e */ /* 0x002fc400000000ff */
[----:B---3--:R-:W-:Y:S02]  /*13320*/  F2FP.F16.F32.PACK_AB R60, R112, R114 ;  /* 0x00000072703c723e */ /* 0x008fe400000000ff */
[----:B------:R-:W-:Y:S02]  /*13330*/  F2FP.F16.F32.PACK_AB R61, R96, R93 ;  /* 0x0000005d603d723e */ /* 0x000fe400000000ff */
[----:B------:R-:W-:Y:S02]  /*13340*/  F2FP.F16.F32.PACK_AB R62, R103, R101 ;  /* 0x00000065673e723e */ /* 0x000fe400000000ff */
[----:B------:R-:W-:Y:S02]  /*13350*/  F2FP.F16.F32.PACK_AB R63, R104, R105 ;  /* 0x00000069683f723e */ /* 0x000fe400000000ff */
[----:B------:R-:W-:Y:S02]  /*13360*/  F2FP.F16.F32.PACK_AB R64, R102, R100 ;  /* 0x000000646640723e */ /* 0x000fe400000000ff */
[----:B------:R-:W-:-:S02]  /*13370*/  F2FP.F16.F32.PACK_AB R65, R97, R99 ;  /* 0x000000636141723e */ /* 0x000fc400000000ff */
[----:B------:R-:W-:Y:S02]  /*13380*/  F2FP.F16.F32.PACK_AB R66, R90, R89 ;  /* 0x000000595a42723e */ /* 0x000fe400000000ff */
[----:B------:R-:W-:-:S04]  /*13390*/  F2FP.F16.F32.PACK_AB R67, R92, R91 ;  /* 0x0000005b5c43723e */ /* 0x000fc800000000ff */
[----:B------:R0:W-:Y:S02]  /*133a0*/  STTM.x64 tmem[UR17+0xc0], R4 ;  /* 0x0000c004000079ed */ /* 0x0001e40008340011 */
[----:B0-----:R-:W3:Y:S01]  /*133b0*/  LDL.LU R4, [R1+0x40] ;  /* 0x0000400001047983 */ /* 0x001ee20000300800 */
        /* <DEDUP_REMOVED lines=63> */
[----:B----4-:R-:W-:Y:S04]  /*137b0*/  STS.U16 [R5+UR15+0xc380], R98 ;  /* 0x00c3806205007988 */ /* 0x010fe8000800040f */
[----:B------:R-:W-:Y:S04]  /*137c0*/  STS.U16 [R5+UR15+0xc780], R179 ;  /* 0x00c780b305007988 */ /* 0x000fe8000800040f */
[----:B------:R-:W-:Y:S04]  /*137d0*/  STS.U16 [R5+UR15+0xcb80], R181 ;  /* 0x00cb80b505007988 */ /* 0x000fe8000800040f */
[----:B------:R-:W-:Y:S04]  /*137e0*/  STS.U16 [R5+UR15+0xcf80], R182 ;  /* 0x00cf80b605007988 */ /* 0x000fe8000800040f */
[----:B------:R-:W-:Y:S04]  /*137f0*/  STS.U16 [R5+UR15+0xd380], R184 ;  /* 0x00d380b805007988 */ /* 0x000fe8000800040f */
[----:B------:R-:W-:Y:S04]  /*13800*/  STS.U16 [R5+UR15+0xd780], R140 ;  /* 0x00d7808c05007988 */ /* 0x000fe8000800040f */
[----:B------:R-:W-:Y:S04]  /*13810*/  STS.U16 [R5+UR15+0xdb80], R137 ;  /* 0x00db808905007988 */ /* 0x000fe8000800040f */
[----:B--2---:R0:W-:Y:S01]  /*13820*/  STS.U16 [R5+UR15+0xdf80], R189 ;  /* 0x00df80bd05007988 */ /* 0x0041e2000800040f */
[----:B------:R-:W1:Y:S01]  /*13830*/  FENCE.VIEW.ASYNC.T ;  /* 0x00000000000073c6 */ /* 0x000e620000000200 */
[----:B------:R-:W-:Y:S01]  /*13840*/  FADD R94, R115, R94 ;  /* 0x0000005e735e7221 */ /* 0x000fe20000000000 */
[----:B---3--:R-:W-:Y:S01]  /*13850*/  FADD R68, -R0, R4 ;  /* 0x0000000400447221 */ /* 0x008fe20000000100 */
[----:B-1----:R-:W-:Y:S03]  /*13860*/  BAR.SYNC.DEFER_BLOCKING 0x0 ;  /* 0x0000000000007b1d */ /* 0x002fe60000010000 */
[----:B------:R-:W-:-:S03]  /*13870*/  FMUL R68, R68, 1.4426950216293334961 ;  /* 0x3fb8aa3b44447820 */ /* 0x000fc60000400000 */
[----:B0-----:R-:W0:Y:S03]  /*13880*/  LDTM.x64 R4, tmem[UR17] ;  /* 0x00000011000479ee */ /* 0x001e260008340000 */
[----:B------:R-:W0:Y:S01]  /*13890*/  MUFU.EX2 R68, R68 ;  /* 0x0000004400447308 */ /* 0x000e220000000800 */
[----:B------:R-:W-:Y:S01]  /*138a0*/  FADD R94, R109, R94 ;  /* 0x0000005e6d5e7221 */ /* 0x000fe20000000000 */
[----:B------:R-:W-:Y:S01]  /*138b0*/  NOP ;  /* 0x0000000000007918 */ /* 0x000fe20000000000 */
[C---:B0-----:R-:W-:Y:S01]  /*138c0*/  FMUL R4, R68.reuse, R4 ;  /* 0x0000000444047220 */ /* 0x041fe20000400000 */
        /* <DEDUP_REMOVED lines=63> */
[----:B------:R0:W-:Y:S01]  /*13cc0*/  STTM.x64 tmem[UR17], R4 ;  /* 0x00000004000079ed */ /* 0x0001e20008340011 */
[----:B------:R-:W1:Y:S02]  /*13cd0*/  FENCE.VIEW.ASYNC.T ;  /* 0x00000000000073c6 */ /* 0x000e640000000200 */
[----:B-1----:R-:W-:Y:S01]  /*13ce0*/  BAR.SYNC.DEFER_BLOCKING 0x0 ;  /* 0x0000000000007b1d */ /* 0x002fe20000010000 */
[----:B------:R-:W-:-:S04]  /*13cf0*/  FADD R94, R114, R94 ;  /* 0x0000005e725e7221 */ /* 0x000fc80000000000 */
[----:B------:R-:W-:-:S04]  /*13d00*/  FADD R94, R112, R94 ;  /* 0x0000005e705e7221 */ /* 0x000fc80000000000 */
[----:B------:R-:W-:-:S04]  /*13d10*/  FADD R94, R93, R94 ;  /* 0x0000005e5d5e7221 */ /* 0x000fc80000000000 */
[----:B------:R-:W-:-:S04]  /*13d20*/  FADD R94, R96, R94 ;  /* 0x0000005e605e7221 */ /* 0x000fc80000000000 */
[----:B------:R-:W-:Y:S01]  /*13d30*/  FADD R94, R101, R94 ;  /* 0x0000005e655e7221 */ /* 0x000fe20000000000 */
[----:B------:R1:W-:Y:S06]  /*13d40*/  MEMBAR.ALL.CTA ;  /* 0x0000000000007992 */ /* 0x0003ec0000008000 */
[----:B-1----:R-:W1:Y:S01]  /*13d50*/  FENCE.VIEW.ASYNC.S ;  /* 0x00000000000073c6 */ /* 0x002e620000000000 */
        /* <DEDUP_REMOVED lines=9> */
[----:B------:R-:W-:-:S03]  /*13df0*/  ULEA UR18, UR23, UR15, 0x3 ;  /* 0x0000000f17127291 */ /* 0x000fc6000f8e18ff */
[----:B------:R-:W-:Y:S01]  /*13e00*/  FADD R100, R91, R100 ;  /* 0x000000645b647221 */ /* 0x000fe20000000000 */
[----:B------:R-:W-:-:S03]  /*13e10*/  UIADD3 UR18, UPT, UPT, UR18, 0x10000, URZ ;  /* 0x0001000012127890 */ /* 0x000fc6000fffe0ff */
[----:B------:R-:W-:Y:S01]  /*13e20*/  FADD R100, R92, R100 ;  /* 0x000000645c647221 */ /* 0x000fe20000000000 */
[----:B------:R-:W-:Y:S01]  /*13e30*/  UMOV UR6, UR4 ;  /* 0x0000000400067c82 */ /* 0x000fe20008000000 */
[----:B-1----:R-:W-:Y:S06]  /*13e40*/  BAR.SYNC.DEFER_BLOCKING 0x0 ;  /* 0x0000000000007b1d */ /* 0x002fec0000010000 */
[----:B------:R-:W-:Y:S05]  /*13e50*/  BRA.U UP2, `(.L_x_16) ;  /* 0x0000000102947547 */ /* 0x000fea000b800000 */
[----:B------:R-:W-:Y:S02]  /*13e60*/  UIADD3 UR66, UPT, UPT, UR16, 0xc8, URZ ;  /* 0x000000c810427890 */ /* 0x000fe4000fffe0ff */
[----:B------:R-:W-:Y:S02]  /*13e70*/  UIADD3 UR67, UPT, UPT, UR16, 0xd0, URZ ;  /* 0x000000d010437890 */ /* 0x000fe4000fffe0ff */
[----:B------:R-:W-:Y:S02]  /*13e80*/  UIADD3 UR68, UPT, UPT, UR16, 0xd8, URZ ;  /* 0x000000d810447890 */ /* 0x000fe4000fffe0ff */
[----:B------:R-:W-:Y:S02]  /*13e90*/  UIADD3 UR69, UPT, UPT, UR16, 0xe0, URZ ;  /* 0x000000e010457890 */ /* 0x000fe4000fffe0ff */
[----:B------:R-:W-:Y:S02]  /*13ea0*/  UIADD3 UR70, UPT, UPT, UR16, 0xe8, URZ ;  /* 0x000000e810467890 */ /* 0x000fe4000fffe0ff */
[----:B------:R-:W-:Y:S01]  /*13eb0*/  UIADD3 UR71, UPT, UPT, UR16, 0xf0, URZ ;  /* 0x000000f010477890 */ /* 0x000fe2000fffe0ff */
[----:B------:R-:W-:Y:S01]  /*13ec0*/  UMOV UR8, 0x0 ;  /* 0x0000000000087882 */ /* 0x000fe20000000000 */
[----:B------:R-:W-:Y:S01]  /*13ed0*/  UMOV UR9, 0x8100010 ;  /* 0x0810001000097882 */ /* 0x000fe20000000000 */
[----:B------:R-:W-:Y:S01]  /*13ee0*/  UMOV UR21, 0x40004040 ;  /* 0x4000404000157882 */ /* 0x000fe20000000000 */
[----:B------:R-:W-:-:S02]  /*13ef0*/  UIADD3 UR72, UPT, UPT, UR16, 0xf8, URZ ;  /* 0x000000f810487890 */ /* 0x000fc4000fffe0ff */
        /* <DEDUP_REMOVED lines=16> */
[----:B------:R-:W-:Y:S01]  /*14000*/  UMOV UR4, UR18 ;  /* 0x0000001200047c82 */ /* 0x000fe20008000000 */
[----:B------:R-:W-:Y:S01]  /*14010*/  UMOV UR5, URZ ;  /* 0x000000ff00057c82 */ /* 0x000fe20008000000 */
[----:B------:R1:W-:Y:S01]  /*14020*/  UTCHMMA tmem[UR69], gdesc[UR44], tmem[UR16], tmem[UR58], idesc[UR59], UPT ;  /* 0x00ff3a2c450079ea */ /* 0x0003e2000b800010 */
[----:B------:R-:W-:Y:S01]  /*14030*/  UMOV UR64, 0x0 ;  /* 0x0000000000407882 */ /* 0x000fe20000000000 */
[----:B------:R-:W-:Y:S01]  /*14040*/  UMOV UR65, 0x8100010 ;  /* 0x0810001000417882 */ /* 0x000fe20000000000 */
[----:B------:R1:W-:Y:S01]  /*14050*/  UTCHMMA tmem[UR70], gdesc[UR46], tmem[UR16], tmem[UR60], idesc[UR61], UPT ;  /* 0x00ff3c2e460079ea */ /* 0x0003e2000b800010 */
[----:B------:R-:W-:Y:S01]  /*14060*/  UMOV UR4, UR4 ;  /* 0x0000000400047c82 */ /* 0x000fe20008000000 */
[----:B------:R1:W-:Y:S01]  /*14070*/  UTCHMMA tmem[UR71], gdesc[UR48], tmem[UR16], tmem[UR62], idesc[UR63], UPT ;  /* 0x00ff3e30470079ea */ /* 0x0003e2000b800010 */
[----:B------:R1:W-:Y:S01]  /*14080*/  UTCHMMA tmem[UR72], gdesc[UR50], tmem[UR16], tmem[UR64], idesc[UR65], UPT ;  /* 0x00ff4032480079ea */ /* 0x0003e2000b800010 */
[----:B------:R1:W-:Y:S01]  /*14090*/  UTCBAR [UR4], URZ ;  /* 0x000000ff040073e9 */ /* 0x0003e200080000ff */
[----:B------:R-:W-:Y:S01]  /*140a0*/  NOP ;  /* 0x0000000000007918 */ /* 0x000fe20000000000 */
.L_x_16:
[----:B0-----:R-:W2:Y:S01]  /*140b0*/  LDL.LU R4, [R1+0x44] ;  /* 0x0000440001047983 */ /* 0x001ea20000300800 */
[----:B------:R-:W-:Y:S01]  /*140c0*/  ISETP.GE.U32.AND P0, PT, R2, UR14, PT ;  /* 0x0000000e02007c0c */ /* 0x000fe2000bf06070 */
[----:B------:R-:W-:-:S03]  /*140d0*/  UIADD3 UR23, UPT, UPT, UR23, 0x1, URZ ;  /* 0x0000000117177890 */ /* 0x000fc6000fffe0ff */
[----:B------:R-:W-:Y:S01]  /*140e0*/  ISETP.GE.U32.AND.EX P0, PT, R3, RZ, PT, P0 ;  /* 0x000000ff0300720c */ /* 0x000fe20003f06100 */
[----:B------:R-:W-:-:S04]  /*140f0*/  UISETP.GT.AND UP3, UPT, UR23, 0x1, UPT ;  /* 0x000000011700788c */ /* 0x000fc8000bf64270 */
[----:B-1----:R-:W-:Y:S02]  /*14100*/  USEL UR4, URZ, 0x1, !UP3 ;  /* 0x00000001ff047887 */ /* 0x002fe4000d800000 */
[----:B------:R-:W-:Y:S02]  /*14110*/  USEL UR23, UR23, URZ, !UP3 ;  /* 0x000000ff17177287 */ /* 0x000fe4000d800000 */
[----:B------:R-:W-:Y:S01]  /*14120*/  ULOP3.LUT UR4, UR6, UR4, URZ, 0x3c, !UPT ;  /* 0x0000000406047292 */ /* 0x000fe2000f8e3cff */
[----:B--2---:R-:W-:-:S05]  /*14130*/  FFMA R4, R68, R4, R100 ;  /* 0x0000000444047223 */ /* 0x004fca0000000064 */
[----:B------:R0:W-:Y:S04]  /*14140*/  STL [R1+0x44], R4 ;  /* 0x0000440401007387 */ /* 0x0001e80000100800 */
[----:B------:R2:W-:Y:S01]  /*14150*/  STL [R1+0x40], R0 ;  /* 0x0000400001007387 */ /* 0x0005e20000100800 */
[----:B0-----:R-:W0:Y:S02]  /*14160*/  LDC R4, c[0x0][0x3d4] ;  /* 0x0000f500ff047b82 */ /* 0x001e240000000800 */
[----:B0-----:R-:W-:-:S04]  /*14170*/  IMAD.SHL.U32 R4, R4, 0x80, RZ ;  /* 0x0000008004047824 */ /* 0x001fc800078e00ff */
[----:B------:R-:W-:Y:S02]  /*14180*/  IMAD.IADD R134, R4, 0x1, R134 ;  /* 0x0000000104867824 */ /* 0x000fe400078e0286 */
[----:B------:R-:W0:Y:S02]  /*14190*/  LDC R4, c[0x0][0x3c4] ;  /* 0x0000f100ff047b82 */ /* 0x000e240000000800 */
[----:B0-----:R-:W-:-:S04]  /*141a0*/  IMAD.SHL.U32 R4, R4, 0x80, RZ ;  /* 0x0000008004047824 */ /* 0x001fc800078e00ff */
[----:B-----5:R-:W-:Y:S01]  /*141b0*/  IMAD.IADD R133, R4, 0x1, R133 ;  /* 0x0000000104857824 */ /* 0x020fe200078e0285 */
[----:B--2---:R-:W-:Y:S06]  /*141c0*/  @!P0 BRA `(.L_x_17) ;  /* 0xffffff6800408947 */ /* 0x004fec000383ffff */
.L_x_12:
[----:B------:R-:W2:Y:S01]  /*141d0*/  LDL.LU R191, [R1+0x44] ;  /* 0x0000440001bf7983 */ /* 0x000ea20000300800 */
[----:B0-----:R-:W-:Y:S01]  /*141e0*/  IMAD.MOV.U32 R5, RZ, RZ, 0x3dc6b27f ;  /* 0x3dc6b27fff057424 */ /* 0x001fe200078e00ff */
[----:B------:R-:W-:Y:S01]  /*141f0*/  UISETP.GE.AND UP1, UPT, UR25, 0x1, UPT ;  /* 0x000000011900788c */ /* 0x000fe2000bf26270 */
[----:B------:R-:W0:Y:S01]  /*14200*/  LDCU.64 UR4, c[0x0][0x3e0] ;  /* 0x00007c00ff0477ac */ /* 0x000e220008000a00 */
[C---:B-12---:R-:W-:Y:S01]  /*14210*/  FMUL R2, R191.reuse, 8388608 ;  /* 0x4b000000bf027820 */ /* 0x046fe20000400000 */
[C---:B------:R-:W-:Y:S02]  /*14220*/  FSETP.GEU.AND P3, PT, R191.reuse, 1.175494350822287508e-38, PT ;  /* 0x00800000bf00780b */ /* 0x040fe40003f6e000 */
[C---:B------:R-:W-:Y:S02]  /*14230*/  FSETP.GEU.AND P0, PT, |R191|.reuse, 1.175494350822287508e-38, PT ;  /* 0x00800000bf00780b */ /* 0x040fe40003f0e200 */
[----:B------:R-:W-:Y:S02]  /*14240*/  FSEL R74, R2, R191, !P3 ;  /* 0x000000bf024a7208 */ /* 0x000fe40005800000 */
[----:B------:R-:W-:-:S03]  /*14250*/  FSETP.GT.AND P1, PT, |R191|, 8.50705917302346158658e+37, PT ;  /* 0x7e800000bf00780b */ /* 0x000fc60003f24200 */
[----:B------:R-:W-:-:S05]  /*14260*/  VIADD R2, R74, 0xc0cafb0d ;  /* 0xc0cafb0d4a027836 */ /* 0x000fca0000000000 */
[----:B------:R-:W-:-:S05]  /*14270*/  LOP3.LUT R3, R2, 0xff800000, RZ, 0xc0, !PT ;  /* 0xff80000002037812 */ /* 0x000fca00078ec0ff */
[----:B------:R-:W-:-:S04]  /*14280*/  IMAD.IADD R2, R74, 0x1, -R3 ;  /* 0x000000014a027824 */ /* 0x000fc800078e0a03 */
[----:B------:R-:W-:-:S04]  /*14290*/  FADD R68, R2, -1 ;  /* 0xbf80000002447421 */ /* 0x000fc80000000000 */
[----:B------:R-:W-:-:S04]  /*142a0*/  FFMA.FTZ R5, R68, R5, -0.16845393180847167969 ;  /* 0xbe2c7f3044057423 */ /* 0x000fc80000010005 */
[----:B------:R-:W-:-:S04]  /*142b0*/  FFMA.FTZ R5, R68, R5, 0.1716887056827545166 ;  /* 0x3e2fcf2a44057423 */ /* 0x000fc80000010005 */
[----:B------:R-:W-:-:S04]  /*142c0*/  FFMA.FTZ R5, R68, R5, -0.17900948226451873779 ;  /* 0xbe374e4344057423 */ /* 0x000fc80000010005 */
[----:B------:R-:W-:-:S04]  /*142d0*/  FFMA.FTZ R5, R68, R5, 0.20512372255325317383 ;  /* 0x3e520bf444057423 */ /* 0x000fc80000010005 */
[----:B------:R-:W-:Y:S01]  /*142e0*/  FFMA.FTZ R5, R68, R5, -0.24046532809734344482 ;  /* 0xbe763c8b44057423 */ /* 0x000fe20000010005 */
[----:B0-----:R-:W-:Y:S06]  /*142f0*/  BRA.U !UP1, `(.L_x_18) ;  /* 0x0000000109107547 */ /* 0x001fec000b800000 */
[----:B------:R-:W-:-:S06]  /*14300*/  USHF.L.U32 UR6, UR6, 0x1f, URZ ;  /* 0x0000001f06067899 */ /* 0x000fcc00080006ff */
[----:B------:R-:W-:-:S04]  /*14310*/  IMAD.U32 R2, RZ, RZ, UR6 ;  /* 0x00000006ff027e24 */ /* 0x000fc8000f8e00ff */
[----:B------:R-:W0:Y:S02]  /*14320*/  SYNCS.PHASECHK.TRANS64.TRYWAIT P2, [UR18], R2 ;  /* 0x00000002ff0075a7 */ /* 0x000e240008041112 */
[----:B0-----:R-:W-:Y:S05]  /*14330*/  @!P2 BRA `(.L_x_19) ;  /* 0x000000280004a947 */ /* 0x001fea0003800000 */
.L_x_18:
[----:B------:R-:W0:Y:S01]  /*14340*/  S2R R4, SR_TID.X ;  /* 0x0000000000047919 */ /* 0x000e220000002100 */
[----:B------:R-:W-:Y:S01]  /*14350*/  FFMA.FTZ R5, R68, R5, 0.28857114911079406738 ;  /* 0x3e93bf9944057423 */ /* 0x000fe20000010005 */
[----:B------:R-:W-:Y:S01]  /*14360*/  @P1 FMUL R191, R191, 0.25 ;  /* 0x3e800000bfbf1820 */ /* 0x000fe20000400000 */
[----:B------:R-:W1:Y:S01]  /*14370*/  LDC.64 R72, c[0x0][0x398] ;  /* 0x0000e600ff487b82 */ /* 0x000e620000000a00 */
[----:B------:R-:W-:Y:S01]  /*14380*/  ISETP.GE.U32.AND P2, PT, R74, 0x7f800000, PT ;  /* 0x7f8000004a00780c */ /* 0x000fe20003f46070 */
[C---:B------:R-:W-:Y:S01]  /*14390*/  FFMA.FTZ R69, R68.reuse, R5, -0.36067417263984680176 ;  /* 0xbeb8aa4944457423 */ /* 0x040fe20000010005 */
[----:B------:R-:W-:Y:S01]  /*143a0*/  @!P0 FMUL R191, R191, 16777216 ;  /* 0x4b800000bfbf8820 */ /* 0x000fe20000400000 */
[----:B------:R-:W-:Y:S01]  /*143b0*/  FSEL R2, RZ, -23, P3 ;  /* 0xc1b80000ff027808 */ /* 0x000fe20001800000 */
[----:B------:R-:W-:Y:S01]  /*143c0*/  UIMAD UR4, UR7, UR4, URZ ;  /* 0x00000004070472a4 */ /* 0x000fe2000f8e02ff */
[C---:B------:R-:W-:Y:S01]  /*143d0*/  FFMA.FTZ R69, R68.reuse, R69, 0.48089820146560668945 ;  /* 0x3ef6384a44457423 */ /* 0x040fe20000010045 */
[----:B------:R-:W-:Y:S01]  /*143e0*/  I2FP.F32.S32 R3, R3 ;  /* 0x0000000300037245 */ /* 0x000fe20000201400 */
[----:B------:R-:W-:Y:S01]  /*143f0*/  IMAD R70, R135, UR5, RZ ;  /* 0x0000000587467c24 */ /* 0x000fe2000f8e02ff */
[----:B------:R-:W2:Y:S01]  /*14400*/  MUFU.RCP R191, R191 ;  /* 0x000000bf00bf7308 */ /* 0x000ea20000001000 */
[----:B------:R-:W-:Y:S01]  /*14410*/  FFMA.FTZ R69, R68, R69, -0.72134751081466674805 ;  /* 0xbf38aa3b44457423 */ /* 0x000fe20000010045 */
[----:B------:R-:W-:Y:S01]  /*14420*/  USHF.L.U32 UR5, UR4, 0x1, URZ ;  /* 0x0000000104057899 */ /* 0x000fe200080006ff */
[----:B------:R-:W-:Y:S01]  /*14430*/  FFMA.FTZ R2, R3, 1.1920928955078125e-07, R2 ;  /* 0x3400000003027823 */ /* 0x000fe20000010002 */
[----:B------:R-:W-:-:S02]  /*14440*/  IMAD.SHL.U32 R3, R70, 0x2, RZ ;  /* 0x0000000246037824 */ /* 0x000fc400078e00ff */
[----:B------:R-:W-:Y:S01]  /*14450*/  FMUL R69, R68, R69 ;  /* 0x0000004544457220 */ /* 0x000fe20000400000 */
[----:B------:R-:W-:Y:S01]  /*14460*/  IMAD.HI R70, R70, 0x2, RZ ;  /* 0x0000000246467827 */ /* 0x000fe200078e02ff */
[----:B------:R-:W-:Y:S01]  /*14470*/  BAR.SYNC.DEFER_BLOCKING 0x0 ;  /* 0x0000000000007b1d */ /* 0x000fe20000010000 */
[----:B------:R-:W-:Y:S02]  /*14480*/  FSETP.NEU.AND P3, PT, R74, RZ, PT ;  /* 0x000000ff4a00720b */ /* 0x000fe40003f6d000 */
[----:B------:R-:W-:-:S04]  /*14490*/  FMUL R69, R68, R69 ;  /* 0x0000004544457220 */ /* 0x000fc80000400000 */
[----:B------:R-:W-:-:S04]  /*144a0*/  FFMA.FTZ R69, R68, 1.4426950216293334961, R69 ;  /* 0x3fb8aa3b44457823 */ /* 0x000fc80000010045 */
[----:B------:R-:W-:Y:S01]  /*144b0*/  FADD R69, R2, R69 ;  /* 0x0000004502457221 */ /* 0x000fe20000000000 */
[----:B-1----:R-:W-:Y:S01]  /*144c0*/  IADD3 R2, P4, P5, R3, UR5, R72 ;  /* 0x0000000503027c10 */ /* 0x002fe2000fd9e048 */
[----:B------:R-:W-:Y:S01]  /*144d0*/  @P2 IMAD.MOV.U32 R3, RZ, RZ, 0x7f800000 ;  /* 0x7f800000ff032424 */ /* 0x000fe200078e00ff */
[----:B0-----:R-:W-:Y:S01]  /*144e0*/  LOP3.LUT P6, RZ, R4, 0x7f, RZ, 0xc0, !PT ;  /* 0x0000007f04ff7812 */ /* 0x001fe200078cc0ff */
[----:B------:R-:W-:Y:S02]  /*144f0*/  UIMAD.WIDE UR4, UR4, 0x2, URZ ;  /* 0x00000002040478a5 */ /* 0x000fe4000f8e02ff */
[----:B------:R-:W-:-:S04]  /*14500*/  @P2 FFMA.FTZ R69, R74, R3, +INF ;  /* 0x7f8000004a452423 */ /* 0x000fc80000010003 */
[----:B------:R-:W-:Y:S02]  /*14510*/  IADD3.X R3, PT, PT, R70, UR5, R73, P4, P5 ;  /* 0x0000000546037c10 */ /* 0x000fe4000a7ea449 */
[----:B------:R-:W-:-:S03]  /*14520*/  FSEL R69, R69, -INF , P3 ;  /* 0xff80000045457808 */ /* 0x000fc60001800000 */
[----:B------:R-:W0:Y:S01]  /*14530*/  LDCU UR4, c[0x0][0x3ec] ;  /* 0x00007d80ff0477ac */ /* 0x000e220008000800 */
[----:B------:R-:W1:Y:S02]  /*14540*/  @!P6 SYNCS.CCTL.IV [UR15+0x10000] ;  /* 0x01000000ff00e9b1 */ /* 0x000e64000800000f */
[----:B-1----:R-:W-:Y:S01]  /*14550*/  BAR.SYNC.DEFER_BLOCKING 0x0 ;  /* 0x0000000000007b1d */ /* 0x002fe20000010000 */
[----:B------:R-:W-:-:S05]  /*14560*/  FFMA R0, R69, 0.69314718246459960938, R0 ;  /* 0x3f31721845007823 */ /* 0x000fca0000000000 */
[----:B------:R-:W1:Y:S01]  /*14570*/  LDTM.x64 R4, tmem[UR17] ;  /* 0x00000011000479ee */ /* 0x000e620008340000 */
[----:B0-----:R-:W-:-:S04]  /*14580*/  UIMAD UR4, UR7, UR4, URZ ;  /* 0x00000004070472a4 */ /* 0x001fc8000f8e02ff */
[----:B------:R-:W-:Y:S02]  /*14590*/  USHF.L.U32 UR6, UR4, 0x2, URZ ;  /* 0x0000000204067899 */ /* 0x000fe400080006ff */
[----:B------:R-:W-:Y:S01]  /*145a0*/  UIMAD.WIDE UR4, UR4, 0x4, URZ ;  /* 0x00000004040478a5 */ /* 0x000fe2000f8e02ff */
[----:B------:R-:W0:Y:S01]  /*145b0*/  @!P6 SYNCS.CCTL.IV [UR15+0x10008] ;  /* 0x01000800ff00e9b1 */ /* 0x000e22000800000f */
[----:B------:R-:W-:Y:S01]  /*145c0*/  NOP ;  /* 0x0000000000007918 */ /* 0x000fe20000000000 */
[----:B-1----:R-:W-:Y:S01]  /*145d0*/  @P1 FMUL R4, R4, 0.25 ;  /* 0x3e80000004041820 */ /* 0x002fe20000400000 */
[----:B------:R-:W-:Y:S01]  /*145e0*/  @P1 FMUL R5, R5, 0.25 ;  /* 0x3e80000005051820 */ /* 0x000fe20000400000 */
[----:B------:R-:W-:Y:S01]  /*145f0*/  @P1 FMUL R6, R6, 0.25 ;  /* 0x3e80000006061820 */ /* 0x000fe20000400000 */
[----:B------:R-:W-:Y:S01]  /*14600*/  @P1 FMUL R7, R7, 0.25 ;  /* 0x3e80000007071820 */ /* 0x000fe20000400000 */
[----:B------:R-:W-:Y:S01]  /*14610*/  @!P0 FMUL R4, R4, 16777216 ;  /* 0x4b80000004048820 */ /* 0x000fe20000400000 */
[----:B------:R-:W-:Y:S01]  /*14620*/  @!P0 FMUL R5, R5, 16777216 ;  /* 0x4b80000005058820 */ /* 0x000fe20000400000 */
[----:B------:R-:W-:Y:S01]  /*14630*/  @!P0 FMUL R6, R6, 16777216 ;  /* 0x4b80000006068820 */ /* 0x000fe20000400000 */
[----:B------:R-:W-:Y:S01]  /*14640*/  @!P0 FMUL R7, R7, 16777216 ;  /* 0x4b80000007078820 */ /* 0x000fe20000400000 */
[C---:B--2---:R-:W-:Y:S01]  /*14650*/  FMUL R4, R191.reuse, R4 ;  /* 0x00000004bf047220 */ /* 0x044fe20000400000 */
[----:B------:R-:W-:Y:S01]  /*14660*/  FMUL R5, R191, R5 ;  /* 0x00000005bf057220 */ /* 0x000fe20000400000 */
[----:B------:R-:W-:Y:S01]  /*14670*/  @P1 FMUL R17, R17, 0.25 ;  /* 0x3e80000011111820 */ /* 0x000fe20000400000 */
[C---:B------:R-:W-:Y:S01]  /*14680*/  FMUL R192, R191.reuse, R6 ;  /* 0x00000006bfc07220 */ /* 0x040fe20000400000 */
[----:B------:R-:W-:Y:S01]  /*14690*/  FMUL R7, R191, R7 ;  /* 0x00000007bf077220 */ /* 0x000fe20000400000 */
[----:B------:R-:W-:Y:S01]  /*146a0*/  @P1 FMUL R13, R13, 0.25 ;  /* 0x3e8000000d0d1820 */ /* 0x000fe20000400000 */
[----:B------:R-:W-:Y:S01]  /*146b0*/  F2FP.F16.F32.PACK_AB R4, R5, R4 ;  /* 0x000000040504723e */ /* 0x000fe200000000ff */
[----:B------:R-:W-:Y:S01]  /*146c0*/  @P1 FMUL R16, R16, 0.25 ;  /* 0x3e80000010101820 */ /* 0x000fe20000400000 */
[----:B------:R-:W1:Y:S01]  /*146d0*/  LDC R5, c[0x0][0x3e8] ;  /* 0x0000fa00ff057b82 */ /* 0x000e620000000800 */
[----:B------:R-:W-:Y:S01]  /*146e0*/  @P1 FMUL R23, R23, 0.25 ;  /* 0x3e80000017171820 */ /* 0x000fe20000400000 */
[----:B------:R-:W-:Y:S01]  /*146f0*/  @!P0 FMUL R17, R17, 16777216 ;  /* 0x4b80000011118820 */ /* 0x000fe20000400000 */
[----:B------:R-:W-:Y:S01]  /*14700*/  @P1 FMUL R18, R18, 0.25 ;  /* 0x3e80000012121820 */ /* 0x000fe20000400000 */
[----:B------:R-:W-:Y:S01]  /*14710*/  F2FP.F16.F32.PACK_AB R192, R7, R192 ;  /* 0x000000c007c0723e */ /* 0x000fe200000000ff */
[----:B------:R-:W-:Y:S01]  /*14720*/  @P1 FMUL R9, R9, 0.25 ;  /* 0x3e80000009091820 */ /* 0x000fe20000400000 */
[----:B------:R-:W-:Y:S01]  /*14730*/  @P1 FMUL R19, R19, 0.25 ;  /* 0x3e80000013131820 */ /* 0x000fe20000400000 */
[----:B------:R-:W-:Y:S01]  /*14740*/  @!P0 FMUL R13, R13, 16777216 ;  /* 0x4b8000000d0d8820 */ /* 0x000fe20000400000 */
[----:B------:R-:W-:Y:S01]  /*14750*/  @!P0 FMUL R16, R16, 16777216 ;  /* 0x4b80000010108820 */ /* 0x000fe20000400000 */
[----:B------:R-:W-:Y:S01]  /*14760*/  @P1 FMUL R22, R22, 0.25 ;  /* 0x3e80000016161820 */ /* 0x000fe20000400000 */
[----:B------:R-:W-:Y:S01]  /*14770*/  @P1 FMUL R31, R31, 0.25 ;  /* 0x3e8000001f1f1820 */ /* 0x000fe20000400000 */
[----:B------:R-:W-:Y:S01]  /*14780*/  @!P0 FMUL R23, R23, 16777216 ;  /* 0x4b80000017178820 */ /* 0x000fe20000400000 */
[----:B------:R-:W-:Y:S01]  /*14790*/  @P1 FMUL R8, R8, 0.25 ;  /* 0x3e80000008081820 */ /* 0x000fe20000400000 */
[----:B------:R-:W-:Y:S01]  /*147a0*/  @P1 FMUL R29, R29, 0.25 ;  /* 0x3e8000001d1d1820 */ /* 0x000fe20000400000 */
[----:B------:R-:W-:Y:S01]  /*147b0*/  FMUL R143, R191, R17 ;  /* 0x00000011bf8f7220 */ /* 0x000fe20000400000 */
[----:B------:R-:W-:Y:S01]  /*147c0*/  @P1 FMUL R21, R21, 0.25 ;  /* 0x3e80000015151820 */ /* 0x000fe20000400000 */
[----:B------:R-:W-:Y:S01]  /*147d0*/  @!P0 FMUL R18, R18, 16777216 ;  /* 0x4b80000012128820 */ /* 0x000fe20000400000 */
[----:B------:R-:W-:Y:S01]  /*147e0*/  @!P0 FMUL R9, R9, 16777216 ;  /* 0x4b80000009098820 */ /* 0x000fe20000400000 */
[----:B------:R-:W-:Y:S01]  /*147f0*/  @!P0 FMUL R19, R19, 16777216 ;  /* 0x4b80000013138820 */ /* 0x000fe20000400000 */
[C---:B------:R-:W-:Y:S01]  /*14800*/  FMUL R139, R191.reuse, R13 ;  /* 0x0000000dbf8b7220 */ /* 0x040fe20000400000 */
[----:B------:R-:W-:Y:S01]  /*14810*/  FMUL R140, R191, R16 ;  /* 0x00000010bf8c7220 */ /* 0x000fe20000400000 */
[----:B------:R-:W-:Y:S01]  /*14820*/  @P1 FMUL R20, R20, 0.25 ;  /* 0x3e80000014141820 */ /* 0x000fe20000400000 */
[----:B------:R-:W-:Y:S01]  /*14830*/  @!P0 FMUL R22, R22, 16777216 ;  /* 0x4b80000016168820 */ /* 0x000fe20000400000 */
[----:B------:R-:W-:Y:S01]  /*14840*/  @!P0 FMUL R31, R31, 16777216 ;  /* 0x4b8000001f1f8820 */ /* 0x000fe20000400000 */
[----:B-1----:R-:W-:-:S02]  /*14850*/  IMAD R7, R5, 0x30, RZ ;  /* 0x0000003005077824 */ /* 0x002fc400078e02ff */
[----:B------:R-:W-:Y:S01]  /*14860*/  FMUL R149, R191, R23 ;  /* 0x00000017bf957220 */ /* 0x000fe20000400000 */
[C---:B------:R-:W-:Y:S02]  /*14870*/  IMAD R17, R5.reuse, 0x18, RZ ;  /* 0x0000001805117824 */ /* 0x040fe400078e02ff */
[----:B------:R-:W-:Y:S01]  /*14880*/  @P1 FMUL R10, R10, 0.25 ;  /* 0x3e8000000a0a1820 */ /* 0x000fe20000400000 */
[----:B------:R-:W-:Y:S01]  /*14890*/  IMAD R239, R5, 0x60, RZ ;  /* 0x0000006005ef7824 */ /* 0x000fe200078e02ff */
[----:B------:R-:W-:Y:S01]  /*148a0*/  IADD3 R16, P6, PT, R7, R2, RZ ;  /* 0x0000000207107210 */ /* 0x000fe20007fde0ff */
[----:B------:R-:W-:Y:S02]  /*148b0*/  IMAD R13, R5, 0x6, RZ ;  /* 0x00000006050d7824 */ /* 0x000fe400078e02ff */
[----:B------:R-:W-:Y:S01]  /*148c0*/  @P1 FMUL R11, R11, 0.25 ;  /* 0x3e8000000b0b1820 */ /* 0x000fe20000400000 */
        /* <DEDUP_REMOVED lines=45> */
[----:B------:R-:W-:Y:S01]  /*14ba0*/  @!P0 FMUL R8, R8, 16777216 ;  /* 0x4b80000008088820 */ /* 0x000fe20000400000 */
[----:B------:R-:W-:Y:S01]  /*14bb0*/  @!P0 FMUL R29, R29, 16777216 ;  /* 0x4b8000001d1d8820 */ /* 0x000fe20000400000 */
[----:B------:R-:W-:-:S02]  /*14bc0*/  IMAD R23, R5, 0x50, RZ ;  /* 0x0000005005177824 */ /* 0x000fc400078e02ff */
[----:B------:R-:W-:Y:S01]  /*14bd0*/  @!P0 FMUL R21, R21, 16777216 ;  /* 0x4b80000015158820 */ /* 0x000fe20000400000 */
[C---:B------:R-:W-:Y:S01]  /*14be0*/  FMUL R142, R191.reuse, R18 ;  /* 0x00000012bf8e7220 */ /* 0x040fe20000400000 */
[C---:B------:R-:W-:Y:S01]  /*14bf0*/  FMUL R133, R191.reuse, R9 ;  /* 0x00000009bf857220 */ /* 0x040fe20000400000 */
[----:B------:R-:W-:Y:S01]  /*14c00*/  FMUL R145, R191, R19 ;  /* 0x00000013bf917220 */ /* 0x000fe20000400000 */
[----:B------:R-:W-:Y:S01]  /*14c10*/  IADD3 R18, P3, PT, R17, R2, RZ ;  /* 0x0000000211127210 */ /* 0x000fe20007f7e0ff */
[----:B------:R-:W-:Y:S01]  /*14c20*/  @!P0 FMUL R20, R20, 16777216 ;  /* 0x4b80000014148820 */ /* 0x000fe20000400000 */
[C---:B------:R-:W-:Y:S01]  /*14c30*/  FMUL R146, R191.reuse, R22 ;  /* 0x00000016bf927220 */ /* 0x040fe20000400000 */
[----:B------:R-:W-:Y:S01]  /*14c40*/  FMUL R157, R191, R31 ;  /* 0x0000001fbf9d7220 */ /* 0x000fe20000400000 */
[----:B------:R-:W-:Y:S01]  /*14c50*/  IMAD R19, R5, 0xc, RZ ;  /* 0x0000000c05137824 */ /* 0x000fe200078e02ff */
[----:B------:R-:W-:Y:S01]  /*14c60*/  IADD3 R6, P2, PT, R239, R2, RZ ;  /* 0x00000002ef067210 */ /* 0x000fe20007f5e0ff */
[----:B------:R-:W-:Y:S01]  /*14c70*/  IMAD R9, R5, 0x3, RZ ;  /* 0x0000000305097824 */ /* 0x000fe200078e02ff */
[----:B------:R-:W-:Y:S01]  /*14c80*/  LEA.HI.X.SX32 R17, R17, R3, 0x1, P6 ;  /* 0x0000000311117211 */ /* 0x000fe200030f0eff */
[----:B------:R-:W-:Y:S01]  /*14c90*/  @!P0 FMUL R10, R10, 16777216 ;  /* 0x4b8000000a0a8820 */ /* 0x000fe20000400000 */
        /* <DEDUP_REMOVED lines=46> */
[C---:B------:R-:W-:Y:S01]  /*14f80*/  FMUL R132, R191.reuse, R8 ;  /* 0x00000008bf847220 */ /* 0x040fe20000400000 */
[----:B------:R-:W-:Y:S01]  /*14f90*/  FMUL R155, R191, R29 ;  /* 0x0000001dbf9b7220 */ /* 0x000fe20000400000 */
[----:B------:R-:W-:Y:S01]  /*14fa0*/  IMAD R31, R5, 0x28, RZ ;  /* 0x00000028051f7824 */ /* 0x000fe200078e02ff */
[-C--:B------:R-:W-:Y:S01]  /*14fb0*/  IADD3 R22, P6, PT, R13, R2.reuse, RZ ;  /* 0x000000020d167210 */ /* 0x080fe20007fde0ff */
[----:B------:R-:W-:Y:S01]  /*14fc0*/  FMUL R147, R191, R21 ;  /* 0x00000015bf937220 */ /* 0x000fe20000400000 */
[----:B------:R-:W-:Y:S01]  /*14fd0*/  IMAD R29, R5, 0xa, RZ ;  /* 0x0000000a051d7824 */ /* 0x000fe200078e02ff */
[----:B------:R-:W-:Y:S01]  /*14fe0*/  IADD3 R8, P0, PT, R23, R2, RZ ;  /* 0x0000000217087210 */ /* 0x000fe20007f1e0ff */
[----:B------:R-:W-:-:S02]  /*14ff0*/  IMAD R21, R5, 0x48, RZ ;  /* 0x0000004805157824 */ /* 0x000fc400078e02ff */
[----:B------:R-:W-:Y:S01]  /*15000*/  FMUL R144, R191, R20 ;  /* 0x00000014bf907220 */ /* 0x000fe20000400000 */
[----:B------:R-:W-:Y:S01]  /*15010*/  LEA.HI.X.SX32 R7, R7, R3, 0x1, P2 ;  /* 0x0000000307077211 */ /* 0x000fe200010f0eff */
[----:B------:R-:W-:Y:S01]  /*15020*/  FMUL R137, R191, R11 ;  /* 0x0000000bbf897220 */ /* 0x000fe20000400000 */
[----:B------:R-:W-:Y:S01]  /*15030*/  IMAD R247, R5, 0x70, RZ ;  /* 0x0000007005f77824 */ /* 0x000fe200078e02ff */
[----:B------:R-:W-:Y:S01]  /*15040*/  IADD3 R20, P2, PT, R19, R2, RZ ;  /* 0x0000000213147210 */ /* 0x000fe20007f5e0ff */
[----:B------:R-:W-:Y:S01]  /*15050*/  FMUL R154, R191, R30 ;  /* 0x0000001ebf9a7220 */ /* 0x000fe20000400000 */
[----:B------:R-:W-:Y:S01]  /*15060*/  LEA.HI.X.SX32 R23, R9, R3, 0x1, P6 ;  /* 0x0000000309177211 */ /* 0x000fe200030f0eff */
[----:B------:R-:W-:Y:S01]  /*15070*/  FMUL R161, R191, R35 ;  /* 0x00000023bfa17220 */ /* 0x000fe20000400000 */
[----:B------:R-:W-:Y:S01]  /*15080*/  IMAD R11, R5, 0x5, RZ ;  /* 0x00000005050b7824 */ /* 0x000fe200078e02ff */
[----:B------:R-:W-:Y:S01]  /*15090*/  LEA.HI.X.SX32 R9, R31, R3, 0x1, P0 ;  /* 0x000000031f097211 */ /* 0x000fe200000f0eff */
[C---:B------:R-:W-:Y:S01]  /*150a0*/  FMUL R136, R191.reuse, R12 ;  /* 0x0000000cbf887220 */ /* 0x040fe20000400000 */
[----:B------:R-:W-:Y:S01]  /*150b0*/  FMUL R153, R191, R27 ;  /* 0x0000001bbf997220 */ /* 0x000fe20000400000 */
[----:B------:R-:W-:Y:S01]  /*150c0*/  IMAD R35, R5, 0x1c, RZ ;  /* 0x0000001c05237824 */ /* 0x000fe200078e02ff */
[-C--:B------:R-:W-:Y:S01]  /*150d0*/  IADD3 R30, P0, PT, R29, R2.reuse, RZ ;  /* 0x000000021d1e7210 */ /* 0x080fe20007f1e0ff */
[----:B------:R-:W-:Y:S01]  /*150e0*/  FMUL R165, R191, R39 ;  /* 0x00000027bfa57220 */ /* 0x000fe20000400000 */
[----:B------:R-:W-:Y:S01]  /*150f0*/  IMAD R27, R5, 0x14, RZ ;  /* 0x00000014051b7824 */ /* 0x000fe200078e02ff */
[----:B------:R-:W-:Y:S01]  /*15100*/  IADD3 R12, P4, PT, R21, R2, RZ ;  /* 0x00000002150c7210 */ /* 0x000fe20007f9e0ff */
[C---:B------:R-:W-:Y:S01]  /*15110*/  FMUL R134, R191.reuse, R10 ;  /* 0x0000000abf867220 */ /* 0x040fe20000400000 */
[C---:B------:R-:W-:Y:S01]  /*15120*/  FMUL R150, R191.reuse, R26 ;  /* 0x0000001abf967220 */ /* 0x040fe20000400000 */
[----:B------:R-:W-:Y:S01]  /*15130*/  FMUL R163, R191, R37 ;  /* 0x00000025bfa37220 */ /* 0x000fe20000400000 */
[----:B------:R-:W-:Y:S01]  /*15140*/  IMAD R39, R5, 0x38, RZ ;  /* 0x0000003805277824 */ /* 0x000fe200078e02ff */
[----:B------:R-:W-:Y:S01]  /*15150*/  LEA.HI.X.SX32 R21, R13, R3, 0x1, P2 ;  /* 0x000000030d157211 */ /* 0x000fe200010f0eff */
[----:B------:R-:W-:Y:S01]  /*15160*/  IMAD R37, R5, 0xe, RZ ;  /* 0x0000000e05257824 */ /* 0x000fe200078e02ff */
[----:B------:R-:W-:Y:S01]  /*15170*/  IADD3 R10, P1, PT, R247, R2, RZ ;  /* 0x00000002f70a7210 */ /* 0x000fe20007f3e0ff */
[----:B------:R-:W-:Y:S01]  /*15180*/  FMUL R160, R191, R36 ;  /* 0x00000024bfa07220 */ /* 0x000fe20000400000 */
[----:B------:R-:W-:Y:S01]  /*15190*/  IADD3 R26, P2, PT, R31, R2, RZ ;  /* 0x000000021f1a7210 */ /* 0x000fe20007f5e0ff */
[----:B------:R-:W-:Y:S01]  /*151a0*/  FMUL R171, R191, R45 ;  /* 0x0000002dbfab7220 */ /* 0x000fe20000400000 */
[----:B------:R-:W-:Y:S01]  /*151b0*/  LEA.HI.X.SX32 R31, R11, R3, 0x1, P0 ;  /* 0x000000030b1f7211 */ /* 0x000fe200000f0eff */
[----:B------:R-:W-:Y:S01]  /*151c0*/  FMUL R152, R191, R28 ;  /* 0x0000001cbf987220 */ /* 0x000fe20000400000 */
[----:B------:R-:W-:Y:S01]  /*151d0*/  IMAD R45, R5, 0x24, RZ ;  /* 0x00000024052d7824 */ /* 0x000fe200078e02ff */
[-C--:B------:R-:W-:Y:S01]  /*151e0*/  IADD3 R36, P0, PT, R35, R2.reuse, RZ ;  /* 0x0000000223247210 */ /* 0x080fe20007f1e0ff */
[----:B------:R-:W-:Y:S01]  /*151f0*/  FMUL R141, R191, R15 ;  /* 0x0000000fbf8d7220 */ /* 0x000fe20000400000 */
[----:B------:R-:W-:Y:S01]  /*15200*/  IADD3 R28, P6, PT, R27, R2, RZ ;  /* 0x000000021b1c7210 */ /* 0x000fe20007fde0ff */
[C---:B------:R-:W-:Y:S01]  /*15210*/  FMUL R162, R191.reuse, R38 ;  /* 0x00000026bfa27220 */ /* 0x040fe20000400000 */
[----:B------:R-:W-:Y:S01]  /*15220*/  FMUL R169, R191, R43 ;  /* 0x0000002bbfa97220 */ /* 0x000fe20000400000 */
[----:B------:R-:W-:Y:S01]  /*15230*/  IMAD R15, R5, 0x7, RZ ;  /* 0x00000007050f7824 */ /* 0x000fe200078e02ff */
[----:B------:R-:W-:Y:S01]  /*15240*/  LEA.HI.X.SX32 R11, R39, R3, 0x1, P1 ;  /* 0x00000003270b7211 */ /* 0x000fe200008f0eff */
[----:B------:R-:W-:Y:S01]  /*15250*/  IMAD R43, R5, 0x12, RZ ;  /* 0x00000012052b7824 */ /* 0x000fe200078e02ff */
[----:B------:R-:W-:Y:S01]  /*15260*/  IADD3 R38, P1, PT, R37, R2, RZ ;  /* 0x0000000225267210 */ /* 0x000fe20007f3e0ff */
[C---:B------:R-:W-:Y:S01]  /*15270*/  FMUL R166, R191.reuse, R42 ;  /* 0x0000002abfa67220 */ /* 0x040fe20000400000 */
[----:B------:R-:W-:Y:S01]  /*15280*/  FMUL R177, R191, R51 ;  /* 0x00000033bfb17220 */ /* 0x000fe20000400000 */
[-C--:B------:R-:W-:Y:S01]  /*15290*/  LEA.HI.X.SX32 R37, R37, R3.reuse, 0x1, P0 ;  /* 0x0000000325257211 */ /* 0x080fe200000f0eff */
[----:B------:R-:W-:Y:S01]  /*152a0*/  FMUL R158, R191, R34 ;  /* 0x00000022bf9e7220 */ /* 0x000fe20000400000 */
[----:B------:R-:W-:Y:S01]  /*152b0*/  IMAD R51, R5, 0x2c, RZ ;  /* 0x0000002c05337824 */ /* 0x000fe200078e02ff */
[----:B------:R-:W-:Y:S01]  /*152c0*/  LEA.HI.X.SX32 R29, R29, R3, 0x1, P6 ;  /* 0x000000031d1d7211 */ /* 0x000fe200030f0eff */
[----:B------:R-:W-:Y:S01]  /*152d0*/  FMUL R151, R191, R25 ;  /* 0x00000019bf977220 */ /* 0x000fe20000400000 */
[----:B------:R-:W-:Y:S01]  /*152e0*/  IADD3 R42, P0, PT, R45, R2, RZ ;  /* 0x000000022d2a7210 */ /* 0x000fe20007f1e0ff */
[----:B------:R-:W-:Y:S01]  /*152f0*/  FMUL R168, R191, R44 ;  /* 0x0000002cbfa87220 */ /* 0x000fe20000400000 */
[-C--:B------:R-:W-:Y:S01]  /*15300*/  IADD3 R34, P6, PT, R39, R2.reuse, RZ ;  /* 0x0000000227227210 */ /* 0x080fe20007fde0ff */
[----:B------:R-:W-:Y:S01]  /*15310*/  FMUL R175, R191, R49 ;  /* 0x00000031bfaf7220 */ /* 0x000fe20000400000 */
[----:B------:R-:W-:Y:S01]  /*15320*/  IMAD R25, R5, 0x9, RZ ;  /* 0x0000000905197824 */ /* 0x000fe200078e02ff */
[----:B------:R-:W-:Y:S01]  /*15330*/  LEA.HI.X.SX32 R39, R15, R3, 0x1, P1 ;  /* 0x000000030f277211 */ /* 0x000fe200008f0eff */
[----:B------:R-:W-:Y:S01]  /*15340*/  IMAD R235, R5, 0x58, RZ ;  /* 0x0000005805eb7824 */ /* 0x000fe200078e02ff */
[----:B------:R-:W-:Y:S01]  /*15350*/  IADD3 R44, P1, PT, R43, R2, RZ ;  /* 0x000000022b2c7210 */ /* 0x000fe20007f3e0ff */
[----:B------:R-:W-:-:S02]  /*15360*/  IMAD R49, R5, 0x16, RZ ;  /* 0x0000001605317824 */ /* 0x000fc400078e02ff */
[C---:B------:R-:W-:Y:S01]  /*15370*/  FMUL R172, R191.reuse, R48 ;  /* 0x00000030bfac7220 */ /* 0x040fe20000400000 */
[----:B------:R-:W-:Y:S01]  /*15380*/  FMUL R183, R191, R57 ;  /* 0x00000039bfb77220 */ /* 0x000fe20000400000 */
[----:B------:R-:W-:Y:S01]  /*15390*/  LEA.HI.X.SX32 R43, R43, R3, 0x1, P0 ;  /* 0x000000032b2b7211 */ /* 0x000fe200000f0eff */
[----:B------:R-:W-:Y:S01]  /*153a0*/  IMAD R57, R5, 0x34, RZ ;  /* 0x0000003405397824 */ /* 0x000fe200078e02ff */
[----:B------:R-:W-:Y:S01]  /*153b0*/  IADD3 R48, P0, PT, R51, R2, RZ ;  /* 0x0000000233307210 */ /* 0x000fe20007f1e0ff */
[C---:B------:R-:W-:Y:S01]  /*153c0*/  FMUL R138, R191.reuse, R14 ;  /* 0x0000000ebf8a7220 */ /* 0x040fe20000400000 */
[----:B------:R-:W-:Y:S01]  /*153d0*/  FMUL R159, R191, R33 ;  /* 0x00000021bf9f7220 */ /* 0x000fe20000400000 */
[----:B------:R-:W-:Y:S01]  /*153e0*/  LEA.HI.X.SX32 R13, R45, R3, 0x1, P4 ;  /* 0x000000032d0d7211 */ /* 0x000fe200020f0eff */
[C---:B------:R-:W-:Y:S01]  /*153f0*/  FMUL R174, R191.reuse, R50 ;  /* 0x00000032bfae7220 */ /* 0x040fe20000400000 */
[----:B------:R-:W-:Y:S01]  /*15400*/  FMUL R181, R191, R55 ;  /* 0x00000037bfb57220 */ /* 0x000fe20000400000 */
[----:B------:R-:W-:Y:S01]  /*15410*/  IMAD R33, R5, 0xb, RZ ;  /* 0x0000000b05217824 */ /* 0x000fe200078e02ff */
[-C--:B------:R-:W-:Y:S01]  /*15420*/  IADD3 R14, P5, PT, R235, R2.reuse, RZ ;  /* 0x00000002eb0e7210 */ /* 0x080fe20007fbe0ff */
[----:B------:R-:W-:Y:S01]  /*15430*/  IMAD R243, R5, 0x68, RZ ;  /* 0x0000006805f37824 */ /* 0x000fe200078e02ff */
[----:B------:R-:W-:Y:S01]  /*15440*/  LEA.HI.X.SX32 R45, R25, R3, 0x1, P1 ;  /* 0x00000003192d7211 */ /* 0x000fe200008f0eff */
[----:B------:R-:W-:Y:S01]  /*15450*/  IMAD R55, R5, 0x1a, RZ ;  /* 0x0000001a05377824 */ /* 0x000fe200078e02ff */
[----:B------:R-:W-:Y:S01]  /*15460*/  IADD3 R50, P1, PT, R49, R2, RZ ;  /* 0x0000000231327210 */ /* 0x000fe20007f3e0ff */
[C---:B------:R-:W-:Y:S01]  /*15470*/  FMUL R178, R191.reuse, R54 ;  /* 0x00000036bfb27220 */ /* 0x040fe20000400000 */
[----:B------:R-:W-:Y:S01]  /*15480*/  FMUL R189, R191, R63 ;  /* 0x0000003fbfbd7220 */ /* 0x000fe20000400000 */
[----:B------:R-:W-:Y:S01]  /*15490*/  LEA.HI.X.SX32 R49, R49, R3, 0x1, P0 ;  /* 0x0000000331317211 */ /* 0x000fe200000f0eff */
[----:B------:R-:W-:Y:S01]  /*154a0*/  IMAD R63, R5, 0x3c, RZ ;  /* 0x0000003c053f7824 */ /* 0x000fe200078e02ff */
[----:B------:R-:W-:Y:S01]  /*154b0*/  IADD3 R54, P0, PT, R57, R2, RZ ;  /* 0x0000000239367210 */ /* 0x000fe20007f1e0ff */
[----:B------:R-:W-:-:S02]  /*154c0*/  IMAD R219, R5, 0x44, RZ ;  /* 0x0000004405db7824 */ /* 0x000fc400078e02ff */
[C---:B------:R-:W-:Y:S01]  /*154d0*/  FMUL R148, R191.reuse, R24 ;  /* 0x00000018bf947220 */ /* 0x040fe20000400000 */
[----:B------:R-:W-:Y:S01]  /*154e0*/  FMUL R167, R191, R41 ;  /* 0x00000029bfa77220 */ /* 0x000fe20000400000 */
[-C--:B------:R-:W-:Y:S01]  /*154f0*/  LEA.HI.X.SX32 R19, R19, R3.reuse, 0x1, P3 ;  /* 0x0000000313137211 */ /* 0x080fe200018f0eff */
[----:B------:R-:W-:Y:S01]  /*15500*/  FMUL R156, R191, R32 ;  /* 0x00000020bf9c7220 */ /* 0x000fe20000400000 */
[----:B------:R-:W-:Y:S01]  /*15510*/  LEA.HI.X.SX32 R15, R51, R3, 0x1, P5 ;  /* 0x00000003330f7211 */ /* 0x000fe200028f0eff */
        /* <DEDUP_REMOVED lines=13> */
[----:B------:R-:W-:Y:S01]  /*155f0*/  FMUL R190, R191, R66 ;  /* 0x00000042bfbe7220 */ /* 0x000fe20000400000 */
[----:B------:R-:W-:Y:S01]  /*15600*/  IMAD R41, R5, 0xd, RZ ;  /* 0x0000000d05297824 */ /* 0x000fe200078e02ff */
[-C--:B------:R-:W-:Y:S01]  /*15610*/  IADD3 R24, P3, PT, R243, R2.reuse, RZ ;  /* 0x00000002f3187210 */ /* 0x080fe20007f7e0ff */
[----:B------:R-:W-:Y:S01]  /*15620*/  IMAD R251, R5, 0x78, RZ ;  /* 0x0000007805fb7824 */ /* 0x000fe200078e02ff */
[----:B------:R-:W-:Y:S01]  /*15630*/  LEA.HI.X.SX32 R51, R33, R3, 0x1, P1 ;  /* 0x0000000321337211 */ /* 0x000fe200008f0eff */
[----:B------:R-:W-:Y:S01]  /*15640*/  FMUL R191, R191, R67 ;  /* 0x00000043bfbf7220 */ /* 0x000fe20000400000 */
        /* <DEDUP_REMOVED lines=110> */
[----:B------:R-:W-:Y:S01]  /*15d30*/  IMAD.SHL.U32 R119, R5, 0x2, RZ ;  /* 0x0000000205777824 */ /* 0x000fe200078e00ff */
[-C--:B------:R-:W-:Y:S01]  /*15d40*/  LEA.HI.X.SX32 R85, R85, R3.reuse, 0x1, P5 ;  /* 0x0000000355557211 */ /* 0x080fe200028f0eff */
[----:B------:R-:W-:Y:S01]  /*15d50*/  IMAD R121, R5, 0x7e, RZ ;  /* 0x0000007e05797824 */ /* 0x000fe200078e02ff */
[-C--:B------:R-:W-:Y:S01]  /*15d60*/  IADD3 R106, P3, PT, R205, R2.reuse, RZ ;  /* 0x00000002cd6a7210 */ /* 0x080fe20007f7e0ff */
[----:B------:R-:W-:Y:S01]  /*15d70*/  IMAD.SHL.U32 R125, R5, 0x4, RZ ;  /* 0x00000004057d7824 */ /* 0x000fe200078e00ff */
[-C--:B------:R-:W-:Y:S01]  /*15d80*/  IADD3 R108, P2, PT, R203, R2.reuse, RZ ;  /* 0x00000002cb6c7210 */ /* 0x080fe20007f5e0ff */
[----:B------:R-:W-:Y:S01]  /*15d90*/  IMAD.SHL.U32 R127, R5, 0x8, RZ ;  /* 0x00000008057f7824 */ /* 0x000fe200078e00ff */
[-C--:B------:R-:W-:Y:S01]  /*15da0*/  LEA.HI.X.SX32 R97, R97, R3.reuse, 0x1, P1 ;  /* 0x0000000361617211 */ /* 0x080fe200008f0eff */
[----:B------:R-:W-:Y:S01]  /*15db0*/  IMAD.SHL.U32 R129, R5, 0x10, RZ ;  /* 0x0000001005817824 */ /* 0x000fe200078e00ff */
[-C--:B------:R-:W-:Y:S01]  /*15dc0*/  LEA.HI.X.SX32 R99, R99, R3.reuse, 0x1, P6 ;  /* 0x0000000363637211 */ /* 0x080fe200030f0eff */
[----:B------:R-:W-:Y:S01]  /*15dd0*/  IMAD.SHL.U32 R131, R5, 0x20, RZ ;  /* 0x0000002005837824 */ /* 0x000fe200078e00ff */
[-C--:B------:R-:W-:Y:S01]  /*15de0*/  LEA.HI.X.SX32 R101, R101, R3.reuse, 0x1, P0 ;  /* 0x0000000365657211 */ /* 0x080fe200000f0eff */
[----:B------:R-:W-:Y:S01]  /*15df0*/  IMAD R195, R5, 0x3f, RZ ;  /* 0x0000003f05c37824 */ /* 0x000fe200078e02ff */
[----:B------:R-:W-:Y:S01]  /*15e00*/  LEA.HI.X.SX32 R103, R103, R3, 0x1, P4 ;  /* 0x0000000367677211 */ /* 0x000fe200020f0eff */
[----:B------:R1:W-:Y:S01]  /*15e10*/  STG.E.U16 desc[UR28][R2.64], R4 ;  /* 0x0000000402007986 */ /* 0x0003e2000c10151c */
[----:B------:R-:W-:-:S02]  /*15e20*/  IADD3 R104, P5, PT, R207, R2, RZ ;  /* 0x00000002cf687210 */ /* 0x000fc40007fbe0ff */
[-C--:B------:R-:W-:Y:S02]  /*15e30*/  IADD3 R110, P1, PT, R201, R2.reuse, RZ ;  /* 0x00000002c96e7210 */ /* 0x080fe40007f3e0ff */
[-C--:B------:R-:W-:Y:S02]  /*15e40*/  IADD3 R112, P6, PT, R199, R2.reuse, RZ ;  /* 0x00000002c7707210 */ /* 0x080fe40007fde0ff */
[-C--:B------:R-:W-:Y:S02]  /*15e50*/  IADD3 R114, P0, PT, R197, R2.reuse, RZ ;  /* 0x00000002c5727210 */ /* 0x080fe40007f1e0ff */
[----:B------:R-:W-:Y:S02]  /*15e60*/  IADD3 R116, P4, PT, R123, R2, RZ ;  /* 0x000000027b747210 */ /* 0x000fe40007f9e0ff */
[-C--:B------:R-:W-:Y:S02]  /*15e70*/  LEA.HI.X.SX32 R107, R107, R3.reuse, 0x1, P3 ;  /* 0x000000036b6b7211 */ /* 0x080fe400018f0eff */
[----:B------:R-:W-:-:S02]  /*15e80*/  LEA.HI.X.SX32 R109, R109, R3, 0x1, P2 ;  /* 0x000000036d6d7211 */ /* 0x000fc400010f0eff */
[-C--:B------:R-:W-:Y:S02]  /*15e90*/  LEA.HI.X.SX32 R105, R105, R3.reuse, 0x1, P5 ;  /* 0x0000000369697211 */ /* 0x080fe400028f0eff */
[-C--:B------:R-:W-:Y:S02]  /*15ea0*/  IADD3 R120, P3, PT, R119, R2.reuse, RZ ;  /* 0x0000000277787210 */ /* 0x080fe40007f7e0ff */
[----:B------:R-:W-:Y:S02]  /*15eb0*/  LEA R122, P2, R5, R2, 0x2 ;  /* 0x00000002057a7211 */ /* 0x000fe400078410ff */
[-C--:B------:R-:W-:Y:S02]  /*15ec0*/  LEA.HI.X.SX32 R111, R111, R3.reuse, 0x1, P1 ;  /* 0x000000036f6f7211 */ /* 0x080fe400008f0eff */
[-C--:B------:R-:W-:Y:S02]  /*15ed0*/  LEA.HI.X.SX32 R113, R113, R3.reuse, 0x1, P6 ;  /* 0x0000000371717211 */ /* 0x080fe400030f0eff */
[----:B------:R-:W-:-:S02]  /*15ee0*/  LEA.HI.X.SX32 R115, R115, R3, 0x1, P0 ;  /* 0x0000000373737211 */ /* 0x000fc400000f0eff */
[----:B------:R-:W-:Y:S02]  /*15ef0*/  LEA.HI.X.SX32 R117, R117, R3, 0x1, P4 ;  /* 0x0000000375757211 */ /* 0x000fe400020f0eff */
[-C--:B------:R-:W-:Y:S02]  /*15f00*/  IADD3 R118, P5, PT, R121, R2.reuse, RZ ;  /* 0x0000000279767210 */ /* 0x080fe40007fbe0ff */
[CC--:B------:R-:W-:Y:S02]  /*15f10*/  LEA R124, P1, R5.reuse, R2.reuse, 0x3 ;  /* 0x00000002057c7211 */ /* 0x0c0fe400078218ff */
[CC--:B------:R-:W-:Y:S02]  /*15f20*/  LEA R126, P6, R5.reuse, R2.reuse, 0x4 ;  /* 0x00000002057e7211 */ /* 0x0c0fe400078c20ff */
[CC--:B------:R-:W-:Y:S02]  /*15f30*/  LEA R128, P0, R5.reuse, R2.reuse, 0x5 ;  /* 0x0000000205807211 */ /* 0x0c0fe400078028ff */
[----:B------:R-:W-:-:S02]  /*15f40*/  LEA R130, P4, R5, R2, 0x6 ;  /* 0x0000000205827211 */ /* 0x000fc400078830ff */
[-C--:B------:R-:W-:Y:S02]  /*15f50*/  LEA.HI.X.SX32 R121, R5, R3.reuse, 0x1, P3 ;  /* 0x0000000305797211 */ /* 0x080fe400018f0eff */
[-C--:B------:R-:W-:Y:S02]  /*15f60*/  LEA.HI.X.SX32 R123, R119, R3.reuse, 0x1, P2 ;  /* 0x00000003777b7211 */ /* 0x080fe400010f0eff */
[----:B-1----:R-:W-:Y:S02]  /*15f70*/  PRMT R2, R4, 0x7632, R2 ;  /* 0x0000763204027816 */ /* 0x002fe40000000002 */
[----:B------:R-:W-:Y:S02]  /*15f80*/  F2FP.F16.F32.PACK_AB R132, R133, R132 ;  /* 0x000000848584723e */ /* 0x000fe400000000ff */
[-C--:B------:R-:W-:Y:S01]  /*15f90*/  LEA.HI.X.SX32 R125, R125, R3.reuse, 0x1, P1 ;  /* 0x000000037d7d7211 */ /* 0x080fe200008f0eff */
[----:B------:R1:W-:Y:S01]  /*15fa0*/  STG.E.U16 desc[UR28][R120.64], R2 ;  /* 0x0000000278007986 */ /* 0x0003e2000c10151c */
[----:B------:R-:W-:-:S02]  /*15fb0*/  LEA.HI.X.SX32 R127, R127, R3, 0x1, P6 ;  /* 0x000000037f7f7211 */ /* 0x000fc400030f0eff */
[-C--:B------:R-:W-:Y:S01]  /*15fc0*/  LEA.HI.X.SX32 R129, R129, R3.reuse, 0x1, P0 ;  /* 0x0000000381817211 */ /* 0x080fe200000f0eff */
[----:B------:R-:W-:Y:S01]  /*15fd0*/  STG.E.U16 desc[UR28][R122.64], R192 ;  /* 0x000000c07a007986 */ /* 0x000fe2000c10151c */
[-C--:B------:R-:W-:Y:S02]  /*15fe0*/  LEA.HI.X.SX32 R131, R131, R3.reuse, 0x1, P4 ;  /* 0x0000000383837211 */ /* 0x080fe400020f0eff */
[----:B------:R-:W-:Y:S02]  /*15ff0*/  LEA.HI.X.SX32 R119, R195, R3, 0x1, P5 ;  /* 0x00000003c3777211 */ /* 0x000fe400028f0eff */
[----:B------:R-:W-:Y:S02]  /*16000*/  PRMT R3, R192, 0x7632, R3 ;  /* 0x00007632c0037816 */ /* 0x000fe40000000003 */
[----:B------:R-:W-:Y:S02]  /*16010*/  F2FP.F16.F32.PACK_AB R134, R137, R134 ;  /* 0x000000868986723e */ /* 0x000fe400000000ff */
[----:B------:R-:W-:Y:S01]  /*16020*/  PRMT R4, R132, 0x7632, R4 ;  /* 0x0000763284047816 */ /* 0x000fe20000000004 */
[----:B------:R2:W-:Y:S01]  /*16030*/  STG.E.U16 desc[UR28][R22.64], R3 ;  /* 0x0000000316007986 */ /* 0x0005e2000c10151c */
[----:B------:R-:W-:-:S02]  /*16040*/  F2FP.F16.F32.PACK_AB R136, R139, R136 ;  /* 0x000000888b88723e */ /* 0x000fc400000000ff */
[----:B-1----:R-:W-:Y:S01]  /*16050*/  PRMT R2, R134, 0x7632, R2 ;  /* 0x0000763286027816 */ /* 0x002fe20000000002 */
[----:B------:R-:W-:Y:S01]  /*16060*/  STG.E.U16 desc[UR28][R124.64], R132 ;  /* 0x000000847c007986 */ /* 0x000fe2000c10151c */
[----:B------:R-:W-:Y:S02]  /*16070*/  F2FP.F16.F32.PACK_AB R138, R141, R138 ;  /* 0x0000008a8d8a723e */ /* 0x000fe400000000ff */
[----:B------:R-:W-:Y:S01]  /*16080*/  F2FP.F16.F32.PACK_AB R140, R143, R140 ;  /* 0x0000008c8f8c723e */ /* 0x000fe200000000ff */
[----:B------:R1:W-:Y:S01]  /*16090*/  STG.E.U16 desc[UR28][R30.64], R4 ;  /* 0x000000041e007986 */ /* 0x0003e2000c10151c */
[----:B------:R-:W-:Y:S02]  /*160a0*/  F2FP.F16.F32.PACK_AB R142, R145, R142 ;  /* 0x0000008e918e723e */ /* 0x000fe400000000ff */
[----:B------:R-:W-:Y:S01]  /*160b0*/  F2FP.F16.F32.PACK_AB R144, R147, R144 ;  /* 0x000000909390723e */ /* 0x000fe200000000ff */
[----:B------:R-:W-:Y:S01]  /*160c0*/  STG.E.U16 desc[UR28][R20.64], R134 ;  /* 0x0000008614007986 */ /* 0x000fe2000c10151c */
[----:B--2---:R-:W-:-:S02]  /*160d0*/  PRMT R22, R136, 0x7632, R22 ;  /* 0x0000763288167816 */ /* 0x004fc40000000016 */
[----:B------:R-:W-:Y:S01]  /*160e0*/  PRMT R3, R138, 0x7632, R3 ;  /* 0x000076328a037816 */ /* 0x000fe20000000003 */
[----:B------:R2:W-:Y:S01]  /*160f0*/  STG.E.U16 desc[UR28][R38.64], R2 ;  /* 0x0000000226007986 */ /* 0x0005e2000c10151c */
[----:B------:R-:W-:Y:S02]  /*16100*/  F2FP.F16.F32.PACK_AB R146, R149, R146 ;  /* 0x000000929592723e */ /* 0x000fe400000000ff */
[----:B------:R-:W-:Y:S01]  /*16110*/  F2FP.F16.F32.PACK_AB R148, R151, R148 ;  /* 0x000000949794723e */ /* 0x000fe200000000ff */
[----:B------:R-:W-:Y:S01]  /*16120*/  STG.E.U16 desc[UR28][R126.64], R136 ;  /* 0x000000887e007986 */ /* 0x000fe2000c10151c */
[----:B-1----:R-:W-:Y:S01]  /*16130*/  PRMT R31, R142, 0x7632, R31 ;  /* 0x000076328e1f7816 */ /* 0x002fe2000000001f */
[----:B------:R-:W-:Y:S01]  /*16140*/  IMAD.HI R4, R135, 0x4, RZ ;  /* 0x0000000487047827 */ /* 0x000fe200078e02ff */
[----:B------:R-:W-:Y:S01]  /*16150*/  F2FP.F16.F32.PACK_AB R150, R153, R150 ;  /* 0x000000969996723e */ /* 0x000fe200000000ff */
[----:B------:R1:W-:Y:S01]  /*16160*/  STG.E.U16 desc[UR28][R44.64], R22 ;  /* 0x000000162c007986 */ /* 0x0003e2000c10151c */
[----:B------:R-:W-:-:S02]  /*16170*/  F2FP.F16.F32.PACK_AB R152, R155, R152 ;  /* 0x000000989b98723e */ /* 0x000fc400000000ff */
[----:B------:R-:W-:Y:S01]  /*16180*/  F2FP.F16.F32.PACK_AB R154, R157, R154 ;  /* 0x0000009a9d9a723e */ /* 0x000fe200000000ff */
[----:B------:R-:W-:Y:S01]  /*16190*/  STG.E.U16 desc[UR28][R28.64], R138 ;  /* 0x0000008a1c007986 */ /* 0x000fe2000c10151c */
[----:B--2---:R-:W-:Y:S02]  /*161a0*/  PRMT R2, R140, 0x7632, R2 ;  /* 0x000076328c027816 */ /* 0x004fe40000000002 */
[----:B------:R-:W-:Y:S01]  /*161b0*/  PRMT R39, R150, 0x7632, R39 ;  /* 0x0000763296277816 */ /* 0x000fe20000000027 */
[----:B------:R2:W-:Y:S01]  /*161c0*/  STG.E.U16 desc[UR28][R50.64], R3 ;  /* 0x0000000332007986 */ /* 0x0005e2000c10151c */
[----:B------:R-:W-:Y:S02]  /*161d0*/  F2FP.F16.F32.PACK_AB R156, R159, R156 ;  /* 0x0000009c9f9c723e */ /* 0x000fe400000000ff */
[----:B------:R-:W-:Y:S01]  /*161e0*/  F2FP.F16.F32.PACK_AB R158, R161, R158 ;  /* 0x0000009ea19e723e */ /* 0x000fe200000000ff */
[----:B------:R-:W-:Y:S01]  /*161f0*/  STG.E.U16 desc[UR28][R18.64], R140 ;  /* 0x0000008c12007986 */ /* 0x000fe2000c10151c */
[----:B-1----:R-:W-:-:S02]  /*16200*/  PRMT R45, R156, 0x7632, R45 ;  /* 0x000076329c2d7816 */ /* 0x002fc4000000002d */
[----:B------:R-:W-:Y:S01]  /*16210*/  F2FP.F16.F32.PACK_AB R160, R163, R160 ;  /* 0x000000a0a3a0723e */ /* 0x000fe200000000ff */
[----:B------:R1:W-:Y:S01]  /*16220*/  STG.E.U16 desc[UR28][R56.64], R2 ;  /* 0x0000000238007986 */ /* 0x0003e2000c10151c */
[----:B------:R-:W-:Y:S02]  /*16230*/  F2FP.F16.F32.PACK_AB R162, R165, R162 ;  /* 0x000000a2a5a2723e */ /* 0x000fe400000000ff */
[----:B------:R-:W-:Y:S01]  /*16240*/  F2FP.F16.F32.PACK_AB R164, R167, R164 ;  /* 0x000000a4a7a4723e */ /* 0x000fe200000000ff */
[----:B------:R3:W-:Y:S01]  /*16250*/  STG.E.U16 desc[UR28][R36.64], R142 ;  /* 0x0000008e24007986 */ /* 0x0007e2000c10151c */
[----:B--2---:R-:W-:Y:S02]  /*16260*/  PRMT R3, R144, 0x7632, R3 ;  /* 0x0000763290037816 */ /* 0x004fe40000000003 */
[----:B------:R-:W-:Y:S01]  /*16270*/  F2FP.F16.F32.PACK_AB R166, R169, R166 ;  /* 0x000000a6a9a6723e */ /* 0x000fe200000000ff */
[----:B------:R-:W-:Y:S01]  /*16280*/  STG.E.U16 desc[UR28][R62.64], R31 ;  /* 0x0000001f3e007986 */ /* 0x000fe2000c10151c */
[----:B------:R-:W-:-:S02]  /*16290*/  PRMT R44, R164, 0x7632, R44 ;  /* 0x00007632a42c7816 */ /* 0x000fc4000000002c */
[----:B------:R-:W-:Y:S01]  /*162a0*/  F2FP.F16.F32.PACK_AB R168, R171, R168 ;  /* 0x000000a8aba8723e */ /* 0x000fe200000000ff */
[----:B------:R-:W-:Y:S01]  /*162b0*/  STG.E.U16 desc[UR28][R128.64], R144 ;  /* 0x0000009080007986 */ /* 0x000fe2000c10151c */
[----:B-1----:R-:W-:Y:S02]  /*162c0*/  PRMT R2, R146, 0x7632, R2 ;  /* 0x0000763292027816 */ /* 0x002fe40000000002 */
[----:B------:R-:W-:Y:S01]  /*162d0*/  F2FP.F16.F32.PACK_AB R170, R173, R170 ;  /* 0x000000aaadaa723e */ /* 0x000fe200000000ff */
[----:B------:R1:W-:Y:S01]  /*162e0*/  STG.E.U16 desc[UR28][R66.64], R3 ;  /* 0x0000000342007986 */ /* 0x0003e2000c10151c */
[----:B---3--:R-:W-:Y:S02]  /*162f0*/  PRMT R37, R148, 0x7632, R37 ;  /* 0x0000763294257816 */ /* 0x008fe40000000025 */
[----:B------:R-:W-:Y:S01]  /*16300*/  F2FP.F16.F32.PACK_AB R172, R175, R172 ;  /* 0x000000acafac723e */ /* 0x000fe200000000ff */
[----:B------:R2:W-:Y:S01]  /*16310*/  STG.E.U16 desc[UR28][R42.64], R146 ;  /* 0x000000922a007986 */ /* 0x0005e2000c10151c */
[----:B------:R-:W-:-:S02]  /*16320*/  F2FP.F16.F32.PACK_AB R174, R177, R174 ;  /* 0x000000aeb1ae723e */ /* 0x000fc400000000ff */
[----:B------:R-:W-:Y:S01]  /*16330*/  PRMT R50, R172, 0x7632, R50 ;  /* 0x00007632ac327816 */ /* 0x000fe20000000032 */
[----:B------:R3:W-:Y:S01]  /*16340*/  STG.E.U16 desc[UR28][R70.64], R2 ;  /* 0x0000000246007986 */ /* 0x0007e2000c10151c */
[----:B------:R-:W-:Y:S02]  /*16350*/  PRMT R51, R174, 0x7632, R51 ;  /* 0x00007632ae337816 */ /* 0x000fe40000000033 */
[----:B------:R-:W-:Y:S01]  /*16360*/  F2FP.F16.F32.PACK_AB R176, R179, R176 ;  /* 0x000000b0b3b0723e */ /* 0x000fe200000000ff */
[----:B------:R-:W-:Y:S01]  /*16370*/  STG.E.U16 desc[UR28][R26.64], R148 ;  /* 0x000000941a007986 */ /* 0x000fe2000c10151c */
[----:B-1----:R-:W-:Y:S02]  /*16380*/  PRMT R3, R160, 0x7632, R3 ;  /* 0x00007632a0037816 */ /* 0x002fe40000000003 */
[----:B------:R-:W-:Y:S01]  /*16390*/  F2FP.F16.F32.PACK_AB R178, R181, R178 ;  /* 0x000000b2b5b2723e */ /* 0x000fe200000000ff */
[----:B------:R-:W-:Y:S01]  /*163a0*/  STG.E.U16 desc[UR28][R74.64], R37 ;  /* 0x000000254a007986 */ /* 0x000fe2000c10151c */
[----:B--2---:R-:W-:-:S02]  /*163b0*/  PRMT R43, R154, 0x7632, R43 ;  /* 0x000076329a2b7816 */ /* 0x004fc4000000002b */
[----:B------:R-:W-:Y:S01]  /*163c0*/  PRMT R42, R162, 0x7632, R42 ;  /* 0x00007632a22a7816 */ /* 0x000fe2000000002a */
[----:B------:R1:W-:Y:S01]  /*163d0*/  STG.E.U16 desc[UR28][R48.64], R150 ;  /* 0x0000009630007986 */ /* 0x0003e2000c10151c */
[----:B---3--:R-:W-:Y:S02]  /*163e0*/  PRMT R2, R152, 0x7632, R2 ;  /* 0x0000763298027816 */ /* 0x008fe40000000002 */
[----:B------:R-:W-:Y:S01]  /*163f0*/  F2FP.F16.F32.PACK_AB R180, R183, R180 ;  /* 0x000000b4b7b4723e */ /* 0x000fe200000000ff */
[----:B------:R-:W-:Y:S01]  /*16400*/  STG.E.U16 desc[UR28][R78.64], R39 ;  /* 0x000000274e007986 */ /* 0x000fe2000c10151c */
[----:B------:R-:W-:Y:S02]  /*16410*/  F2FP.F16.F32.PACK_AB R182, R185, R182 ;  /* 0x000000b6b9b6723e */ /* 0x000fe400000000ff */
[----:B------:R-:W-:Y:S01]  /*16420*/  F2FP.F16.F32.PACK_AB R184, R187, R184 ;  /* 0x000000b8bbb8723e */ /* 0x000fe200000000ff */
[----:B------:R-:W-:Y:S01]  /*16430*/  STG.E.U16 desc[UR28][R16.64], R152 ;  /* 0x0000009810007986 */ /* 0x000fe2000c10151c */
[----:B------:R-:W-:-:S02]  /*16440*/  F2FP.F16.F32.PACK_AB R186, R189, R186 ;  /* 0x000000babdba723e */ /* 0x000fc400000000ff */
[----:B------:R-:W-:Y:S01]  /*16450*/  PRMT R56, R184, 0x7632, R56 ;  /* 0x00007632b8387816 */ /* 0x000fe20000000038 */
[----:B------:R2:W-:Y:S01]  /*16460*/  STG.E.U16 desc[UR28][R82.64], R2 ;  /* 0x0000000252007986 */ /* 0x0005e2000c10151c */
[----:B-1----:R-:W-:Y:S02]  /*16470*/  PRMT R48, R168, 0x7632, R48 ;  /* 0x00007632a8307816 */ /* 0x002fe40000000030 */
[----:B------:R-:W-:Y:S01]  /*16480*/  PRMT R49, R170, 0x7632, R49 ;  /* 0x00007632aa317816 */ /* 0x000fe20000000031 */
[----:B------:R1:W-:Y:S01]  /*16490*/  STG.E.U16 desc[UR28][R54.64], R154 ;  /* 0x0000009a36007986 */ /* 0x0003e2000c10151c */
[----:B------:R-:W-:Y:S02]  /*164a0*/  F2FP.F16.F32.PACK_AB R188, R193, R188 ;  /* 0x000000bcc1bc723e */ /* 0x000fe400000000ff */
[----:B------:R-:W-:Y:S01]  /*164b0*/  PRMT R57, R186, 0x7632, R57 ;  /* 0x00007632ba397816 */ /* 0x000fe20000000039 */
[----:B------:R-:W-:Y:S01]  /*164c0*/  STG.E.U16 desc[UR28][R86.64], R43 ;  /* 0x0000002b56007986 */ /* 0x000fe2000c10151c */
[----:B------:R-:W-:-:S02]  /*164d0*/  F2FP.F16.F32.PACK_AB R190, R191, R190 ;  /* 0x000000bebfbe723e */ /* 0x000fc400000000ff */
[----:B--2---:R-:W-:Y:S01]  /*164e0*/  PRMT R2, R158, 0x7632, R2 ;  /* 0x000076329e027816 */ /* 0x004fe20000000002 */
[----:B------:R-:W-:Y:S01]  /*164f0*/  STG.E.U16 desc[UR28][R34.64], R156 ;  /* 0x0000009c22007986 */ /* 0x000fe2000c10151c */
[----:B-1----:R-:W-:-:S03]  /*16500*/  PRMT R54, R180, 0x7632, R54 ;  /* 0x00007632b4367816 */ /* 0x002fc60000000036 */
[----:B------:R-:W-:Y:S01]  /*16510*/  STG.E.U16 desc[UR28][R90.64], R45 ;  /* 0x0000002d5a007986 */ /* 0x000fe2000c10151c */
[----:B------:R-:W-:-:S03]  /*16520*/  PRMT R55, R182, 0x7632, R55 ;  /* 0x00007632b6377816 */ /* 0x000fc60000000037 */
[----:B------:R-:W-:Y:S04]  /*16530*/  STG.E.U16 desc[UR28][R60.64], R158 ;  /* 0x0000009e3c007986 */ /* 0x000fe8000c10151c */
[----:B------:R1:W-:Y:S04]  /*16540*/  STG.E.U16 desc[UR28][R94.64], R2 ;  /* 0x000000025e007986 */ /* 0x0003e8000c10151c */
[----:B------:R-:W-:Y:S04]  /*16550*/  STG.E.U16 desc[UR28][R130.64], R160 ;  /* 0x000000a082007986 */ /* 0x000fe8000c10151c */
[----:B------:R2:W-:Y:S04]  /*16560*/  STG.E.U16 desc[UR28][R80.64], R3 ;  /* 0x0000000350007986 */ /* 0x0005e8000c10151c */
[----:B------:R-:W-:Y:S01]  /*16570*/  STG.E.U16 desc[UR28][R40.64], R162 ;  /* 0x000000a228007986 */ /* 0x000fe2000c10151c */
[----:B-1----:R-:W-:-:S03]  /*16580*/  PRMT R2, R166, 0x7632, R2 ;  /* 0x00007632a6027816 */ /* 0x002fc60000000002 */
[----:B------:R-:W-:Y:S04]  /*16590*/  STG.E.U16 desc[UR28][R84.64], R42 ;  /* 0x0000002a54007986 */ /* 0x000fe8000c10151c */
[----:B------:R-:W-:Y:S01]  /*165a0*/  STG.E.U16 desc[UR28][R12.64], R164 ;  /* 0x000000a40c007986 */ /* 0x000fe2000c10151c */
[----:B--2---:R-:W-:-:S03]  /*165b0*/  IMAD.SHL.U32 R3, R135, 0x4, RZ ;  /* 0x0000000487037824 */ /* 0x004fc600078e00ff */
[----:B------:R-:W-:Y:S04]  /*165c0*/  STG.E.U16 desc[UR28][R88.64], R44 ;  /* 0x0000002c58007986 */ /* 0x000fe8000c10151c */
[----:B------:R-:W-:Y:S04]  /*165d0*/  STG.E.U16 desc[UR28][R46.64], R166 ;  /* 0x000000a62e007986 */ /* 0x000fe8000c10151c */
[----:B------:R-:W-:Y:S04]  /*165e0*/  STG.E.U16 desc[UR28][R92.64], R2 ;  /* 0x000000025c007986 */ /* 0x000fe8000c10151c */
[----:B------:R-:W-:Y:S04]  /*165f0*/  STG.E.U16 desc[UR28][R8.64], R168 ;  /* 0x000000a808007986 */ /* 0x000fe8000c10151c */
[----:B------:R-:W-:Y:S04]  /*16600*/  STG.E.U16 desc[UR28][R96.64], R48 ;  /* 0x0000003060007986 */ /* 0x000fe8000c10151c */
[----:B------:R1:W-:Y:S04]  /*16610*/  STG.E.U16 desc[UR28][R52.64], R170 ;  /* 0x000000aa34007986 */ /* 0x0003e8000c10151c */
[----:B------:R-:W-:Y:S04]  /*16620*/  STG.E.U16 desc[UR28][R98.64], R49 ;  /* 0x0000003162007986 */ /* 0x000fe8000c10151c */
[----:B------:R-:W-:Y:S04]  /*16630*/  STG.E.U16 desc[UR28][R14.64], R172 ;  /* 0x000000ac0e007986 */ /* 0x000fe8000c10151c */
[----:B------:R-:W-:Y:S01]  /*16640*/  STG.E.U16 desc[UR28][R100.64], R50 ;  /* 0x0000003264007986 */ /* 0x000fe2000c10151c */
[----:B-1----:R-:W-:-:S02]  /*16650*/  PRMT R52, R176, 0x7632, R52 ;  /* 0x00007632b0347816 */ /* 0x002fc40000000034 */
[----:B------:R-:W-:Y:S01]  /*16660*/  PRMT R53, R178, 0x7632, R53 ;  /* 0x00007632b2357816 */ /* 0x000fe20000000035 */
[----:B------:R1:W-:Y:S04]  /*16670*/  STG.E.U16 desc[UR28][R58.64], R174 ;  /* 0x000000ae3a007986 */ /* 0x0003e8000c10151c */
[----:B------:R-:W-:Y:S04]  /*16680*/  STG.E.U16 desc[UR28][R102.64], R51 ;  /* 0x0000003366007986 */ /* 0x000fe8000c10151c */
[----:B------:R2:W-:Y:S04]  /*16690*/  STG.E.U16 desc[UR28][R6.64], R176 ;  /* 0x000000b006007986 */ /* 0x0005e8000c10151c */
[----:B------:R3:W-:Y:S01]  /*166a0*/  STG.E.U16 desc[UR28][R104.64], R52 ;  /* 0x0000003468007986 */ /* 0x0007e2000c10151c */
[----:B-1----:R-:W-:-:S02]  /*166b0*/  PRMT R58, R188, 0x7632, R58 ;  /* 0x00007632bc3a7816 */ /* 0x002fc4000000003a */
[----:B------:R-:W-:Y:S01]  /*166c0*/  PRMT R59, R190, 0x7632, R59 ;  /* 0x00007632be3b7816 */ /* 0x000fe2000000003b */
[----:B------:R3:W-:Y:S01]  /*166d0*/  STG.E.U16 desc[UR28][R64.64], R178 ;  /* 0x000000b240007986 */ /* 0x0007e2000c10151c */
[----:B--2---:R-:W1:Y:S03]  /*166e0*/  LDC.64 R6, c[0x0][0x3a0] ;  /* 0x0000e800ff067b82 */ /* 0x004e660000000a00 */
[----:B------:R3:W-:Y:S04]  /*166f0*/  STG.E.U16 desc[UR28][R106.64], R53 ;  /* 0x000000356a007986 */ /* 0x0007e8000c10151c */
[----:B------:R3:W-:Y:S04]  /*16700*/  STG.E.U16 desc[UR28][R24.64], R180 ;  /* 0x000000b418007986 */ /* 0x0007e8000c10151c */
[----:B------:R3:W-:Y:S04]  /*16710*/  STG.E.U16 desc[UR28][R108.64], R54 ;  /* 0x000000366c007986 */ /* 0x0007e8000c10151c */
[----:B------:R3:W-:Y:S04]  /*16720*/  STG.E.U16 desc[UR28][R68.64], R182 ;  /* 0x000000b644007986 */ /* 0x0007e8000c10151c */
[----:B------:R3:W-:Y:S04]  /*16730*/  STG.E.U16 desc[UR28][R110.64], R55 ;  /* 0x000000376e007986 */ /* 0x0007e8000c10151c */
[----:B------:R3:W-:Y:S01]  /*16740*/  STG.E.U16 desc[UR28][R10.64], R184 ;  /* 0x000000b80a007986 */ /* 0x0007e2000c10151c */
[----:B-1----:R-:W-:-:S03]  /*16750*/  IADD3 R2, P0, P1, R3, UR6, R6 ;  /* 0x0000000603027c10 */ /* 0x002fc6000f91e006 */
[----:B------:R3:W-:Y:S01]  /*16760*/  STG.E.U16 desc[UR28][R112.64], R56 ;  /* 0x0000003870007986 */ /* 0x0007e2000c10151c */
[----:B------:R-:W-:-:S03]  /*16770*/  IADD3.X R3, PT, PT, R4, UR5, R7, P0, P1 ;  /* 0x0000000504037c10 */ /* 0x000fc600087e2407 */
[----:B------:R3:W-:Y:S04]  /*16780*/  STG.E.U16 desc[UR28][R72.64], R186 ;  /* 0x000000ba48007986 */ /* 0x0007e8000c10151c */
[----:B------:R3:W-:Y:S04]  /*16790*/  STG.E.U16 desc[UR28][R114.64], R57 ;  /* 0x0000003972007986 */ /* 0x0007e8000c10151c */
[----:B------:R3:W-:Y:S04]  /*167a0*/  STG.E.U16 desc[UR28][R32.64], R188 ;  /* 0x000000bc20007986 */ /* 0x0007e8000c10151c */
[----:B------:R3:W-:Y:S04]  /*167b0*/  STG.E.U16 desc[UR28][R116.64], R58 ;  /* 0x0000003a74007986 */ /* 0x0007e8000c10151c */
[----:B------:R3:W-:Y:S04]  /*167c0*/  STG.E.U16 desc[UR28][R76.64], R190 ;  /* 0x000000be4c007986 */ /* 0x0007e8000c10151c */
[----:B------:R3:W-:Y:S04]  /*167d0*/  STG.E.U16 desc[UR28][R118.64], R59 ;  /* 0x0000003b76007986 */ /* 0x0007e8000c10151c */
[----:B------:R3:W-:Y:S01]  /*167e0*/  STG.E desc[UR28][R2.64], R0 ;  /* 0x0000000002007986 */ /* 0x0007e2000c10191c */
[----:B0-----:R-:W-:Y:S06]  /*167f0*/  BAR.SYNC.DEFER_BLOCKING 0x0 ;  /* 0x0000000000007b1d */ /* 0x001fec0000010000 */
[----:B------:R-:W-:Y:S05]  /*16800*/  BRA.U UP0, `(.L_x_20) ;  /* 0x0000000100a07547 */ /* 0x000fea000b800000 */
[----:B------:R-:W0:Y:S01]  /*16810*/  S2UR UR5, SR_CgaCtaId ;  /* 0x00000000000579c3 */ /* 0x000e220000008800 */
[----:B------:R-:W-:Y:S01]  /*16820*/  NOP ;  /* 0x0000000000007918 */ /* 0x000fe20000000000 */
[----:B------:R-:W-:Y:S01]  /*16830*/  UMOV UR4, 0x50 ;  /* 0x0000005000047882 */ /* 0x000fe20000000000 */
[----:B---3--:R-:W-:Y:S02]  /*16840*/  IMAD.U32 R0, RZ, RZ, UR16 ;  /* 0x00000010ff007e24 */ /* 0x008fe4000f8e00ff */
[----:B------:R-:W-:Y:S02]  /*16850*/  IMAD.MOV.U32 R3, RZ, RZ, 0xff ;  /* 0x000000ffff037424 */ /* 0x000fe400078e00ff */
[----:B------:R-:W-:Y:S01]  /*16860*/  IMAD.MOV.U32 R7, RZ, RZ, 0x1 ;  /* 0x00000001ff077424 */ /* 0x000fe200078e00ff */
[----:B------:R-:W-:-:S04]  /*16870*/  LOP3.LUT R0, R0, 0xffff, RZ, 0xc0, !PT ;  /* 0x0000ffff00007812 */ /* 0x000fc800078ec0ff */
[----:B------:R-:W-:-:S05]  /*16880*/  SHF.R.U32.HI R0, RZ, 0x5, R0 ;  /* 0x00000005ff007819 */ /* 0x000fca0000011600 */
[----:B------:R-:W-:Y:S01]  /*16890*/  VIADD R2, R0, 0x10 ;  /* 0x0000001000027836 */ /* 0x000fe20000000000 */
[----:B------:R-:W-:Y:S01]  /*168a0*/  SHF.L.U32 R0, R3, R0, RZ ;  /* 0x0000000003007219 */ /* 0x000fe200000006ff */
[----:B0-----:R-:W-:-:S03]  /*168b0*/  ULEA UR6, UR5, UR4, 0x18 ;  /* 0x0000000405067291 */ /* 0x001fc6000f8ec0ff */
[----:B------:R-:W-:-:S04]  /*168c0*/  SHF.L.U32 R3, R7, R2, RZ ;  /* 0x0000000207037219 */ /* 0x000fc800000006ff */
[----:B------:R-:W-:Y:S02]  /*168d0*/  LOP3.LUT R0, R3, R0, RZ, 0xfc, !PT ;  /* 0x0000000003007212 */ /* 0x000fe400078efcff */
[----:B------:R-:W0:Y:S02]  /*168e0*/  LDS R5, [UR6] ;  /* 0x00000006ff057984 */ /* 0x000e240008000800 */
[C---:B------:R-:W-:Y:S02]  /*168f0*/  LOP3.LUT R2, R0.reuse, 0xffff, RZ, 0xc0, !PT ;  /* 0x0000ffff00027812 */ /* 0x040fe400078ec0ff */
[----:B0-----:R-:W-:-:S04]  /*16900*/  LOP3.LUT R3, R0, 0xffff, R5, 0x80, !PT ;  /* 0x0000ffff00037812 */ /* 0x001fc800078e8005 */
[----:B------:R-:W-:-:S13]  /*16910*/  ISETP.NE.AND P0, PT, R3, R2, PT ;  /* 0x000000020300720c */ /* 0x000fda0003f05270 */
[----:B------:R-:W-:Y:S05]  /*16920*/  @P0 BRA `(.L_x_21) ;  /* 0x0000000000500947 */ /* 0x000fea0003800000 */
[----:B------:R-:W-:Y:S02]  /*16930*/  SHF.R.U32.HI R5, RZ, 0x10, R5 ;  /* 0x00000010ff057819 */ /* 0x000fe40000011605 */
[----:B------:R-:W-:-:S04]  /*16940*/  SHF.R.U32.HI R2, RZ, 0x10, R0 ;  /* 0x00000010ff027819 */ /* 0x000fc80000011600 */
[----:B------:R-:W-:-:S04]  /*16950*/  LOP3.LUT R5, R5, R2, RZ, 0xc0, !PT ;  /* 0x0000000205057212 */ /* 0x000fc800078ec0ff */
[----:B------:R-:W-:-:S13]  /*16960*/  ISETP.NE.AND P0, PT, R5, R2, PT ;  /* 0x000000020500720c */ /* 0x000fda0003f05270 */
[----:B------:R-:W-:Y:S05]  /*16970*/  @P0 BRA `(.L_x_22) ;  /* 0x0000000000300947 */ /* 0x000fea0003800000 */
[----:B------:R-:W-:Y:S01]  /*16980*/  R2UR UR4, R0 ;  /* 0x00000000000472ca */ /* 0x000fe200000e0000 */
[----:B------:R-:W-:Y:S01]  /*16990*/  VOTEU.ANY UR5, UPT, PT ;  /* 0x0000000000057886 */ /* 0x000fe200038e0100 */
[----:B------:R-:W0:Y:S01]  /*169a0*/  S2R R0, SR_LANEID ;  /* 0x0000000000007919 */ /* 0x000e220000000000 */
[----:B------:R-:W-:-:S10]  /*169b0*/  UFLO.U32 UR5, UR5 ;  /* 0x00000005000572bd */ /* 0x000fd400080e0000 */
[----:B------:R-:W-:-:S06]  /*169c0*/  ULOP3.LUT UR4, URZ, UR4, URZ, 0x33, !UPT ;  /* 0x00000004ff047292 */ /* 0x000fcc000f8e33ff */
[----:B------:R-:W-:-:S04]  /*169d0*/  IMAD.U32 R2, RZ, RZ, UR4 ;  /* 0x00000004ff027e24 */ /* 0x000fc8000f8e00ff */
[----:B------:R-:W1:Y:S02]  /*169e0*/  REDUX UR7, R2 ;  /* 0x00000000020773c4 */ /* 0x000e640000000000 */
[----:B------:R2:W-:Y:S01]  /*169f0*/  UTCATOMSWS.AND URZ, UR4 ;  /* 0x0000000400ff79e3 */ /* 0x0005e20008000000 */
[----:B0-----:R-:W-:Y:S01]  /*16a00*/  ISETP.EQ.U32.AND P0, PT, R0, UR5, PT ;  /* 0x0000000500007c0c */ /* 0x001fe2000bf02070 */
[----:B-1----:R-:W-:-:S12]  /*16a10*/  IMAD.U32 R0, RZ, RZ, UR7 ;  /* 0x00000007ff007e24 */ /* 0x002fd8000f8e00ff */
[----:B------:R2:W-:Y:S01]  /*16a20*/  @P0 ATOMS.AND RZ, [UR6], R0 ;  /* 0x00000000ffff098c */ /* 0x0005e2000a800006 */
[----:B------:R-:W-:Y:S05]  /*16a30*/  BRA `(.L_x_20) ;  /* 0x0000000000147947 */ /* 0x000fea0003800000 */
.L_x_22:
[----:B------:R-:W-:-:S07]  /*16a40*/  MOV R2, 0x16a60 ;  /* 0x00016a6000027802 */ /* 0x000fce0000000f00 */
[----:B------:R-:W-:Y:S05]  /*16a50*/  CALL.REL.NOINC `($__internal_0_$__cuda_sm10x_tcgen05_guardrail_trap_col_being_dealloced_not_returned_by_alloc) ;  /* 0x0000000000487944 */ /* 0x000fea0003c00000 */
[----:B------:R-:W-:Y:S05]  /*16a60*/  BRA `(.L_x_20) ;  /* 0x0000000000087947 */ /* 0x000fea0003800000 */
.L_x_21:
[----:B------:R-:W-:-:S07]  /*16a70*/  MOV R2, 0x16a90 ;  /* 0x00016a9000027802 */ /* 0x000fce0000000f00 */
[----:B------:R-:W-:Y:S05]  /*16a80*/  CALL.REL.NOINC `($__internal_2_$__cuda_sm10x_tcgen05_guardrail_trap_unallocated_columns_being_dealloced) ;  /* 0x0000000000547944 */ /* 0x000fea0003c00000 */
.L_x_20:
[----:B------:R-:W-:Y:S01]  /*16a90*/  NOP ;  /* 0x0000000000007918 */ /* 0x000fe20000000000 */
[----:B--2---:R-:W-:Y:S05]  /*16aa0*/  EXIT ;  /* 0x000000000000794d */ /* 0x004fea0003800000 */
.L_x_8:
[----:B------:R-:W1:Y:S02]  /*16ab0*/  SYNCS.PHASECHK.TRANS64.TRYWAIT P2, [UR15+0x8000], RZ ;  /* 0x008000ffff0075a7 */ /* 0x000e64000804110f */
[----:B-1----:R-:W-:Y:S05]  /*16ac0*/  @!P2 BRA `(.L_x_8) ;  /* 0xfffffffc00f8a947 */ /* 0x002fea000383ffff */
[----:B------:R-:W-:Y:S05]  /*16ad0*/  BRA `(.L_x_7) ;  /* 0xfffffed000d87947 */ /* 0x000fea000383ffff */
.L_x_14:
[----:B------:R-:W1:Y:S02]  /*16ae0*/  SYNCS.PHASECHK.TRANS64.TRYWAIT P0, [UR15+0x10010], RZ ;  /* 0x010010ffff0075a7 */ /* 0x000e64000800110f */
[----:B-1----:R-:W-:Y:S05]  /*16af0*/  @!P0 BRA `(.L_x_14) ;  /* 0xfffffffc00f88947 */ /* 0x002fea000383ffff */
[----:B------:R-:W-:Y:S05]  /*16b00*/  BRA `(.L_x_23) ;  /* 0xffffff6000ec7947 */ /* 0x000fea000383ffff */
.L_x_15:
[----:B------:R-:W-:-:S04]  /*16b10*/  IMAD.U32 R130, RZ, RZ, UR6 ;  /* 0x00000006ff827e24 */ /* 0x000fc8000f8e00ff */
[----:B------:R-:W1:Y:S02]  /*16b20*/  SYNCS.PHASECHK.TRANS64.TRYWAIT P0, [UR18], R130 ;  /* 0x00000082ff0075a7 */ /* 0x000e640008001112 */
[----:B-1----:R-:W-:Y:S05]  /*16b30*/  @!P0 BRA `(.L_x_15) ;  /* 0xfffffffc00f48947 */ /* 0x002fea000383ffff */
[----:B------:R-:W-:Y:S05]  /*16b40*/  BRA `(.L_x_24) ;  /* 0xffffffa4008c7947 */ /* 0x000fea000383ffff */
.L_x_19:
[----:B------:R-:W0:Y:S02]  /*16b50*/  SYNCS.PHASECHK.TRANS64.TRYWAIT P2, [UR18], R2 ;  /* 0x00000002ff0075a7 */ /* 0x000e240008041112 */
[----:B0-----:R-:W-:Y:S05]  /*16b60*/  @!P2 BRA `(.L_x_19) ;  /* 0xfffffffc00f8a947 */ /* 0x001fea000383ffff */
[----:B------:R-:W-:Y:S05]  /*16b70*/  BRA `(.L_x_18) ;  /* 0xffffffd400f07947 */ /* 0x000fea000383ffff */
        .weak           $__internal_0_$__cuda_sm10x_tcgen05_guardrail_trap_col_being_dealloced_not_returned_by_alloc
        .type           $__internal_0_$__cuda_sm10x_tcgen05_guardrail_trap_col_being_dealloced_not_returned_by_alloc,@function
        .size           $__internal_0_$__cuda_sm10x_tcgen05_guardrail_trap_col_being_dealloced_not_returned_by_alloc,($__internal_1_$__cuda_sm10x_tcgen05_guardrail_trap_phase_invalid_during_alloc - $__internal_0_$__cuda_sm10x_tcgen05_guardrail_trap_col_being_dealloced_not_returned_by_alloc)
$__internal_0_$__cuda_sm10x_tcgen05_guardrail_trap_col_being_dealloced_not_returned_by_alloc:
[----:B------:R-:W-:Y:S05]  /*16b80*/  BPT.TRAP 0x1 ;  /* 0x000000040000795c */ /* 0x000fea0000300000 */
[----:B------:R-:W-:-:S04]  /*16b90*/  IMAD.MOV.U32 R3, RZ, RZ, 0x0 ;  /* 0x00000000ff037424 */ /* 0x000fc800078e00ff */
[----:B------:R-:W-:Y:S05]  /*16ba0*/  RET.REL.NODEC R2 `(attn_fwd) ;  /* 0xfffffe9402147950 */ /* 0x000fea0003c3ffff */
        .weak           $__internal_1_$__cuda_sm10x_tcgen05_guardrail_trap_phase_invalid_during_alloc
        .type           $__internal_1_$__cuda_sm10x_tcgen05_guardrail_trap_phase_invalid_during_alloc,@function
        .size           $__internal_1_$__cuda_sm10x_tcgen05_guardrail_trap_phase_invalid_during_alloc,($__internal_2_$__cuda_sm10x_tcgen05_guardrail_trap_unallocated_columns_being_dealloced - $__internal_1_$__cuda_sm10x_tcgen05_guardrail_trap_phase_invalid_during_alloc)
$__internal_1_$__cuda_sm10x_tcgen05_guardrail_trap_phase_invalid_during_alloc:
[----:B------:R-:W-:Y:S05]  /*16bb0*/  BPT.TRAP 0x1 ;  /* 0x000000040000795c */ /* 0x000fea0000300000 */
[----:B------:R-:W-:-:S04]  /*16bc0*/  IMAD.MOV.U32 R3, RZ, RZ, 0x0 ;  /* 0x00000000ff037424 */ /* 0x000fc800078e00ff */
[----:B------:R-:W-:Y:S05]  /*16bd0*/  RET.REL.NODEC R2 `(attn_fwd) ;  /* 0xfffffe9402087950 */ /* 0x000fea0003c3ffff */
        .weak           $__internal_2_$__cuda_sm10x_tcgen05_guardrail_trap_unallocated_columns_being_dealloced
        .type           $__internal_2_$__cuda_sm10x_tcgen05_guardrail_trap_unallocated_columns_being_dealloced,@function
        .size           $__internal_2_$__cuda_sm10x_tcgen05_guardrail_trap_unallocated_columns_being_dealloced,(.L_x_28 - $__internal_2_$__cuda_sm10x_tcgen05_guardrail_trap_unallocated_columns_being_dealloced)
$__internal_2_$__cuda_sm10x_tcgen05_guardrail_trap_unallocated_columns_being_dealloced:
[----:B------:R-:W-:Y:S05]  /*16be0*/  BPT.TRAP 0x1 ;  /* 0x000000040000795c */ /* 0x000fea0000300000 */
[----:B------:R-:W-:-:S04]  /*16bf0*/  IMAD.MOV.U32 R3, RZ, RZ, 0x0 ;  /* 0x00000000ff037424 */ /* 0x000fc800078e00ff */
[----:B------:R-:W-:Y:S05]  /*16c00*/  RET.REL.NODEC R2 `(attn_fwd) ;  /* 0xfffffe9002fc7950 */ /* 0x000fea0003c3ffff */
.L_x_25:
[----:B------:R-:W-:-:S00]  /*16c10*/  BRA `(.L_x_25) ;  /* 0xfffffffc00fc7947 */ /* 0x000fc0000383ffff */
[----:B------:R-:W-:-:S00]  /*16c20*/  NOP ;  /* 0x0000000000007918 */ /* 0x000fc00000000000 */
        /* <DEDUP_REMOVED lines=13> */
.L_x_28:


//--------------------- .nv.global.init           --------------------------
	.section	.nv.global.init,"aw",@progbits
.nv.global.init:
	.type		_$_str,@object
	.size		_$_str,(.L_3 - _$_str)
_$_str:
        /*0000*/ 	.byte	0x5f, 0x5f, 0x43, 0x55, 0x44, 0x41, 0x5f, 0x46, 0x54, 0x5a, 0x00
.L_3:


//--------------------- .nv.shared.attn_fwd       --------------------------
	.section	.nv.shared.attn_fwd,"aw",@nobits
	.sectionflags	@""
	.align	16
	.zero		1024


//--------------------- .nv.shared.reserved.0     --------------------------
	.section	.nv.shared.reserved.0,"aw",@nobits
	.align	8
	.weak		__nv_reservedSMEM_offset_0_alias
	.size		__nv_reservedSMEM_offset_0_alias, 0, 64
	.other		__nv_reservedSMEM_offset_0_alias,@"STO_CUDA_RESERVED_SHARED STV_DEFAULT"
__nv_reservedSMEM_offset_0_alias:
	.zero		0
.nv.shared.reserved.0:
	.zero		64
	.weak		__nv_reservedSMEM_allocation_phase
	.type		__nv_reservedSMEM_allocation_phase,@object
	.size		__nv_reservedSMEM_allocation_phase,(.L_0 - __nv_reservedSMEM_allocation_phase)
__nv_reservedSMEM_allocation_phase:
	.zero		1
.L_0:
	.zero		7
	.weak		__nv_reservedSMEM_devtool_atexit_pc
	.type		__nv_reservedSMEM_devtool_atexit_pc,@object
	.size		__nv_reservedSMEM_devtool_atexit_pc,(__nv_reservedSMEM_allocation_mask - __nv_reservedSMEM_devtool_atexit_pc)
__nv_reservedSMEM_devtool_atexit_pc:
	.zero		8
	.weak		__nv_reservedSMEM_allocation_mask
	.type		__nv_reservedSMEM_allocation_mask,@object
	.size		__nv_reservedSMEM_allocation_mask,(.L_2 - __nv_reservedSMEM_allocation_mask)
__nv_reservedSMEM_allocation_mask:
	.zero		4
.L_2:


//--------------------- .nv.constant0.attn_fwd    --------------------------
	.section	.nv.constant0.attn_fwd,"a",@progbits
	.sectionflags	@""
	.align	4
.nv.constant0.attn_fwd:
	.zero		1032


//--------------------- SYMBOLS --------------------------

	.type		.nv.reservedSmem.offset0,@object
	.size		.nv.reservedSmem.offset0,0x4
	.type		.nv.reservedSmem.cap,@object
	.size		.nv.reservedSmem.cap,0x4
